	.target	sm_80

	.elftype	@"ET_EXEC"


//--------------------- .note.nv.tkinfo           --------------------------
	.section	.note.nv.tkinfo,"",@"SHT_NOTE"
	.sectionflags	@"SHF_NOTE_NV_TKINFO"
	.tkinfo
        /*0018*/ 	.word	0x00000002
        /*0030*/ 	.string	""
        /*0030*/ 	.string	"ptxas"
        /*0030*/ 	.string	"Cuda compilation tools, release 13.0, V13.0.88"
        /*0030*/ 	.string	"Build cuda_13.0.r13.0/compiler.36424714_0"
        /*0030*/ 	.string	"-v  -suppress-debug-info  -lineinfo  -arch sm_80 "



//--------------------- .note.nv.cuinfo           --------------------------
	.section	.note.nv.cuinfo,"",@"SHT_NOTE"
	.sectionflags	@"SHF_NOTE_NV_CUINFO"
        /*0018*/ 	.short	0x0002
        /*001a*/ 	.short	0x0050
        /*001c*/ 	.short	0x0082
	.zero		2


//--------------------- .nv.info                  --------------------------
	.section	.nv.info,"",@"SHT_CUDA_INFO"
	.align	4


	//----- nvinfo : EIATTR_REGCOUNT
	.align		4
        /*0000*/ 	.byte	0x04, 0x2f
        /*0002*/ 	.short	(.L_1 - .L_0)
	.align		4
.L_0:
        /*0004*/ 	.word	index@(matmul_kernel)
        /*0008*/ 	.word	0x00000020


	//----- nvinfo : EIATTR_FRAME_SIZE
	.align		4
.L_1:
        /*000c*/ 	.byte	0x04, 0x11
        /*000e*/ 	.short	(.L_3 - .L_2)
	.align		4
.L_2:
        /*0010*/ 	.word	index@(matmul_kernel)
        /*0014*/ 	.word	0x00004d88


	//----- nvinfo : EIATTR_MIN_STACK_SIZE
	.align		4
.L_3:
        /*0018*/ 	.byte	0x04, 0x12
        /*001a*/ 	.short	(.L_5 - .L_4)
	.align		4
.L_4:
        /*001c*/ 	.word	index@(matmul_kernel)
        /*0020*/ 	.word	0x00004d88
.L_5:


//--------------------- .nv.info.matmul_kernel    --------------------------
	.section	.nv.info.matmul_kernel,"",@"SHT_CUDA_INFO"
	.sectionflags	@""
	.align	4


	//----- nvinfo : EIATTR_CUDA_API_VERSION
	.align		4
        /*0000*/ 	.byte	0x04, 0x37
        /*0002*/ 	.short	(.L_7 - .L_6)
.L_6:
        /*0004*/ 	.word	0x00000082


	//----- nvinfo : EIATTR_SW2861232_WAR
	.align		4
.L_7:
        /*0008*/ 	.byte	0x01, 0x35
	.zero		2


	//----- nvinfo : EIATTR_PARAM_CBANK
	.align		4
        /*000c*/ 	.byte	0x04, 0x0a
        /*000e*/ 	.short	(.L_9 - .L_8)
	.align		4
.L_8:
        /*0010*/ 	.word	index@(.nv.constant0.matmul_kernel)
        /*0014*/ 	.short	0x0160
        /*0016*/ 	.short	0x0050


	//----- nvinfo : EIATTR_CBANK_PARAM_SIZE
	.align		4
.L_9:
        /*0018*/ 	.byte	0x03, 0x19
        /*001a*/ 	.short	0x0050


	//----- nvinfo : EIATTR_KPARAM_INFO
	.align		4
        /*001c*/ 	.byte	0x04, 0x17
        /*001e*/ 	.short	(.L_11 - .L_10)
.L_10:
        /*0020*/ 	.word	0x00000000
        /*0024*/ 	.short	0x000d
        /*0026*/ 	.short	0x0048
        /*0028*/ 	.byte	0x00, 0xf4, 0x21, 0x00


	//----- nvinfo : EIATTR_KPARAM_INFO
	.align		4
.L_11:
        /*002c*/ 	.byte	0x04, 0x17
        /*002e*/ 	.short	(.L_13 - .L_12)
.L_12:
        /*0030*/ 	.word	0x00000000
        /*0034*/ 	.short	0x000c
        /*0036*/ 	.short	0x0040
        /*0038*/ 	.byte	0x00, 0xf4, 0x21, 0x00


	//----- nvinfo : EIATTR_KPARAM_INFO
	.align		4
.L_13:
        /*003c*/ 	.byte	0x04, 0x17
        /*003e*/ 	.short	(.L_15 - .L_14)
.L_14:
        /*0040*/ 	.word	0x00000000
        /*0044*/ 	.short	0x000b
        /*0046*/ 	.short	0x0038
        /*0048*/ 	.byte	0x00, 0xf0, 0x11, 0x00


	//----- nvinfo : EIATTR_KPARAM_INFO
	.align		4
.L_15:
        /*004c*/ 	.byte	0x04, 0x17
        /*004e*/ 	.short	(.L_17 - .L_16)
.L_16:
        /*0050*/ 	.word	0x00000000
        /*0054*/ 	.short	0x000a
        /*0056*/ 	.short	0x0034
        /*0058*/ 	.byte	0x00, 0xf0, 0x11, 0x00


	//----- nvinfo : EIATTR_KPARAM_INFO
	.align		4
.L_17:
        /*005c*/ 	.byte	0x04, 0x17
        /*005e*/ 	.short	(.L_19 - .L_18)
.L_18:
        /*0060*/ 	.word	0x00000000
        /*0064*/ 	.short	0x0009
        /*0066*/ 	.short	0x0030
        /*0068*/ 	.byte	0x00, 0xf0, 0x11, 0x00


	//----- nvinfo : EIATTR_KPARAM_INFO
	.align		4
.L_19:
        /*006c*/ 	.byte	0x04, 0x17
        /*006e*/ 	.short	(.L_21 - .L_20)
.L_20:
        /*0070*/ 	.word	0x00000000
        /*0074*/ 	.short	0x0008
        /*0076*/ 	.short	0x002c
        /*0078*/ 	.byte	0x00, 0xf0, 0x11, 0x00


	//----- nvinfo : EIATTR_KPARAM_INFO
	.align		4
.L_21:
        /*007c*/ 	.byte	0x04, 0x17
        /*007e*/ 	.short	(.L_23 - .L_22)
.L_22:
        /*0080*/ 	.word	0x00000000
        /*0084*/ 	.short	0x0007
        /*0086*/ 	.short	0x0028
        /*0088*/ 	.byte	0x00, 0xf0, 0x11, 0x00


	//----- nvinfo : EIATTR_KPARAM_INFO
	.align		4
.L_23:
        /*008c*/ 	.byte	0x04, 0x17
        /*008e*/ 	.short	(.L_25 - .L_24)
.L_24:
        /*0090*/ 	.word	0x00000000
        /*0094*/ 	.short	0x0006
        /*0096*/ 	.short	0x0024
        /*0098*/ 	.byte	0x00, 0xf0, 0x11, 0x00


	//----- nvinfo : EIATTR_KPARAM_INFO
	.align		4
.L_25:
        /*009c*/ 	.byte	0x04, 0x17
        /*009e*/ 	.short	(.L_27 - .L_26)
.L_26:
        /*00a0*/ 	.word	0x00000000
        /*00a4*/ 	.short	0x0005
        /*00a6*/ 	.short	0x0020
        /*00a8*/ 	.byte	0x00, 0xf0, 0x11, 0x00


	//----- nvinfo : EIATTR_KPARAM_INFO
	.align		4
.L_27:
        /*00ac*/ 	.byte	0x04, 0x17
        /*00ae*/ 	.short	(.L_29 - .L_28)
.L_28:
        /*00b0*/ 	.word	0x00000000
        /*00b4*/ 	.short	0x0004
        /*00b6*/ 	.short	0x001c
        /*00b8*/ 	.byte	0x00, 0xf0, 0x11, 0x00


	//----- nvinfo : EIATTR_KPARAM_INFO
	.align		4
.L_29:
        /*00bc*/ 	.byte	0x04, 0x17
        /*00be*/ 	.short	(.L_31 - .L_30)
.L_30:
        /*00c0*/ 	.word	0x00000000
        /*00c4*/ 	.short	0x0003
        /*00c6*/ 	.short	0x0018
        /*00c8*/ 	.byte	0x00, 0xf0, 0x11, 0x00


	//----- nvinfo : EIATTR_KPARAM_INFO
	.align		4
.L_31:
        /*00cc*/ 	.byte	0x04, 0x17
        /*00ce*/ 	.short	(.L_33 - .L_32)
.L_32:
        /*00d0*/ 	.word	0x00000000
        /*00d4*/ 	.short	0x0002
        /*00d6*/ 	.short	0x0010
        /*00d8*/ 	.byte	0x00, 0xf4, 0x21, 0x00


	//----- nvinfo : EIATTR_KPARAM_INFO
	.align		4
.L_33:
        /*00dc*/ 	.byte	0x04, 0x17
        /*00de*/ 	.short	(.L_35 - .L_34)
.L_34:
        /*00e0*/ 	.word	0x00000000
        /*00e4*/ 	.short	0x0001
        /*00e6*/ 	.short	0x0008
        /*00e8*/ 	.byte	0x00, 0xf4, 0x21, 0x00


	//----- nvinfo : EIATTR_KPARAM_INFO
	.align		4
.L_35:
        /*00ec*/ 	.byte	0x04, 0x17
        /*00ee*/ 	.short	(.L_37 - .L_36)
.L_36:
        /*00f0*/ 	.word	0x00000000
        /*00f4*/ 	.short	0x0000
        /*00f6*/ 	.short	0x0000
        /*00f8*/ 	.byte	0x00, 0xf4, 0x21, 0x00


	//----- nvinfo : EIATTR_MAXREG_COUNT
	.align		4
.L_37:
        /*00fc*/ 	.byte	0x03, 0x1b
        /*00fe*/ 	.short	0x00ff


	//----- nvinfo : EIATTR_NUM_BARRIERS
	.align		4
        /*0100*/ 	.byte	0x02, 0x4c
        /*0102*/ 	.byte	0x01
	.zero		1


	//----- nvinfo : EIATTR_ANNOTATIONS
	.align		4
        /*0104*/ 	.byte	0x04, 0x55
        /*0106*/ 	.short	(.L_39 - .L_38)


	//   ....[0]....
.L_38:
        /*0108*/ 	.word	0x00000001
        /*010c*/ 	.byte	0x70, 0x00, 0x00, 0x00, 0x01, 0x00, 0x00, 0x00, 0xb0, 0x00, 0x00, 0x00, 0x01, 0x00, 0x00, 0x00
        /* <DEDUP_REMOVED lines=3733> */
        /*ea6c*/ 	.byte	0xb0, 0x5b, 0x03, 0x00


	//----- nvinfo : EIATTR_MERCURY_ISA_VERSION
	.align		4
.L_39:
        /*ea70*/ 	.byte	0x03, 0x5f
        /*ea72*/ 	.short	0x0000


	//----- nvinfo : EIATTR_EXIT_INSTR_OFFSETS
	.align		4
        /*ea74*/ 	.byte	0x04, 0x1c
        /*ea76*/ 	.short	(.L_41 - .L_40)


	//   ....[0]....
.L_40:
        /*ea78*/ 	.word	0x00066350


	//   ....[1]....
        /*ea7c*/ 	.word	0x00066380


	//----- nvinfo : EIATTR_REQNTID
	.align		4
.L_41:
        /*ea80*/ 	.byte	0x04, 0x10
        /*ea82*/ 	.short	(.L_43 - .L_42)
.L_42:
        /*ea84*/ 	.word	0x00000040
        /*ea88*/ 	.word	0x00000001
        /*ea8c*/ 	.word	0x00000001
.L_43:


//--------------------- .nv.callgraph             --------------------------
	.section	.nv.callgraph,"",@"SHT_CUDA_CALLGRAPH"
	.align	4
	.sectionentsize	8
	.align		4
        /*0000*/ 	.word	0x00000000
	.align		4
        /*0004*/ 	.word	0xffffffff
	.align		4
        /*0008*/ 	.word	0x00000000
	.align		4
        /*000c*/ 	.word	0xfffffffe
	.align		4
        /*0010*/ 	.word	0x00000000
	.align		4
        /*0014*/ 	.word	0xfffffffd
	.align		4
        /*0018*/ 	.word	0x00000000
	.align		4
        /*001c*/ 	.word	0xfffffffc


//--------------------- .nv.rel.action            --------------------------
	.section	.nv.rel.action,"",@"SHT_CUDA_RELOCINFO"
	.align	8
	.sectionentsize	8
        /*0000*/ 	.byte	0x73, 0x00, 0x00, 0x00, 0x00, 0x00, 0x00, 0x00, 0x00, 0x00, 0x00, 0x11, 0x25, 0x00, 0x05, 0x36


//--------------------- .nv.constant0.matmul_kernel --------------------------
	.section	.nv.constant0.matmul_kernel,"a",@progbits
	.sectionflags	@""
	.align	4
.nv.constant0.matmul_kernel:
	.zero		432


//--------------------- .text.matmul_kernel       --------------------------
	.section	.text.matmul_kernel,"ax",@progbits
	.sectioninfo	@"SHI_REGISTERS=32"
	.align	128
        .global         matmul_kernel
        .type           matmul_kernel,@function
        .size           matmul_kernel,(.L_x_4 - matmul_kernel)
        .other          matmul_kernel,@"STO_CUDA_ENTRY STV_DEFAULT"
matmul_kernel:
.text.matmul_kernel:
[----:B------:R-:W-:-:S04]  /*0000*/  IMAD.MOV.U32 R1, RZ, RZ, c[0x0][0x28] ;  /* 0x00000a00ff017624 */ /* 0x000fc800078e00ff */
[----:B------:R-:W-:Y:S01]  /*0010*/  IMAD.MOV.U32 R0, RZ, RZ, c[0x0][0x17c] ;  /* 0x00005f00ff007624 */ /* 0x000fe200078e00ff */
[----:B------:R-:W-:Y:S01]  /*0020*/  IADD3 R1, R1, -0x4d88, RZ ;  /* 0xffffb27801017810 */ /* 0x000fe20007ffe0ff */
[----:B------:R-:W-:Y:S01]  /*0030*/  CS2R R12, SRZ ;  /* 0x00000000000c7805 */ /* 0x000fe2000001ff00 */
[----:B------:R-:W-:Y:S01]  /*0040*/  CS2R R14, SRZ ;  /* 0x00000000000e7805 */ /* 0x000fe2000001ff00 */
[----:B------:R-:W-:Y:S01]  /*0050*/  CS2R R16, SRZ ;  /* 0x0000000000107805 */ /* 0x000fe2000001ff00 */
[----:B------:R-:W-:Y:S01]  /*0060*/  IADD3 R0, R0, 0x3f, RZ ;  /* 0x0000003f00007810 */ /* 0x000fe20007ffe0ff */
[----:B------:R-:W-:Y:S01]  /*0070*/  STL [R1+0x90], RZ ;  /* 0x000090ff01007387 */ /* 0x000fe20000100800 */
[----:B------:R-:W-:Y:S01]  /*0080*/  CS2R R18, SRZ ;  /* 0x0000000000127805 */ /* 0x000fe2000001ff00 */
[----:B------:R-:W-:Y:S01]  /*0090*/  CS2R R20, SRZ ;  /* 0x0000000000147805 */ /* 0x000fe2000001ff00 */
[----:B------:R-:W-:Y:S01]  /*00a0*/  SHF.R.S32.HI R3, RZ, 0x1f, R0 ;  /* 0x0000001fff037819 */ /* 0x000fe20000011400 */
[----:B------:R-:W-:Y:S01]  /*00b0*/  STL [R1+0x94], RZ ;  /* 0x000094ff01007387 */ /* 0x000fe20000100800 */
[----:B------:R-:W-:Y:S01]  /*00c0*/  CS2R R22, SRZ ;  /* 0x0000000000167805 */ /* 0x000fe2000001ff00 */
[----:B------:R-:W-:Y:S01]  /*00d0*/  CS2R R24, SRZ ;  /* 0x0000000000187805 */ /* 0x000fe2000001ff00 */
[----:B------:R-:W-:Y:S01]  /*00e0*/  LEA.HI R3, R3, R0, RZ, 0x6 ;  /* 0x0000000003037211 */ /* 0x000fe200078f30ff */
[----:B------:R-:W-:Y:S01]  /*00f0*/  STL [R1+0x98], RZ ;  /* 0x000098ff01007387 */ /* 0x000fe20000100800 */
[----:B------:R-:W-:-:S02]  /*0100*/  CS2R R26, SRZ ;  /* 0x00000000001a7805 */ /* 0x000fc4000001ff00 */
[----:B------:R-:W-:Y:S01]  /*0110*/  SHF.R.S32.HI R0, RZ, 0x6, R3 ;  /* 0x00000006ff007819 */ /* 0x000fe20000011403 */
[----:B------:R-:W-:Y:S04]  /*0120*/  STL [R1+0x9c], RZ ;  /* 0x00009cff01007387 */ /* 0x000fe80000100800 */
[----:B------:R-:W-:Y:S01]  /*0130*/  IMAD.SHL.U32 R0, R0, 0x8, RZ ;  /* 0x0000000800007824 */ /* 0x000fe200078e00ff */
[----:B------:R-:W0:Y:S04]  /*0140*/  S2R R3, SR_CTAID.X ;  /* 0x0000000000037919 */ /* 0x000e280000002500 */
[-C--:B------:R-:W-:Y:S01]  /*0150*/  IABS R7, R0.reuse ;  /* 0x0000000000077213 */ /* 0x080fe20000000000 */
[----:B------:R-:W-:Y:S01]  /*0160*/  STL [R1+0x80], RZ ;  /* 0x000080ff01007387 */ /* 0x000fe20000100800 */
[----:B------:R-:W-:-:S02]  /*0170*/  IABS R10, R0 ;  /* 0x00000000000a7213 */ /* 0x000fc40000000000 */
[----:B------:R-:W1:Y:S01]  /*0180*/  I2F.RP R2, R7 ;  /* 0x0000000700027306 */ /* 0x000e620000209400 */
[----:B------:R-:W-:Y:S04]  /*0190*/  STL [R1+0x84], RZ ;  /* 0x000084ff01007387 */ /* 0x000fe80000100800 */
[----:B------:R-:W-:Y:S04]  /*01a0*/  STL [R1+0x88], RZ ;  /* 0x000088ff01007387 */ /* 0x000fe80000100800 */
[----:B------:R-:W-:Y:S04]  /*01b0*/  STL [R1+0x8c], RZ ;  /* 0x00008cff01007387 */ /* 0x000fe80000100800 */
[----:B------:R-:W-:Y:S01]  /*01c0*/  STL [R1+0x70], RZ ;  /* 0x000070ff01007387 */ /* 0x000fe20000100800 */
[----:B-1----:R-:W1:Y:S01]  /*01d0*/  MUFU.RCP R2, R2 ;  /* 0x0000000200027308 */ /* 0x002e620000001000 */
[----:B0-----:R-:W-:-:S02]  /*01e0*/  IABS R8, R3 ;  /* 0x0000000300087213 */ /* 0x001fc40000000000 */
[----:B------:R-:W-:Y:S04]  /*01f0*/  STL [R1+0x74], RZ ;  /* 0x000074ff01007387 */ /* 0x000fe80000100800 */
[----:B------:R-:W-:Y:S04]  /*0200*/  STL [R1+0x78], RZ ;  /* 0x000078ff01007387 */ /* 0x000fe80000100800 */
[----:B------:R-:W-:Y:S04]  /*0210*/  STL [R1+0x7c], RZ ;  /* 0x00007cff01007387 */ /* 0x000fe80000100800 */
[----:B------:R-:W-:Y:S01]  /*0220*/  STL [R1+0x60], RZ ;  /* 0x000060ff01007387 */ /* 0x000fe20000100800 */
[----:B-1----:R-:W-:Y:S01]  /*0230*/  IADD3 R4, R2, 0xffffffe, RZ ;  /* 0x0ffffffe02047810 */ /* 0x002fe20007ffe0ff */
[----:B------:R-:W-:-:S02]  /*0240*/  IMAD.MOV R2, RZ, RZ, -R10 ;  /* 0x000000ffff027224 */ /* 0x000fc400078e0a0a */
[----:B------:R-:W-:Y:S01]  /*0250*/  STL [R1+0x64], RZ ;  /* 0x000064ff01007387 */ /* 0x000fe20000100800 */
[----:B------:R0:W1:Y:S03]  /*0260*/  F2I.FTZ.U32.TRUNC.NTZ R5, R4 ;  /* 0x0000000400057305 */ /* 0x000066000021f000 */
[----:B------:R-:W-:Y:S04]  /*0270*/  STL [R1+0x68], RZ ;  /* 0x000068ff01007387 */ /* 0x000fe80000100800 */
[----:B------:R-:W-:Y:S01]  /*0280*/  STL [R1+0x6c], RZ ;  /* 0x00006cff01007387 */ /* 0x000fe20000100800 */
[----:B0-----:R-:W-:-:S03]  /*0290*/  IMAD.MOV.U32 R4, RZ, RZ, RZ ;  /* 0x000000ffff047224 */ /* 0x001fc600078e00ff */
[----:B------:R-:W-:Y:S04]  /*02a0*/  STL [R1+0x50], RZ ;  /* 0x000050ff01007387 */ /* 0x000fe80000100800 */
[----:B------:R-:W-:Y:S01]  /*02b0*/  STL [R1+0x54], RZ ;  /* 0x000054ff01007387 */ /* 0x000fe20000100800 */
[----:B-1----:R-:W-:-:S03]  /*02c0*/  IMAD.MOV R6, RZ, RZ, -R5 ;  /* 0x000000ffff067224 */ /* 0x002fc600078e0a05 */
[----:B------:R-:W-:Y:S01]  /*02d0*/  STL [R1+0x58], RZ ;  /* 0x000058ff01007387 */ /* 0x000fe20000100800 */
[----:B------:R-:W-:Y:S02]  /*02e0*/  IMAD R9, R6, R7, RZ ;  /* 0x0000000706097224 */ /* 0x000fe400078e02ff */
[----:B------:R-:W-:Y:S01]  /*02f0*/  IMAD.MOV.U32 R6, RZ, RZ, R8 ;  /* 0x000000ffff067224 */ /* 0x000fe200078e0008 */
[----:B------:R-:W-:Y:S01]  /*0300*/  STL [R1+0x5c], RZ ;  /* 0x00005cff01007387 */ /* 0x000fe20000100800 */
[----:B------:R-:W-:-:S03]  /*0310*/  IMAD.HI.U32 R5, R5, R9, R4 ;  /* 0x0000000905057227 */ /* 0x000fc600078e0004 */
[----:B------:R-:W-:Y:S03]  /*0320*/  STL [R1+0x40], RZ ;  /* 0x000040ff01007387 */ /* 0x000fe60000100800 */
[----:B------:R-:W-:Y:S01]  /*0330*/  IMAD.HI.U32 R5, R5, R6, RZ ;  /* 0x0000000605057227 */ /* 0x000fe200078e00ff */
[----:B------:R-:W-:Y:S03]  /*0340*/  STL [R1+0x44], RZ ;  /* 0x000044ff01007387 */ /* 0x000fe60000100800 */
[----:B------:R-:W-:Y:S01]  /*0350*/  IMAD R2, R5, R2, R6 ;  /* 0x0000000205027224 */ /* 0x000fe200078e0206 */
[----:B------:R-:W-:Y:S04]  /*0360*/  STL [R1+0x48], RZ ;  /* 0x000048ff01007387 */ /* 0x000fe80000100800 */
[----:B------:R-:W-:Y:S01]  /*0370*/  ISETP.GT.U32.AND P1, PT, R7, R2, PT ;  /* 0x000000020700720c */ /* 0x000fe20003f24070 */
[----:B------:R-:W-:Y:S04]  /*0380*/  STL [R1+0x4c], RZ ;  /* 0x00004cff01007387 */ /* 0x000fe80000100800 */
[----:B------:R-:W-:Y:S04]  /*0390*/  STL [R1+0x30], RZ ;  /* 0x000030ff01007387 */ /* 0x000fe80000100800 */
[----:B------:R-:W-:Y:S04]  /*03a0*/  STL [R1+0x34], RZ ;  /* 0x000034ff01007387 */ /* 0x000fe80000100800 */
[----:B------:R-:W-:Y:S01]  /*03b0*/  @!P1 IMAD.IADD R2, R2, 0x1, -R7 ;  /* 0x0000000102029824 */ /* 0x000fe200078e0a07 */
[----:B------:R-:W-:Y:S01]  /*03c0*/  @!P1 IADD3 R5, R5, 0x1, RZ ;  /* 0x0000000105059810 */ /* 0x000fe20007ffe0ff */
[----:B------:R-:W-:Y:S01]  /*03d0*/  STL [R1+0x38], RZ ;  /* 0x000038ff01007387 */ /* 0x000fe20000100800 */
[----:B------:R-:W-:-:S02]  /*03e0*/  ISETP.NE.AND P1, PT, R0, RZ, PT ;  /* 0x000000ff0000720c */ /* 0x000fc40003f25270 */
[----:B------:R-:W-:Y:S01]  /*03f0*/  ISETP.GE.U32.AND P0, PT, R2, R7, PT ;  /* 0x000000070200720c */ /* 0x000fe20003f06070 */
[----:B------:R-:W-:Y:S01]  /*0400*/  STL [R1+0x3c], RZ ;  /* 0x00003cff01007387 */ /* 0x000fe20000100800 */
[----:B------:R-:W-:-:S03]  /*0410*/  LOP3.LUT R2, R3, R0, RZ, 0x3c, !PT ;  /* 0x0000000003027212 */ /* 0x000fc600078e3cff */
[----:B------:R-:W-:Y:S01]  /*0420*/  STL [R1+0x20], RZ ;  /* 0x000020ff01007387 */ /* 0x000fe20000100800 */
[----:B------:R-:W-:Y:S01]  /*0430*/  ISETP.GE.AND P2, PT, R2, RZ, PT ;  /* 0x000000ff0200720c */ /* 0x000fe20003f46270 */
[----:B------:R-:W-:Y:S02]  /*0440*/  IMAD.MOV.U32 R2, RZ, RZ, c[0x0][0x178] ;  /* 0x00005e00ff027624 */ /* 0x000fe400078e00ff */
[----:B------:R-:W-:Y:S03]  /*0450*/  STL [R1+0x24], RZ ;  /* 0x000024ff01007387 */ /* 0x000fe60000100800 */
[----:B------:R-:W-:Y:S01]  /*0460*/  IADD3 R2, R2, 0xff, RZ ;  /* 0x000000ff02027810 */ /* 0x000fe20007ffe0ff */
[----:B------:R-:W-:Y:S01]  /*0470*/  STL [R1+0x28], RZ ;  /* 0x000028ff01007387 */ /* 0x000fe20000100800 */
[----:B------:R-:W-:-:S03]  /*0480*/  @P0 IADD3 R5, R5, 0x1, RZ ;  /* 0x0000000105050810 */ /* 0x000fc60007ffe0ff */
[----:B------:R-:W-:Y:S02]  /*0490*/  STL [R1+0x2c], RZ ;  /* 0x00002cff01007387 */ /* 0x000fe40000100800 */
[----:B------:R-:W-:Y:S01]  /*04a0*/  IMAD.MOV.U32 R4, RZ, RZ, R5 ;  /* 0x000000ffff047224 */ /* 0x000fe200078e0005 */
[----:B------:R-:W-:Y:S01]  /*04b0*/  SHF.R.S32.HI R5, RZ, 0x1f, R2 ;  /* 0x0000001fff057819 */ /* 0x000fe20000011402 */
[----:B------:R-:W-:Y:S02]  /*04c0*/  STL [R1+0x10], RZ ;  /* 0x000010ff01007387 */ /* 0x000fe40000100800 */
[----:B------:R-:W-:Y:S01]  /*04d0*/  @!P2 IMAD.MOV R4, RZ, RZ, -R4 ;  /* 0x000000ffff04a224 */ /* 0x000fe200078e0a04 */
[----:B------:R-:W-:Y:S01]  /*04e0*/  @!P1 LOP3.LUT R4, RZ, R0, RZ, 0x33, !PT ;  /* 0x00000000ff049212 */ /* 0x000fe200078e33ff */
[----:B------:R-:W-:Y:S01]  /*04f0*/  STL [R1+0x14], RZ ;  /* 0x000014ff01007387 */ /* 0x000fe20000100800 */
[----:B------:R-:W-:-:S03]  /*0500*/  LEA.HI R5, R5, R2, RZ, 0x8 ;  /* 0x0000000205057211 */ /* 0x000fc600078f40ff */
[----:B------:R-:W-:Y:S01]  /*0510*/  IMAD.SHL.U32 R2, R4, 0x8, RZ ;  /* 0x0000000804027824 */ /* 0x000fe200078e00ff */
[----:B------:R-:W-:Y:S01]  /*0520*/  STL [R1+0x18], RZ ;  /* 0x000018ff01007387 */ /* 0x000fe20000100800 */
[----:B------:R-:W-:-:S03]  /*0530*/  IMAD.MOV R4, RZ, RZ, -R4 ;  /* 0x000000ffff047224 */ /* 0x000fc600078e0a04 */
[----:B------:R-:W-:Y:S01]  /*0540*/  LEA.HI.SX32 R5, R5, -R2, 0x18 ;  /* 0x8000000205057211 */ /* 0x000fe200078fc2ff */
[----:B------:R-:W-:Y:S01]  /*0550*/  IMAD R9, R0, R4, R3 ;  /* 0x0000000400097224 */ /* 0x000fe200078e0203 */
[----:B------:R-:W-:Y:S01]  /*0560*/  STL [R1+0x1c], RZ ;  /* 0x00001cff01007387 */ /* 0x000fe20000100800 */
[----:B------:R-:W-:Y:S01]  /*0570*/  IMAD.MOV.U32 R4, RZ, RZ, RZ ;  /* 0x000000ffff047224 */ /* 0x000fe200078e00ff */
[----:B------:R-:W-:Y:S02]  /*0580*/  IMNMX R10, R5, 0x8, PT ;  /* 0x00000008050a7817 */ /* 0x000fe40003800200 */
[----:B------:R-:W-:Y:S02]  /*0590*/  STL [R1], RZ ;  /* 0x000000ff01007387 */ /* 0x000fe40000100800 */
[-C--:B------:R-:W-:Y:S02]  /*05a0*/  IABS R8, R10.reuse ;  /* 0x0000000a00087213 */ /* 0x080fe40000000000 */
[----:B------:R-:W-:Y:S01]  /*05b0*/  IABS R0, R10 ;  /* 0x0000000a00007213 */ /* 0x000fe20000000000 */
[----:B------:R-:W-:Y:S01]  /*05c0*/  STL [R1+0x4], RZ ;  /* 0x000004ff01007387 */ /* 0x000fe20000100800 */
[----:B------:R-:W0:Y:S03]  /*05d0*/  I2F.RP R6, R8 ;  /* 0x0000000800067306 */ /* 0x000e260000209400 */
[----:B------:R-:W-:Y:S04]  /*05e0*/  STL [R1+0x8], RZ ;  /* 0x000008ff01007387 */ /* 0x000fe80000100800 */
[----:B------:R-:W-:Y:S01]  /*05f0*/  STL [R1+0xc], RZ ;  /* 0x00000cff01007387 */ /* 0x000fe20000100800 */
[----:B0-----:R-:W0:Y:S02]  /*0600*/  MUFU.RCP R6, R6 ;  /* 0x0000000600067308 */ /* 0x001e240000001000 */
[----:B0-----:R-:W-:-:S06]  /*0610*/  IADD3 R5, R6, 0xffffffe, RZ ;  /* 0x0ffffffe06057810 */ /* 0x001fcc0007ffe0ff */
[----:B------:R-:W0:Y:S02]  /*0620*/  F2I.FTZ.U32.TRUNC.NTZ R5, R5 ;  /* 0x0000000500057305 */ /* 0x000e24000021f000 */
[----:B0-----:R-:W-:-:S04]  /*0630*/  IMAD.MOV R7, RZ, RZ, -R5 ;  /* 0x000000ffff077224 */ /* 0x001fc800078e0a05 */
[----:B------:R-:W-:Y:S01]  /*0640*/  IMAD.MOV.U32 R3, RZ, RZ, R7 ;  /* 0x000000ffff037224 */ /* 0x000fe200078e0007 */
[----:B------:R-:W-:-:S03]  /*0650*/  IABS R7, R9 ;  /* 0x0000000900077213 */ /* 0x000fc60000000000 */
[----:B------:R-:W-:-:S04]  /*0660*/  IMAD R3, R3, R8, RZ ;  /* 0x0000000803037224 */ /* 0x000fc800078e02ff */
[----:B------:R-:W-:-:S04]  /*0670*/  IMAD.HI.U32 R4, R5, R3, R4 ;  /* 0x0000000305047227 */ /* 0x000fc800078e0004 */
[----:B------:R-:W-:Y:S02]  /*0680*/  IMAD.MOV R3, RZ, RZ, -R0 ;  /* 0x000000ffff037224 */ /* 0x000fe400078e0a00 */
[----:B------:R-:W-:-:S04]  /*0690*/  IMAD.HI.U32 R0, R4, R7, RZ ;  /* 0x0000000704007227 */ /* 0x000fc800078e00ff */
[----:B------:R-:W-:Y:S01]  /*06a0*/  IMAD R3, R0, R3, R7 ;  /* 0x0000000300037224 */ /* 0x000fe200078e0207 */
[----:B------:R-:W-:Y:S01]  /*06b0*/  ULDC.64 UR4, c[0x0][0x118] ;  /* 0x0000460000047ab9 */ /* 0x000fe20000000a00 */
[----:B------:R-:W-:-:S03]  /*06c0*/  CS2R R6, SRZ ;  /* 0x0000000000067805 */ /* 0x000fc6000001ff00 */
[----:B------:R-:W-:-:S13]  /*06d0*/  ISETP.GT.U32.AND P1, PT, R8, R3, PT ;  /* 0x000000030800720c */ /* 0x000fda0003f24070 */
[----:B------:R-:W-:Y:S01]  /*06e0*/  @!P1 IMAD.IADD R3, R3, 0x1, -R8 ;  /* 0x0000000103039824 */ /* 0x000fe200078e0a08 */
[----:B------:R-:W-:Y:S02]  /*06f0*/  @!P1 IADD3 R0, R0, 0x1, RZ ;  /* 0x0000000100009810 */ /* 0x000fe40007ffe0ff */
[----:B------:R-:W-:Y:S02]  /*0700*/  ISETP.NE.AND P1, PT, R10, RZ, PT ;  /* 0x000000ff0a00720c */ /* 0x000fe40003f25270 */
[----:B------:R-:W-:Y:S02]  /*0710*/  ISETP.GE.U32.AND P0, PT, R3, R8, PT ;  /* 0x000000080300720c */ /* 0x000fe40003f06070 */
[----:B------:R-:W-:-:S04]  /*0720*/  LOP3.LUT R3, R9, R10, RZ, 0x3c, !PT ;  /* 0x0000000a09037212 */ /* 0x000fc800078e3cff */
[----:B------:R-:W-:Y:S01]  /*0730*/  ISETP.GE.AND P2, PT, R3, RZ, PT ;  /* 0x000000ff0300720c */ /* 0x000fe20003f46270 */
[----:B------:R-:W-:-:S05]  /*0740*/  IMAD.MOV.U32 R3, RZ, RZ, c[0x0][0x180] ;  /* 0x00006000ff037624 */ /* 0x000fca00078e00ff */
[----:B------:R-:W-:Y:S02]  /*0750*/  IADD3 R3, R3, 0x7f, RZ ;  /* 0x0000007f03037810 */ /* 0x000fe40007ffe0ff */
[----:B------:R-:W-:Y:S02]  /*0760*/  @P0 IADD3 R0, R0, 0x1, RZ ;  /* 0x0000000100000810 */ /* 0x000fe40007ffe0ff */
[----:B------:R-:W-:-:S03]  /*0770*/  ISETP.GE.AND P0, PT, R3, 0x80, PT ;  /* 0x000000800300780c */ /* 0x000fc60003f06270 */
[----:B------:R-:W-:Y:S01]  /*0780*/  @!P2 IMAD.MOV R0, RZ, RZ, -R0 ;  /* 0x000000ffff00a224 */ /* 0x000fe200078e0a00 */
[----:B------:R-:W-:-:S05]  /*0790*/  @!P1 LOP3.LUT R0, RZ, R10, RZ, 0x33, !PT ;  /* 0x0000000aff009212 */ /* 0x000fca00078e33ff */
[----:B------:R-:W-:-:S04]  /*07a0*/  IMAD.MOV R5, RZ, RZ, -R0 ;  /* 0x000000ffff057224 */ /* 0x000fc800078e0a00 */
[----:B------:R-:W-:Y:S02]  /*07b0*/  IMAD R5, R10, R5, R9 ;  /* 0x000000050a057224 */ /* 0x000fe400078e0209 */
[----:B------:R-:W-:Y:S01]  /*07c0*/  CS2R R8, SRZ ;  /* 0x0000000000087805 */ /* 0x000fe2000001ff00 */
[----:B------:R-:W-:Y:S01]  /*07d0*/  CS2R R10, SRZ ;  /* 0x00000000000a7805 */ /* 0x000fe2000001ff00 */
[----:B------:R-:W-:Y:S02]  /*07e0*/  IMAD.IADD R2, R2, 0x1, R5 ;  /* 0x0000000102027824 */ /* 0x000fe400078e0205 */
[----:B------:R-:W-:-:S05]  /*07f0*/  CS2R R4, SRZ ;  /* 0x0000000000047805 */ /* 0x000fca000001ff00 */
[----:B------:R0:W-:Y:S04]  /*0800*/  STL [R1+0x20f0], R4 ;  /* 0x0020f00401007387 */ /* 0x0001e80000100800 */
[----:B------:R-:W-:Y:S04]  /*0810*/  STL [R1+0x20f4], R5 ;  /* 0x0020f40501007387 */ /* 0x000fe80000100800 */
[----:B------:R-:W-:Y:S01]  /*0820*/  STL [R1+0x180], RZ ;  /* 0x000180ff01007387 */ /* 0x000fe20000100800 */
[----:B0-----:R-:W-:-:S03]  /*0830*/  IMAD.SHL.U32 R4, R0, 0x40, RZ ;  /* 0x0000004000047824 */ /* 0x001fc600078e00ff */
[----:B------:R-:W-:Y:S02]  /*0840*/  STL [R1+0x184], RZ ;  /* 0x000184ff01007387 */ /* 0x000fe40000100800 */
[C---:B------:R-:W-:Y:S02]  /*0850*/  IADD3 R28, R4.reuse, 0x1, RZ ;  /* 0x00000001041c7810 */ /* 0x040fe40007ffe0ff */
[----:B------:R-:W-:Y:S01]  /*0860*/  STL [R1+0x188], RZ ;  /* 0x000188ff01007387 */ /* 0x000fe20000100800 */
[C---:B------:R-:W-:Y:S02]  /*0870*/  IADD3 R3, R4.reuse, 0x2, RZ ;  /* 0x0000000204037810 */ /* 0x040fe40007ffe0ff */
[C---:B------:R-:W-:Y:S01]  /*0880*/  IADD3 R0, R4.reuse, 0x3, RZ ;  /* 0x0000000304007810 */ /* 0x040fe20007ffe0ff */
[----:B------:R-:W-:Y:S01]  /*0890*/  STL [R1+0x18c], RZ ;  /* 0x00018cff01007387 */ /* 0x000fe20000100800 */
[----:B------:R-:W-:-:S03]  /*08a0*/  IADD3 R29, R4, 0x38, RZ ;  /* 0x00000038041d7810 */ /* 0x000fc60007ffe0ff */
[----:B------:R-:W-:Y:S04]  /*08b0*/  STL [R1+0x170], RZ ;  /* 0x000170ff01007387 */ /* 0x000fe80000100800 */
        /* <DEDUP_REMOVED lines=59> */
[----:B------:R-:W-:Y:S04]  /*0c70*/  STL [R1+0xbd8], R4 ;  /* 0x000bd80401007387 */ /* 0x000fe80000100800 */
[----:B------:R0:W-:Y:S04]  /*0c80*/  STL [R1+0x1ff8], R28 ;  /* 0x001ff81c01007387 */ /* 0x0001e80000100800 */
[----:B------:R1:W-:Y:S04]  /*0c90*/  STL [R1+0x1ff4], R3 ;  /* 0x001ff40301007387 */ /* 0x0003e80000100800 */
[----:B------:R2:W-:Y:S01]  /*0ca0*/  STL [R1+0x1ffc], R0 ;  /* 0x001ffc0001007387 */ /* 0x0005e20000100800 */
[----:B0-----:R-:W-:-:S03]  /*0cb0*/  IADD3 R28, R4, 0x4, RZ ;  /* 0x00000004041c7810 */ /* 0x001fc60007ffe0ff */
[----:B------:R-:W0:Y:S01]  /*0cc0*/  S2R R5, SR_TID.X ;  /* 0x0000000000057919 */ /* 0x000e220000002100 */
[----:B-1----:R-:W-:-:S03]  /*0cd0*/  IADD3 R3, R4, 0x5, RZ ;  /* 0x0000000504037810 */ /* 0x002fc60007ffe0ff */
[----:B------:R1:W-:Y:S01]  /*0ce0*/  STL [R1+0x2000], R28 ;  /* 0x0020001c01007387 */ /* 0x0003e20000100800 */
[----:B--2---:R-:W-:-:S03]  /*0cf0*/  IADD3 R0, R4, 0x6, RZ ;  /* 0x0000000604007810 */ /* 0x004fc60007ffe0ff */
[----:B------:R2:W-:Y:S04]  /*0d00*/  STL [R1+0x2004], R3 ;  /* 0x0020040301007387 */ /* 0x0005e80000100800 */
[----:B------:R3:W-:Y:S01]  /*0d10*/  STL [R1+0x2008], R0 ;  /* 0x0020080001007387 */ /* 0x0007e20000100800 */
[C---:B-1----:R-:W-:Y:S02]  /*0d20*/  IADD3 R28, R4.reuse, 0x7, RZ ;  /* 0x00000007041c7810 */ /* 0x042fe40007ffe0ff */
[----:B--2---:R-:W-:-:S03]  /*0d30*/  IADD3 R3, R4, 0x8, RZ ;  /* 0x0000000804037810 */ /* 0x004fc60007ffe0ff */
[----:B------:R1:W-:Y:S01]  /*0d40*/  STL [R1+0x200c], R28 ;  /* 0x00200c1c01007387 */ /* 0x0003e20000100800 */
[----:B---3--:R-:W-:-:S03]  /*0d50*/  IADD3 R0, R4, 0x9, RZ ;  /* 0x0000000904007810 */ /* 0x008fc60007ffe0ff */
        /* <DEDUP_REMOVED lines=94> */
[----:B------:R-:W-:Y:S01]  /*1340*/  STL [R1+0x20cc], R28 ;  /* 0x0020cc1c01007387 */ /* 0x000fe20000100800 */
[----:B---3--:R-:W-:-:S03]  /*1350*/  IADD3 R0, R4, 0x3a, RZ ;  /* 0x0000003a04007810 */ /* 0x008fc60007ffe0ff */
[----:B------:R0:W-:Y:S04]  /*1360*/  STL [R1+0x20d4], R3 ;  /* 0x0020d40301007387 */ /* 0x0001e80000100800 */
[----:B------:R-:W-:Y:S04]  /*1370*/  STL [R1+0x20d0], R29 ;  /* 0x0020d01d01007387 */ /* 0x000fe80000100800 */
[----:B------:R1:W-:Y:S01]  /*1380*/  STL [R1+0x20dc], R0 ;  /* 0x0020dc0001007387 */ /* 0x0003e20000100800 */
[----:B0-----:R-:W-:Y:S02]  /*1390*/  LOP3.LUT R3, R5, 0x3f, RZ, 0xc0, !PT ;  /* 0x0000003f05037812 */ /* 0x001fe400078ec0ff */
[----:B------:R-:W-:-:S02]  /*13a0*/  IADD3 R5, R4, 0x3d, RZ ;  /* 0x0000003d04057810 */ /* 0x000fc40007ffe0ff */
[----:B-1----:R-:W-:-:S05]  /*13b0*/  IADD3 R0, R4, 0x3b, RZ ;  /* 0x0000003b04007810 */ /* 0x002fca0007ffe0ff */
[----:B------:R0:W-:Y:S02]  /*13c0*/  STL [R1+0x20d8], R0 ;  /* 0x0020d80001007387 */ /* 0x0001e40000100800 */
[----:B0-----:R-:W-:-:S05]  /*13d0*/  IADD3 R0, R4, 0x3c, RZ ;  /* 0x0000003c04007810 */ /* 0x001fca0007ffe0ff */
[----:B------:R0:W-:Y:S04]  /*13e0*/  STL [R1+0x20e4], R0 ;  /* 0x0020e40001007387 */ /* 0x0001e80000100800 */
[----:B------:R1:W-:Y:S01]  /*13f0*/  STL [R1+0x20e0], R5 ;  /* 0x0020e00501007387 */ /* 0x0003e20000100800 */
[----:B0-----:R-:W-:Y:S01]  /*1400*/  IMAD.SHL.U32 R0, R2, 0x100, RZ ;  /* 0x0000010002007824 */ /* 0x001fe200078e00ff */
[----:B------:R-:W-:Y:S02]  /*1410*/  PRMT R2, R3, 0x6540, R2 ;  /* 0x0000654003027816 */ /* 0x000fe40000000002 */
[C---:B-1----:R-:W-:Y:S02]  /*1420*/  IADD3 R5, R4.reuse, 0x3e, RZ ;  /* 0x0000003e04057810 */ /* 0x042fe40007ffe0ff */
[----:B------:R-:W-:-:S02]  /*1430*/  IADD3 R4, R4, 0x3f, RZ ;  /* 0x0000003f04047810 */ /* 0x000fc40007ffe0ff */
[----:B------:R-:W-:Y:S01]  /*1440*/  LOP3.LUT R0, R0, 0x40, R3, 0xfe, !PT ;  /* 0x0000004000007812 */ /* 0x000fe200078efe03 */
[----:B------:R0:W-:Y:S04]  /*1450*/  STL [R1+0x20e8], R5 ;  /* 0x0020e80501007387 */ /* 0x0001e80000100800 */
[----:B0-----:R0:W5:Y:S04]  /*1460*/  LDL.LU R5, [R1+0x20f4] ;  /* 0x0020f40001057983 */ /* 0x0011680000300800 */
[----:B------:R1:W-:Y:S04]  /*1470*/  STL [R1+0x20ec], R4 ;  /* 0x0020ec0401007387 */ /* 0x0003e80000100800 */
[----:B-1----:R0:W5:Y:S01]  /*1480*/  LDL.LU R4, [R1+0x20f0] ;  /* 0x0020f00001047983 */ /* 0x0021620000300800 */
[----:B------:R-:W-:-:S03]  /*1490*/  IMAD.MOV.U32 R3, RZ, RZ, c[0x0][0x180] ;  /* 0x00006000ff037624 */ /* 0x000fc600078e00ff */
[----:B------:R-:W-:Y:S02]  /*14a0*/  STL [R1+0xbdc], R2 ;  /* 0x000bdc0201007387 */ /* 0x000fe40000100800 */
[----:B------:R-:W-:Y:S02]  /*14b0*/  IADD3 R3, R3, 0x7f, RZ ;  /* 0x0000007f03037810 */ /* 0x000fe40007ffe0ff */
[----:B------:R1:W-:Y:S02]  /*14c0*/  STL [R1+0xbe0], R0 ;  /* 0x000be00001007387 */ /* 0x0003e40000100800 */
[----:B-1----:R-:W-:-:S05]  /*14d0*/  LOP3.LUT R0, R2, 0x80, RZ, 0xfc, !PT ;  /* 0x0000008002007812 */ /* 0x002fca00078efcff */
[----:B------:R1:W-:Y:S02]  /*14e0*/  STL [R1+0xbe8], R0 ;  /* 0x000be80001007387 */ /* 0x0003e40000100800 */
[----:B-1----:R-:W-:-:S05]  /*14f0*/  LOP3.LUT R0, R2, 0xc0, RZ, 0xfc, !PT ;  /* 0x000000c002007812 */ /* 0x002fca00078efcff */
[----:B------:R0:W-:Y:S01]  /*1500*/  STL [R1+0xbe4], R0 ;  /* 0x000be40001007387 */ /* 0x0001e20000100800 */
[----:B------:R-:W-:Y:S05]  /*1510*/  @!P0 BRA `(.L_x_0) ;  /* 0x0005e62000008947 */ /* 0x000fea0003800000 */
[----:B------:R-:W2:Y:S01]  /*1520*/  LDL R17, [R1+0x20e0] ;  /* 0x0020e00001117983 */ /* 0x000ea20000100800 */
[----:B------:R-:W-:-:S03]  /*1530*/  IMAD.MOV.U32 R16, RZ, RZ, R2 ;  /* 0x000000ffff107224 */ /* 0x000fc600078e0002 */
[----:B------:R-:W3:Y:S04]  /*1540*/  LDL R21, [R1+0x20e4] ;  /* 0x0020e40001157983 */ /* 0x000ee80000100800 */
[----:B------:R-:W4:Y:S04]  /*1550*/  LDL R10, [R1+0xbe0] ;  /* 0x000be000010a7983 */ /* 0x000f280000100800 */
        /* <DEDUP_REMOVED lines=8> */
[----:B------:R-:W4:Y:S01]  /*15e0*/  LDL R27, [R1+0x20c4] ;  /* 0x0020c400011b7983 */ /* 0x000f220000100800 */
[----:B0-----:R-:W-:-:S03]  /*15f0*/  IABS R0, c[0x0][0x178] ;  /* 0x00005e0000007a13 */ /* 0x001fc60000000000 */
[----:B------:R-:W4:Y:S02]  /*1600*/  LDL R22, [R1+0x20c0] ;  /* 0x0020c00001167983 */ /* 0x000f240000100800 */
[----:B------:R-:W-:Y:S02]  /*1610*/  IMAD.MOV.U32 R11, RZ, RZ, R0 ;  /* 0x000000ffff0b7224 */ /* 0x000fe400078e0000 */
[----:B------:R-:W4:Y:S02]  /*1620*/  LDL R23, [R1+0x20bc] ;  /* 0x0020bc0001177983 */ /* 0x000f240000100800 */
[----:B------:R-:W0:Y:S01]  /*1630*/  I2F.RP R2, R11 ;  /* 0x0000000b00027306 */ /* 0x000e220000209400 */
[----:B------:R-:W-:Y:S01]  /*1640*/  IMAD.MOV.U32 R26, RZ, RZ, R29 ;  /* 0x000000ffff1a7224 */ /* 0x000fe200078e001d */
[----:B------:R-:W-:Y:S01]  /*1650*/  IABS R29, c[0x0][0x17c] ;  /* 0x00005f00001d7a13 */ /* 0x000fe20000000000 */
[----:B------:R-:W4:Y:S05]  /*1660*/  LDL R25, [R1+0x20b8] ;  /* 0x0020b80001197983 */ /* 0x000f2a0000100800 */
[----:B------:R-:W1:Y:S08]  /*1670*/  I2F.RP R0, R29 ;  /* 0x0000001d00007306 */ /* 0x000e700000209400 */
[----:B0-----:R-:W0:Y:S01]  /*1680*/  MUFU.RCP R2, R2 ;  /* 0x0000000200027308 */ /* 0x001e220000001000 */
[----:B------:R-:W0:Y:S07]  /*1690*/  S2R R9, SR_TID.X ;  /* 0x0000000000097919 */ /* 0x000e2e0000002100 */
[----:B-1----:R-:W1:Y:S01]  /*16a0*/  MUFU.RCP R0, R0 ;  /* 0x0000000000007308 */ /* 0x002e620000001000 */
[----:B0-----:R-:W-:-:S07]  /*16b0*/  IADD3 R2, R2, 0xffffffe, RZ ;  /* 0x0ffffffe02027810 */ /* 0x001fce0007ffe0ff */
[----:B------:R-:W0:Y:S01]  /*16c0*/  F2I.FTZ.U32.TRUNC.NTZ R7, R2 ;  /* 0x0000000200077305 */ /* 0x000e22000021f000 */
[----:B-1----:R-:W-:-:S07]  /*16d0*/  IADD3 R0, R0, 0xffffffe, RZ ;  /* 0x0ffffffe00007810 */ /* 0x002fce0007ffe0ff */
[----:B-----5:R0:W1:Y:S01]  /*16e0*/  F2I.FTZ.U32.TRUNC.NTZ R5, R0 ;  /* 0x0000000000057305 */ /* 0x020062000021f000 */
[----:B------:R-:W-:Y:S02]  /*16f0*/  IMAD.MOV.U32 R6, RZ, RZ, RZ ;  /* 0x000000ffff067224 */ /* 0x000fe400078e00ff */
[----:B------:R-:W-:Y:S02]  /*1700*/  IMAD.SHL.U32 R8, R9, 0x2, RZ ;  /* 0x0000000209087824 */ /* 0x000fe400078e00ff */
[----:B0-----:R-:W-:-:S04]  /*1710*/  IMAD.MOV R0, RZ, RZ, -R7 ;  /* 0x000000ffff007224 */ /* 0x001fc800078e0a07 */
[----:B------:R-:W-:Y:S01]  /*1720*/  IMAD R2, R0, R11, RZ ;  /* 0x0000000b00027224 */ /* 0x000fe200078e02ff */
[----:B------:R-:W-:Y:S02]  /*1730*/  IABS R0, R16 ;  /* 0x0000001000007213 */ /* 0x000fe40000000000 */
[----:B------:R-:W-:Y:S01]  /*1740*/  LOP3.LUT R4, R9, 0x7, RZ, 0xc0, !PT ;  /* 0x0000000709047812 */ /* 0x000fe200078ec0ff */
[----:B------:R-:W-:Y:S01]  /*1750*/  IMAD.HI.U32 R6, R7, R2, R6 ;  /* 0x0000000207067227 */ /* 0x000fe200078e0006 */
[----:B------:R-:W-:Y:S02]  /*1760*/  LOP3.LUT R7, R8, 0x10, RZ, 0xc0, !PT ;  /* 0x0000001008077812 */ /* 0x000fe400078ec0ff */
[----:B------:R-:W-:Y:S01]  /*1770*/  SHF.R.S32.HI R8, RZ, 0x1f, R3 ;  /* 0x0000001fff087819 */ /* 0x000fe20000011403 */
[----:B------:R-:W-:Y:S01]  /*1780*/  IMAD R4, R4, 0x210, RZ ;  /* 0x0000021004047824 */ /* 0x000fe200078e02ff */
[----:B------:R-:W-:Y:S01]  /*1790*/  LOP3.LUT R7, R7, 0x20, R9, 0xf8, !PT ;  /* 0x0000002007077812 */ /* 0x000fe200078ef809 */
[----:B------:R-:W-:Y:S01]  /*17a0*/  IMAD.HI.U32 R2, R6, R0, RZ ;  /* 0x0000000006027227 */ /* 0x000fe200078e00ff */
[----:B------:R-:W-:-:S02]  /*17b0*/  LEA.HI R8, R8, R3, RZ, 0x7 ;  /* 0x0000000308087211 */ /* 0x000fc400078f38ff */
[----:B------:R-:W-:Y:S01]  /*17c0*/  LOP3.LUT R3, R4, R7, RZ, 0x3c, !PT ;  /* 0x0000000704037212 */ /* 0x000fe200078e3cff */
[----:B------:R-:W-:Y:S02]  /*17d0*/  IMAD.MOV R2, RZ, RZ, -R2 ;  /* 0x000000ffff027224 */ /* 0x000fe400078e0a02 */
[----:B------:R-:W-:Y:S02]  /*17e0*/  IMAD.MOV.U32 R4, RZ, RZ, RZ ;  /* 0x000000ffff047224 */ /* 0x000fe400078e00ff */
[----:B------:R-:W-:Y:S01]  /*17f0*/  IMAD R0, R11, R2, R0 ;  /* 0x000000020b007224 */ /* 0x000fe200078e0200 */
[----:B------:R-:W-:Y:S04]  /*1800*/  STL [R1+0x3a8], R8 ;  /* 0x0003a80801007387 */ /* 0x000fe80000100800 */
[----:B------:R0:W-:Y:S04]  /*1810*/  STL [R1+0xac], R3 ;  /* 0x0000ac0301007387 */ /* 0x0001e80000100800 */
[----:B------:R0:W-:Y:S01]  /*1820*/  STL [R1+0x8c], R0 ;  /* 0x00008c0001007387 */ /* 0x0001e20000100800 */
[----:B--2---:R-:W-:-:S02]  /*1830*/  IMAD.MOV.U32 R16, RZ, RZ, R17 ;  /* 0x000000ffff107224 */ /* 0x004fc400078e0011 */
[----:B---3--:R-:W-:Y:S02]  /*1840*/  IMAD.MOV.U32 R17, RZ, RZ, R21 ;  /* 0x000000ffff117224 */ /* 0x008fe400078e0015 */
[----:B------:R-:W-:Y:S02]  /*1850*/  IMAD.MOV.U32 R21, RZ, RZ, R28 ;  /* 0x000000ffff157224 */ /* 0x000fe400078e001c */
[----:B-1----:R-:W-:Y:S01]  /*1860*/  IMAD.MOV R28, RZ, RZ, -R5 ;  /* 0x000000ffff1c7224 */ /* 0x002fe200078e0a05 */
[----:B----4-:R-:W-:-:S03]  /*1870*/  IABS R9, R10 ;  /* 0x0000000a00097213 */ /* 0x010fc60000000000 */
[----:B------:R-:W-:Y:S01]  /*1880*/  IMAD R28, R28, R29, RZ ;  /* 0x0000001d1c1c7224 */ /* 0x000fe200078e02ff */
[----:B------:R-:W-:-:S03]  /*1890*/  IABS R7, R12 ;  /* 0x0000000c00077213 */ /* 0x000fc60000000000 */
[----:B------:R-:W-:Y:S01]  /*18a0*/  IMAD.HI.U32 R28, R5, R28, R4 ;  /* 0x0000001c051c7227 */ /* 0x000fe200078e0004 */
[----:B------:R-:W-:Y:S02]  /*18b0*/  IABS R5, R13 ;  /* 0x0000000d00057213 */ /* 0x000fe40000000000 */
[----:B0-----:R-:W-:Y:S01]  /*18c0*/  IABS R3, R14 ;  /* 0x0000000e00037213 */ /* 0x001fe20000000000 */
[----:B------:R-:W-:Y:S01]  /*18d0*/  IMAD.HI.U32 R10, R6, R9, RZ ;  /* 0x00000009060a7227 */ /* 0x000fe200078e00ff */
[----:B------:R-:W-:-:S03]  /*18e0*/  IABS R0, R15 ;  /* 0x0000000f00007213 */ /* 0x000fc60000000000 */
[----:B------:R-:W-:-:S04]  /*18f0*/  IMAD.HI.U32 R8, R6, R7, RZ ;  /* 0x0000000706087227 */ /* 0x000fc800078e00ff */
[----:B------:R-:W-:-:S04]  /*1900*/  IMAD.HI.U32 R6, R6, R5, RZ ;  /* 0x0000000506067227 */ /* 0x000fc800078e00ff */
[----:B------:R-:W-:-:S04]  /*1910*/  IMAD.HI.U32 R4, R28, R3, RZ ;  /* 0x000000031c047227 */ /* 0x000fc800078e00ff */
[----:B------:R-:W-:Y:S02]  /*1920*/  IMAD.MOV R10, RZ, RZ, -R10 ;  /* 0x000000ffff0a7224 */ /* 0x000fe400078e0a0a */
[----:B------:R-:W-:-:S04]  /*1930*/  IMAD.HI.U32 R2, R28, R0, RZ ;  /* 0x000000001c027227 */ /* 0x000fc800078e00ff */
[----:B------:R-:W-:Y:S02]  /*1940*/  IMAD.MOV R8, RZ, RZ, -R8 ;  /* 0x000000ffff087224 */ /* 0x000fe400078e0a08 */
[----:B------:R-:W-:Y:S02]  /*1950*/  IMAD.MOV R6, RZ, RZ, -R6 ;  /* 0x000000ffff067224 */ /* 0x000fe400078e0a06 */
[----:B------:R-:W-:Y:S02]  /*1960*/  IMAD.MOV R4, RZ, RZ, -R4 ;  /* 0x000000ffff047224 */ /* 0x000fe400078e0a04 */
[C---:B------:R-:W-:Y:S02]  /*1970*/  IMAD R9, R11.reuse, R10, R9 ;  /* 0x0000000a0b097224 */ /* 0x040fe400078e0209 */
[----:B------:R-:W-:Y:S02]  /*1980*/  IMAD.MOV R2, RZ, RZ, -R2 ;  /* 0x000000ffff027224 */ /* 0x000fe400078e0a02 */
[----:B------:R-:W-:-:S02]  /*1990*/  IMAD R7, R11, R8, R7 ;  /* 0x000000080b077224 */ /* 0x000fc400078e0207 */
[----:B------:R-:W-:Y:S02]  /*19a0*/  IMAD R5, R11, R6, R5 ;  /* 0x000000060b057224 */ /* 0x000fe400078e0205 */
[C---:B------:R-:W-:Y:S01]  /*19b0*/  IMAD R3, R29.reuse, R4, R3 ;  /* 0x000000041d037224 */ /* 0x040fe200078e0203 */
[----:B------:R0:W-:Y:S01]  /*19c0*/  STL [R1+0x88], R9 ;  /* 0x0000880901007387 */ /* 0x0001e20000100800 */
[----:B------:R-:W-:-:S03]  /*19d0*/  IMAD R0, R29, R2, R0 ;  /* 0x000000021d007224 */ /* 0x000fc600078e0200 */
[----:B------:R1:W-:Y:S04]  /*19e0*/  STL [R1+0x84], R7 ;  /* 0x0000840701007387 */ /* 0x0003e80000100800 */
[----:B------:R2:W-:Y:S01]  /*19f0*/  STL [R1+0x80], R5 ;  /* 0x0000800501007387 */ /* 0x0005e20000100800 */
[----:B0-----:R-:W-:-:S03]  /*1a00*/  IABS R9, R16 ;  /* 0x0000001000097213 */ /* 0x001fc60000000000 */
[----:B------:R0:W-:Y:S01]  /*1a10*/  STL [R1+0x7c], R3 ;  /* 0x00007c0301007387 */ /* 0x0001e20000100800 */
[----:B-1----:R-:W-:Y:S01]  /*1a20*/  IABS R7, R17 ;  /* 0x0000001100077213 */ /* 0x002fe20000000000 */
[C---:B------:R-:W-:Y:S02]  /*1a30*/  IMAD.HI.U32 R10, R28.reuse, R9, RZ ;  /* 0x000000091c0a7227 */ /* 0x040fe400078e00ff */
[----:B------:R1:W-:Y:S01]  /*1a40*/  STL [R1+0x78], R0 ;  /* 0x0000780001007387 */ /* 0x0003e20000100800 */
[----:B--2---:R-:W-:Y:S01]  /*1a50*/  IABS R5, R18 ;  /* 0x0000001200057213 */ /* 0x004fe20000000000 */
[----:B------:R-:W-:Y:S01]  /*1a60*/  IMAD.HI.U32 R8, R28, R7, RZ ;  /* 0x000000071c087227 */ /* 0x000fe200078e00ff */
[----:B0-----:R-:W-:-:S03]  /*1a70*/  IABS R3, R19 ;  /* 0x0000001300037213 */ /* 0x001fc60000000000 */
[----:B------:R-:W-:Y:S01]  /*1a80*/  IMAD.HI.U32 R6, R28, R5, RZ ;  /* 0x000000051c067227 */ /* 0x000fe200078e00ff */
[----:B-1----:R-:W-:-:S03]  /*1a90*/  IABS R0, R20 ;  /* 0x0000001400007213 */ /* 0x002fc60000000000 */
        /* <DEDUP_REMOVED lines=9> */
[C---:B------:R-:W-:Y:S02]  /*1b30*/  IMAD R5, R29.reuse, R6, R5 ;  /* 0x000000061d057224 */ /* 0x040fe400078e0205 */
[C---:B------:R-:W-:Y:S01]  /*1b40*/  IMAD R3, R29.reuse, R4, R3 ;  /* 0x000000041d037224 */ /* 0x040fe200078e0203 */
[----:B------:R0:W-:Y:S01]  /*1b50*/  STL [R1+0x74], R9 ;  /* 0x0000740901007387 */ /* 0x0001e20000100800 */
[----:B------:R-:W-:-:S03]  /*1b60*/  IMAD R0, R29, R2, R0 ;  /* 0x000000021d007224 */ /* 0x000fc600078e0200 */
[----:B------:R-:W-:Y:S04]  /*1b70*/  STL [R1+0x70], R7 ;  /* 0x0000700701007387 */ /* 0x000fe80000100800 */
[----:B------:R1:W-:Y:S01]  /*1b80*/  STL [R1+0x6c], R5 ;  /* 0x00006c0501007387 */ /* 0x0003e20000100800 */
[----:B0-----:R-:W-:-:S03]  /*1b90*/  IABS R9, R26 ;  /* 0x0000001a00097213 */ /* 0x001fc60000000000 */
[----:B------:R0:W-:Y:S04]  /*1ba0*/  STL [R1+0x68], R3 ;  /* 0x0000680301007387 */ /* 0x0001e80000100800 */
[----:B------:R-:W2:Y:S01]  /*1bb0*/  LDL R26, [R1+0x20b4] ;  /* 0x0020b400011a7983 */ /* 0x000ea20000100800 */
[----:B-1----:R-:W-:-:S03]  /*1bc0*/  IABS R5, R24 ;  /* 0x0000001800057213 */ /* 0x002fc60000000000 */
[----:B------:R1:W-:Y:S04]  /*1bd0*/  STL [R1+0x64], R0 ;  /* 0x0000640001007387 */ /* 0x0003e80000100800 */
[----:B------:R-:W3:Y:S01]  /*1be0*/  LDL R24, [R1+0x20b0] ;  /* 0x0020b00001187983 */ /* 0x000ee20000100800 */
[----:B0-----:R-:W-:-:S03]  /*1bf0*/  IABS R3, R27 ;  /* 0x0000001b00037213 */ /* 0x001fc60000000000 */
[----:B------:R-:W4:Y:S01]  /*1c00*/  LDL R27, [R1+0x20ac] ;  /* 0x0020ac00011b7983 */ /* 0x000f220000100800 */
[----:B------:R-:W-:Y:S01]  /*1c10*/  IABS R7, R21 ;  /* 0x0000001500077213 */ /* 0x000fe20000000000 */
[----:B------:R-:W-:Y:S01]  /*1c20*/  IMAD.HI.U32 R10, R28, R9, RZ ;  /* 0x000000091c0a7227 */ /* 0x000fe200078e00ff */
[----:B-1----:R-:W-:-:S03]  /*1c30*/  IABS R0, R22 ;  /* 0x0000001600007213 */ /* 0x002fc60000000000 */
[----:B------:R-:W-:-:S04]  /*1c40*/  IMAD.HI.U32 R8, R28, R7, RZ ;  /* 0x000000071c087227 */ /* 0x000fc800078e00ff */
[----:B------:R-:W-:-:S04]  /*1c50*/  IMAD.HI.U32 R6, R28, R5, RZ ;  /* 0x000000051c067227 */ /* 0x000fc800078e00ff */
[----:B------:R-:W-:-:S04]  /*1c60*/  IMAD.HI.U32 R4, R28, R3, RZ ;  /* 0x000000031c047227 */ /* 0x000fc800078e00ff */
[----:B------:R-:W-:-:S04]  /*1c70*/  IMAD.HI.U32 R2, R28, R0, RZ ;  /* 0x000000001c027227 */ /* 0x000fc800078e00ff */
[----:B------:R-:W-:Y:S02]  /*1c80*/  IMAD.MOV R10, RZ, RZ, -R10 ;  /* 0x000000ffff0a7224 */ /* 0x000fe400078e0a0a */
[----:B------:R-:W-:Y:S02]  /*1c90*/  IMAD.MOV R8, RZ, RZ, -R8 ;  /* 0x000000ffff087224 */ /* 0x000fe400078e0a08 */
[----:B------:R-:W-:Y:S02]  /*1ca0*/  IMAD.MOV R6, RZ, RZ, -R6 ;  /* 0x000000ffff067224 */ /* 0x000fe400078e0a06 */
[----:B------:R-:W-:Y:S02]  /*1cb0*/  IMAD.MOV R4, RZ, RZ, -R4 ;  /* 0x000000ffff047224 */ /* 0x000fe400078e0a04 */
[----:B------:R-:W-:Y:S02]  /*1cc0*/  IMAD.MOV R2, RZ, RZ, -R2 ;  /* 0x000000ffff027224 */ /* 0x000fe400078e0a02 */
[----:B------:R-:W-:-:S02]  /*1cd0*/  IMAD R9, R29, R10, R9 ;  /* 0x0000000a1d097224 */ /* 0x000fc400078e0209 */
[C---:B------:R-:W-:Y:S02]  /*1ce0*/  IMAD R7, R29.reuse, R8, R7 ;  /* 0x000000081d077224 */ /* 0x040fe400078e0207 */
[C---:B------:R-:W-:Y:S02]  /*1cf0*/  IMAD R5, R29.reuse, R6, R5 ;  /* 0x000000061d057224 */ /* 0x040fe400078e0205 */
[C---:B------:R-:W-:Y:S01]  /*1d00*/  IMAD R3, R29.reuse, R4, R3 ;  /* 0x000000041d037224 */ /* 0x040fe200078e0203 */
[----:B------:R0:W-:Y:S01]  /*1d10*/  STL [R1+0x60], R9 ;  /* 0x0000600901007387 */ /* 0x0001e20000100800 */
[----:B------:R-:W-:-:S03]  /*1d20*/  IMAD R0, R29, R2, R0 ;  /* 0x000000021d007224 */ /* 0x000fc600078e0200 */
[----:B------:R1:W-:Y:S04]  /*1d30*/  STL [R1+0x5c], R7 ;  /* 0x00005c0701007387 */ /* 0x0003e80000100800 */
[----:B------:R2:W-:Y:S01]  /*1d40*/  STL [R1+0x58], R5 ;  /* 0x0000580501007387 */ /* 0x0005e20000100800 */
[----:B0-----:R-:W-:-:S03]  /*1d50*/  IABS R9, R23 ;  /* 0x0000001700097213 */ /* 0x001fc60000000000 */
[----:B------:R3:W-:Y:S01]  /*1d60*/  STL [R1+0x54], R3 ;  /* 0x0000540301007387 */ /* 0x0007e20000100800 */
[----:B-1----:R-:W-:-:S03]  /*1d70*/  IABS R7, R25 ;  /* 0x0000001900077213 */ /* 0x002fc60000000000 */
[----:B------:R4:W-:Y:S04]  /*1d80*/  STL [R1+0x50], R0 ;  /* 0x0000500001007387 */ /* 0x0009e80000100800 */
[----:B------:R-:W4:Y:S01]  /*1d90*/  LDL R20, [R1+0x20a8] ;  /* 0x0020a80001147983 */ /* 0x000f220000100800 */
[----:B------:R-:W-:-:S03]  /*1da0*/  IMAD.HI.U32 R10, R28, R9, RZ ;  /* 0x000000091c0a7227 */ /* 0x000fc600078e00ff */
[----:B------:R-:W4:Y:S01]  /*1db0*/  LDL R25, [R1+0x20a4] ;  /* 0x0020a40001197983 */ /* 0x000f220000100800 */
[----:B------:R-:W-:-:S03]  /*1dc0*/  IMAD.HI.U32 R8, R28, R7, RZ ;  /* 0x000000071c087227 */ /* 0x000fc600078e00ff */
[----:B------:R-:W4:Y:S04]  /*1dd0*/  LDL R21, [R1+0x20a0] ;  /* 0x0020a00001157983 */ /* 0x000f280000100800 */
[----:B------:R-:W4:Y:S01]  /*1de0*/  LDL R22, [R1+0x2098] ;  /* 0x0020980001167983 */ /* 0x000f220000100800 */
[----:B------:R-:W-:Y:S02]  /*1df0*/  IMAD.MOV R10, RZ, RZ, -R10 ;  /* 0x000000ffff0a7224 */ /* 0x000fe400078e0a0a */
[----:B------:R-:W-:Y:S02]  /*1e00*/  IMAD.MOV R8, RZ, RZ, -R8 ;  /* 0x000000ffff087224 */ /* 0x000fe400078e0a08 */
[C---:B------:R-:W-:Y:S02]  /*1e10*/  IMAD R9, R29.reuse, R10, R9 ;  /* 0x0000000a1d097224 */ /* 0x040fe400078e0209 */
[----:B------:R-:W-:Y:S01]  /*1e20*/  IMAD R7, R29, R8, R7 ;  /* 0x000000081d077224 */ /* 0x000fe200078e0207 */
[----:B--2---:R-:W-:-:S02]  /*1e30*/  IABS R5, R26 ;  /* 0x0000001a00057213 */ /* 0x004fc40000000000 */
[----:B------:R-:W2:Y:S03]  /*1e40*/  LDL R26, [R1+0x209c] ;  /* 0x00209c00011a7983 */ /* 0x000ea60000100800 */
[----:B------:R-:W-:Y:S01]  /*1e50*/  IMAD.HI.U32 R6, R28, R5, RZ ;  /* 0x000000051c067227 */ /* 0x000fe200078e00ff */
[----:B---3--:R-:W-:-:S03]  /*1e60*/  IABS R3, R24 ;  /* 0x0000001800037213 */ /* 0x008fc60000000000 */
[----:B------:R-:W-:Y:S02]  /*1e70*/  IMAD.MOV R6, RZ, RZ, -R6 ;  /* 0x000000ffff067224 */ /* 0x000fe400078e0a06 */
[----:B------:R-:W-:-:S04]  /*1e80*/  IMAD.HI.U32 R4, R28, R3, RZ ;  /* 0x000000031c047227 */ /* 0x000fc800078e00ff */
[----:B------:R-:W-:Y:S02]  /*1e90*/  IMAD.MOV R4, RZ, RZ, -R4 ;  /* 0x000000ffff047224 */ /* 0x000fe400078e0a04 */
[C---:B------:R-:W-:Y:S01]  /*1ea0*/  IMAD R5, R29.reuse, R6, R5 ;  /* 0x000000061d057224 */ /* 0x040fe200078e0205 */
[----:B------:R-:W-:Y:S01]  /*1eb0*/  STL [R1+0x4c], R9 ;  /* 0x00004c0901007387 */ /* 0x000fe20000100800 */
[----:B------:R-:W-:-:S03]  /*1ec0*/  IMAD R3, R29, R4, R3 ;  /* 0x000000041d037224 */ /* 0x000fc600078e0203 */
[----:B------:R-:W-:Y:S01]  /*1ed0*/  STL [R1+0x48], R7 ;  /* 0x0000480701007387 */ /* 0x000fe20000100800 */
[----:B----4-:R-:W-:-:S03]  /*1ee0*/  IABS R0, R27 ;  /* 0x0000001b00007213 */ /* 0x010fc60000000000 */
[----:B------:R-:W3:Y:S04]  /*1ef0*/  LDL R23, [R1+0x2094] ;  /* 0x0020940001177983 */ /* 0x000ee80000100800 */
[----:B------:R0:W-:Y:S04]  /*1f00*/  STL [R1+0x44], R5 ;  /* 0x0000440501007387 */ /* 0x0001e80000100800 */
[----:B------:R-:W4:Y:S04]  /*1f10*/  LDL R24, [R1+0x2090] ;  /* 0x0020900001187983 */ /* 0x000f280000100800 */
[----:B------:R1:W-:Y:S04]  /*1f20*/  STL [R1+0x40], R3 ;  /* 0x0000400301007387 */ /* 0x0003e80000100800 */
[----:B------:R-:W4:Y:S01]  /*1f30*/  LDL R27, [R1+0x208c] ;  /* 0x00208c00011b7983 */ /* 0x000f220000100800 */
[----:B------:R-:W-:-:S04]  /*1f40*/  IMAD.HI.U32 R2, R28, R0, RZ ;  /* 0x000000001c027227 */ /* 0x000fc800078e00ff */
[----:B------:R-:W-:-:S04]  /*1f50*/  IMAD.MOV R2, RZ, RZ, -R2 ;  /* 0x000000ffff027224 */ /* 0x000fc800078e0a02 */
[----:B------:R-:W-:-:S05]  /*1f60*/  IMAD R0, R29, R2, R0 ;  /* 0x000000021d007224 */ /* 0x000fca00078e0200 */
[----:B------:R0:W-:Y:S02]  /*1f70*/  STL [R1+0x3c], R0 ;  /* 0x00003c0001007387 */ /* 0x0001e40000100800 */
[----:B0-----:R-:W-:Y:S02]  /*1f80*/  IABS R5, R20 ;  /* 0x0000001400057213 */ /* 0x001fe40000000000 */
[----:B------:R-:W-:Y:S02]  /*1f90*/  IABS R4, R25 ;  /* 0x0000001900047213 */ /* 0x000fe40000000000 */
[----:B------:R-:W4:Y:S01]  /*1fa0*/  LDL R25, [R1+0x2088] ;  /* 0x0020880001197983 */ /* 0x000f220000100800 */
[----:B-1----:R-:W-:Y:S01]  /*1fb0*/  IABS R3, R21 ;  /* 0x0000001500037213 */ /* 0x002fe20000000000 */
[----:B------:R-:W-:Y:S01]  /*1fc0*/  IMAD.HI.U32 R6, R28, R5, RZ ;  /* 0x000000051c067227 */ /* 0x000fe200078e00ff */
[----:B------:R-:W-:-:S03]  /*1fd0*/  IABS R0, R22 ;  /* 0x0000001600007213 */ /* 0x000fc60000000000 */
[----:B------:R-:W-:-:S04]  /*1fe0*/  IMAD.HI.U32 R7, R28, R4, RZ ;  /* 0x000000041c077227 */ /* 0x000fc800078e00ff */
[----:B------:R-:W-:-:S04]  /*1ff0*/  IMAD.HI.U32 R8, R28, R3, RZ ;  /* 0x000000031c087227 */ /* 0x000fc800078e00ff */
[----:B------:R-:W-:-:S04]  /*2000*/  IMAD.HI.U32 R10, R28, R0, RZ ;  /* 0x000000001c0a7227 */ /* 0x000fc800078e00ff */
[----:B------:R-:W-:Y:S02]  /*2010*/  IMAD.MOV R6, RZ, RZ, -R6 ;  /* 0x000000ffff067224 */ /* 0x000fe400078e0a06 */
[----:B------:R-:W-:Y:S02]  /*2020*/  IMAD.MOV R7, RZ, RZ, -R7 ;  /* 0x000000ffff077224 */ /* 0x000fe400078e0a07 */
[----:B------:R-:W-:Y:S02]  /*2030*/  IMAD.MOV R8, RZ, RZ, -R8 ;  /* 0x000000ffff087224 */ /* 0x000fe400078e0a08 */
[----:B------:R-:W-:Y:S02]  /*2040*/  IMAD.MOV R10, RZ, RZ, -R10 ;  /* 0x000000ffff0a7224 */ /* 0x000fe400078e0a0a */
[C---:B------:R-:W-:Y:S02]  /*2050*/  IMAD R6, R29.reuse, R6, R5 ;  /* 0x000000061d067224 */ /* 0x040fe400078e0205 */
[----:B------:R-:W-:-:S02]  /*2060*/  IMAD R5, R29, R7, R4 ;  /* 0x000000071d057224 */ /* 0x000fc400078e0204 */
[C---:B------:R-:W-:Y:S02]  /*2070*/  IMAD R4, R29.reuse, R8, R3 ;  /* 0x000000081d047224 */ /* 0x040fe400078e0203 */
[----:B------:R-:W-:Y:S01]  /*2080*/  IMAD R3, R29, R10, R0 ;  /* 0x0000000a1d037224 */ /* 0x000fe200078e0200 */
[----:B--2---:R-:W-:Y:S02]  /*2090*/  IABS R2, R26 ;  /* 0x0000001a00027213 */ /* 0x004fe40000000000 */
[----:B------:R-:W2:Y:S03]  /*20a0*/  LDL R26, [R1+0x2084] ;  /* 0x00208400011a7983 */ /* 0x000ea60000100800 */
[----:B------:R-:W-:-:S04]  /*20b0*/  IMAD.HI.U32 R9, R28, R2, RZ ;  /* 0x000000021c097227 */ /* 0x000fc800078e00ff */
[----:B------:R-:W-:Y:S01]  /*20c0*/  IMAD.MOV R9, RZ, RZ, -R9 ;  /* 0x000000ffff097224 */ /* 0x000fe200078e0a09 */
[----:B------:R-:W-:Y:S03]  /*20d0*/  STL [R1+0x38], R6 ;  /* 0x0000380601007387 */ /* 0x000fe60000100800 */
[----:B------:R-:W-:Y:S01]  /*20e0*/  IMAD R2, R29, R9, R2 ;  /* 0x000000091d027224 */ /* 0x000fe200078e0202 */
[----:B------:R-:W-:Y:S04]  /*20f0*/  STL [R1+0x34], R5 ;  /* 0x0000340501007387 */ /* 0x000fe80000100800 */
[----:B------:R-:W-:Y:S04]  /*2100*/  STL [R1+0x30], R4 ;  /* 0x0000300401007387 */ /* 0x000fe80000100800 */
[----:B------:R-:W-:Y:S04]  /*2110*/  STL [R1+0x2c], R2 ;  /* 0x00002c0201007387 */ /* 0x000fe80000100800 */
[----:B------:R4:W-:Y:S01]  /*2120*/  STL [R1+0x28], R3 ;  /* 0x0000280301007387 */ /* 0x0009e20000100800 */
[----:B---3--:R-:W-:-:S03]  /*2130*/  IABS R0, R23 ;  /* 0x0000001700007213 */ /* 0x008fc60000000000 */
[----:B------:R-:W3:Y:S04]  /*2140*/  LDL R19, [R1+0x2080] ;  /* 0x0020800001137983 */ /* 0x000ee80000100800 */
[----:B------:R-:W3:Y:S01]  /*2150*/  LDL R20, [R1+0x207c] ;  /* 0x00207c0001147983 */ /* 0x000ee20000100800 */
[----:B----4-:R-:W-:-:S03]  /*2160*/  IABS R3, R27 ;  /* 0x0000001b00037213 */ /* 0x010fc60000000000 */
[----:B------:R-:W4:Y:S04]  /*2170*/  LDL R21, [R1+0x2074] ;  /* 0x0020740001157983 */ /* 0x000f280000100800 */
[----:B------:R-:W3:Y:S01]  /*2180*/  LDL R27, [R1+0x2078] ;  /* 0x00207800011b7983 */ /* 0x000ee20000100800 */
[----:B------:R-:W-:Y:S01]  /*2190*/  IABS R2, R24 ;  /* 0x0000001800027213 */ /* 0x000fe20000000000 */
[C---:B------:R-:W-:Y:S02]  /*21a0*/  IMAD.HI.U32 R6, R28.reuse, R0, RZ ;  /* 0x000000001c067227 */ /* 0x040fe400078e00ff */
[----:B------:R-:W4:Y:S02]  /*21b0*/  LDL R22, [R1+0x2070] ;  /* 0x0020700001167983 */ /* 0x000f240000100800 */
[----:B------:R-:W-:-:S04]  /*21c0*/  IMAD.HI.U32 R7, R28, R2, RZ ;  /* 0x000000021c077227 */ /* 0x000fc800078e00ff */
[----:B------:R-:W-:-:S04]  /*21d0*/  IMAD.HI.U32 R8, R28, R3, RZ ;  /* 0x000000031c087227 */ /* 0x000fc800078e00ff */
[----:B------:R-:W-:Y:S02]  /*21e0*/  IMAD.MOV R6, RZ, RZ, -R6 ;  /* 0x000000ffff067224 */ /* 0x000fe400078e0a06 */
[----:B------:R-:W-:Y:S02]  /*21f0*/  IMAD.MOV R7, RZ, RZ, -R7 ;  /* 0x000000ffff077224 */ /* 0x000fe400078e0a07 */
[----:B------:R-:W-:Y:S02]  /*2200*/  IMAD.MOV R8, RZ, RZ, -R8 ;  /* 0x000000ffff087224 */ /* 0x000fe400078e0a08 */
[C---:B------:R-:W-:Y:S01]  /*2210*/  IMAD R0, R29.reuse, R6, R0 ;  /* 0x000000061d007224 */ /* 0x040fe200078e0200 */
[----:B------:R-:W-:Y:S01]  /*2220*/  IABS R4, R25 ;  /* 0x0000001900047213 */ /* 0x000fe20000000000 */
[----:B------:R-:W-:-:S04]  /*2230*/  IMAD R6, R29, R7, R2 ;  /* 0x000000071d067224 */ /* 0x000fc800078e0202 */
[----:B------:R-:W-:Y:S01]  /*2240*/  IMAD.HI.U32 R9, R28, R4, RZ ;  /* 0x000000041c097227 */ /* 0x000fe200078e00ff */
[----:B------:R0:W-:Y:S03]  /*2250*/  STL [R1+0x24], R0 ;  /* 0x0000240001007387 */ /* 0x0001e60000100800 */
[----:B------:R-:W-:Y:S02]  /*2260*/  IMAD.MOV R9, RZ, RZ, -R9 ;  /* 0x000000ffff097224 */ /* 0x000fe400078e0a09 */
[C---:B------:R-:W-:Y:S01]  /*2270*/  IMAD R2, R29.reuse, R8, R3 ;  /* 0x000000081d027224 */ /* 0x040fe200078e0203 */
[----:B------:R-:W-:Y:S01]  /*2280*/  STL [R1+0x20], R6 ;  /* 0x0000200601007387 */ /* 0x000fe20000100800 */
[----:B0-----:R-:W-:-:S03]  /*2290*/  IMAD R0, R29, R9, R4 ;  /* 0x000000091d007224 */ /* 0x001fc600078e0204 */
[----:B------:R-:W4:Y:S04]  /*22a0*/  LDL R23, [R1+0x206c] ;  /* 0x00206c0001177983 */ /* 0x000f280000100800 */
[----:B------:R-:W-:Y:S04]  /*22b0*/  STL [R1+0x1c], R2 ;  /* 0x00001c0201007387 */ /* 0x000fe80000100800 */
[----:B------:R-:W4:Y:S04]  /*22c0*/  LDL R24, [R1+0x2068] ;  /* 0x0020680001187983 */ /* 0x000f280000100800 */
[----:B------:R-:W-:Y:S04]  /*22d0*/  STL [R1+0x18], R0 ;  /* 0x0000180001007387 */ /* 0x000fe80000100800 */
[----:B------:R-:W4:Y:S01]  /*22e0*/  LDL R25, [R1+0x2064] ;  /* 0x0020640001197983 */ /* 0x000f220000100800 */
[----:B--2---:R-:W-:-:S03]  /*22f0*/  IABS R5, R26 ;  /* 0x0000001a00057213 */ /* 0x004fc60000000000 */
[----:B------:R-:W2:Y:S02]  /*2300*/  LDL R26, [R1+0x2060] ;  /* 0x00206000011a7983 */ /* 0x000ea40000100800 */
[----:B------:R-:W-:-:S04]  /*2310*/  IMAD.HI.U32 R10, R28, R5, RZ ;  /* 0x000000051c0a7227 */ /* 0x000fc800078e00ff */
[----:B------:R-:W-:-:S04]  /*2320*/  IMAD.MOV R10, RZ, RZ, -R10 ;  /* 0x000000ffff0a7224 */ /* 0x000fc800078e0a0a */
[----:B------:R-:W-:-:S05]  /*2330*/  IMAD R3, R29, R10, R5 ;  /* 0x0000000a1d037224 */ /* 0x000fca00078e0205 */
[----:B------:R3:W-:Y:S02]  /*2340*/  STL [R1+0x14], R3 ;  /* 0x0000140301007387 */ /* 0x0007e40000100800 */
[----:B---3--:R-:W-:Y:S02]  /*2350*/  IABS R3, R27 ;  /* 0x0000001b00037213 */ /* 0x008fe40000000000 */
[----:B------:R-:W3:Y:S01]  /*2360*/  LDL R27, [R1+0x205c] ;  /* 0x00205c00011b7983 */ /* 0x000ee20000100800 */
[----:B------:R-:W-:Y:S02]  /*2370*/  IABS R0, R19 ;  /* 0x0000001300007213 */ /* 0x000fe40000000000 */
[----:B------:R-:W-:Y:S02]  /*2380*/  IABS R2, R20 ;  /* 0x0000001400027213 */ /* 0x000fe40000000000 */
[----:B----4-:R-:W-:Y:S01]  /*2390*/  IABS R4, R21 ;  /* 0x0000001500047213 */ /* 0x010fe20000000000 */
[----:B------:R-:W-:Y:S01]  /*23a0*/  IMAD.HI.U32 R6, R28, R0, RZ ;  /* 0x000000001c067227 */ /* 0x000fe200078e00ff */
[----:B------:R-:W-:-:S03]  /*23b0*/  IABS R5, R22 ;  /* 0x0000001600057213 */ /* 0x000fc60000000000 */
[----:B------:R-:W-:-:S04]  /*23c0*/  IMAD.HI.U32 R7, R28, R2, RZ ;  /* 0x000000021c077227 */ /* 0x000fc800078e00ff */
[----:B------:R-:W-:Y:S02]  /*23d0*/  IMAD.MOV R6, RZ, RZ, -R6 ;  /* 0x000000ffff067224 */ /* 0x000fe400078e0a06 */
[----:B------:R-:W-:-:S04]  /*23e0*/  IMAD.HI.U32 R8, R28, R3, RZ ;  /* 0x000000031c087227 */ /* 0x000fc800078e00ff */
[----:B------:R-:W-:Y:S02]  /*23f0*/  IMAD.MOV R7, RZ, RZ, -R7 ;  /* 0x000000ffff077224 */ /* 0x000fe400078e0a07 */
[----:B------:R-:W-:-:S04]  /*2400*/  IMAD.HI.U32 R9, R28, R4, RZ ;  /* 0x000000041c097227 */ /* 0x000fc800078e00ff */
[----:B------:R-:W-:-:S04]  /*2410*/  IMAD.HI.U32 R10, R28, R5, RZ ;  /* 0x000000051c0a7227 */ /* 0x000fc800078e00ff */
[C---:B------:R-:W-:Y:S02]  /*2420*/  IMAD R6, R29.reuse, R6, R0 ;  /* 0x000000061d067224 */ /* 0x040fe400078e0200 */
[----:B------:R-:W-:Y:S02]  /*2430*/  IMAD.MOV R8, RZ, RZ, -R8 ;  /* 0x000000ffff087224 */ /* 0x000fe400078e0a08 */
[C---:B------:R-:W-:Y:S02]  /*2440*/  IMAD R0, R29.reuse, R7, R2 ;  /* 0x000000071d007224 */ /* 0x040fe400078e0202 */
[----:B------:R-:W-:Y:S02]  /*2450*/  IMAD.MOV R9, RZ, RZ, -R9 ;  /* 0x000000ffff097224 */ /* 0x000fe400078e0a09 */
[----:B------:R-:W-:Y:S01]  /*2460*/  IMAD.MOV R10, RZ, RZ, -R10 ;  /* 0x000000ffff0a7224 */ /* 0x000fe200078e0a0a */
[----:B------:R-:W-:Y:S01]  /*2470*/  STL [R1+0x10], R6 ;  /* 0x0000100601007387 */ /* 0x000fe20000100800 */
[----:B------:R-:W-:-:S02]  /*2480*/  IMAD R3, R29, R8, R3 ;  /* 0x000000081d037224 */ /* 0x000fc400078e0203 */
[----:B------:R-:W-:Y:S01]  /*2490*/  IMAD R2, R29, R9, R4 ;  /* 0x000000091d027224 */ /* 0x000fe200078e0204 */
[----:B------:R0:W-:Y:S01]  /*24a0*/  STL [R1+0xc], R0 ;  /* 0x00000c0001007387 */ /* 0x0001e20000100800 */
[----:B------:R-:W-:-:S03]  /*24b0*/  IABS R4, R23 ;  /* 0x0000001700047213 */ /* 0x000fc60000000000 */
[----:B------:R1:W-:Y:S01]  /*24c0*/  STL [R1+0x8], R3 ;  /* 0x0000080301007387 */ /* 0x0003e20000100800 */
[----:B0-----:R-:W-:-:S03]  /*24d0*/  IMAD R0, R29, R10, R5 ;  /* 0x0000000a1d007224 */ /* 0x001fc600078e0205 */
[----:B------:R0:W-:Y:S04]  /*24e0*/  STL [R1+0x4], R2 ;  /* 0x0000040201007387 */ /* 0x0001e80000100800 */
[----:B------:R2:W-:Y:S01]  /*24f0*/  STL [R1], R0 ;  /* 0x0000000001007387 */ /* 0x0005e20000100800 */
[----:B-1----:R-:W-:Y:S01]  /*2500*/  IABS R3, R24 ;  /* 0x0000001800037213 */ /* 0x002fe20000000000 */
[----:B------:R-:W-:Y:S02]  /*2510*/  IMAD.HI.U32 R5, R28, R4, RZ ;  /* 0x000000041c057227 */ /* 0x000fe400078e00ff */
[----:B------:R-:W4:Y:S01]  /*2520*/  LDL R24, [R1+0x2050] ;  /* 0x0020500001187983 */ /* 0x000f220000100800 */
[----:B0-----:R-:W-:-:S03]  /*2530*/  IABS R2, R25 ;  /* 0x0000001900027213 */ /* 0x001fc60000000000 */
[----:B------:R-:W4:Y:S01]  /*2540*/  LDL R25, [R1+0x2054] ;  /* 0x0020540001197983 */ /* 0x000f220000100800 */
[----:B------:R-:W-:-:S03]  /*2550*/  IMAD.HI.U32 R6, R28, R3, RZ ;  /* 0x000000031c067227 */ /* 0x000fc600078e00ff */
[----:B------:R-:W4:Y:S01]  /*2560*/  LDL R23, [R1+0x204c] ;  /* 0x00204c0001177983 */ /* 0x000f220000100800 */
[----:B------:R-:W-:-:S03]  /*2570*/  IMAD.HI.U32 R7, R28, R2, RZ ;  /* 0x000000021c077227 */ /* 0x000fc600078e00ff */
[----:B------:R-:W4:Y:S01]  /*2580*/  LDL R22, [R1+0x2048] ;  /* 0x0020480001167983 */ /* 0x000f220000100800 */
[----:B------:R-:W-:Y:S02]  /*2590*/  IMAD.MOV R5, RZ, RZ, -R5 ;  /* 0x000000ffff057224 */ /* 0x000fe400078e0a05 */
[----:B------:R-:W-:Y:S02]  /*25a0*/  IMAD.MOV R6, RZ, RZ, -R6 ;  /* 0x000000ffff067224 */ /* 0x000fe400078e0a06 */
[----:B------:R-:W-:Y:S02]  /*25b0*/  IMAD.MOV R7, RZ, RZ, -R7 ;  /* 0x000000ffff077224 */ /* 0x000fe400078e0a07 */
[C---:B------:R-:W-:Y:S02]  /*25c0*/  IMAD R4, R29.reuse, R5, R4 ;  /* 0x000000051d047224 */ /* 0x040fe400078e0204 */
[C---:B------:R-:W-:Y:S02]  /*25d0*/  IMAD R3, R29.reuse, R6, R3 ;  /* 0x000000061d037224 */ /* 0x040fe400078e0203 */
[----:B------:R-:W-:Y:S01]  /*25e0*/  IMAD R2, R29, R7, R2 ;  /* 0x000000071d027224 */ /* 0x000fe200078e0202 */
[----:B--2---:R-:W-:-:S02]  /*25f0*/  IABS R0, R26 ;  /* 0x0000001a00007213 */ /* 0x004fc40000000000 */
[----:B------:R-:W2:Y:S03]  /*2600*/  LDL R26, [R1+0x2058] ;  /* 0x00205800011a7983 */ /* 0x000ea60000100800 */
[----:B------:R-:W-:-:S04]  /*2610*/  IMAD.HI.U32 R8, R28, R0, RZ ;  /* 0x000000001c087227 */ /* 0x000fc800078e00ff */
[----:B------:R-:W-:Y:S01]  /*2620*/  IMAD.MOV R8, RZ, RZ, -R8 ;  /* 0x000000ffff087224 */ /* 0x000fe200078e0a08 */
[----:B------:R-:W-:Y:S03]  /*2630*/  STL [R1+0x234c], R4 ;  /* 0x00234c0401007387 */ /* 0x000fe60000100800 */
[----:B------:R-:W-:Y:S01]  /*2640*/  IMAD R0, R29, R8, R0 ;  /* 0x000000081d007224 */ /* 0x000fe200078e0200 */
[----:B------:R-:W-:Y:S04]  /*2650*/  STL [R1+0x2350], R3 ;  /* 0x0023500301007387 */ /* 0x000fe80000100800 */
[----:B------:R0:W-:Y:S04]  /*2660*/  STL [R1+0x2354], R2 ;  /* 0x0023540201007387 */ /* 0x0001e80000100800 */
[----:B------:R-:W-:Y:S01]  /*2670*/  STL [R1+0x2358], R0 ;  /* 0x0023580001007387 */ /* 0x000fe20000100800 */
[----:B---3--:R-:W-:-:S05]  /*2680*/  IABS R27, R27 ;  /* 0x0000001b001b7213 */ /* 0x008fca0000000000 */
[----:B------:R-:W-:-:S04]  /*2690*/  IMAD.HI.U32 R9, R28, R27, RZ ;  /* 0x0000001b1c097227 */ /* 0x000fc800078e00ff */
[----:B------:R-:W-:-:S04]  /*26a0*/  IMAD.MOV R9, RZ, RZ, -R9 ;  /* 0x000000ffff097224 */ /* 0x000fc800078e0a09 */
[----:B------:R-:W-:-:S05]  /*26b0*/  IMAD R27, R29, R9, R27 ;  /* 0x000000091d1b7224 */ /* 0x000fca00078e021b */
[----:B------:R-:W-:Y:S04]  /*26c0*/  STL [R1+0x235c], R27 ;  /* 0x00235c1b01007387 */ /* 0x000fe80000100800 */
[----:B------:R-:W3:Y:S04]  /*26d0*/  LDL R21, [R1+0x2044] ;  /* 0x0020440001157983 */ /* 0x000ee80000100800 */
[----:B------:R-:W3:Y:S04]  /*26e0*/  LDL R20, [R1+0x2040] ;  /* 0x0020400001147983 */ /* 0x000ee80000100800 */
[----:B------:R-:W3:Y:S04]  /*26f0*/  LDL R19, [R1+0x203c] ;  /* 0x00203c0001137983 */ /* 0x000ee80000100800 */
[----:B------:R-:W3:Y:S04]  /*2700*/  LDL R18, [R1+0x2038] ;  /* 0x0020380001127983 */ /* 0x000ee80000100800 */
[----:B------:R-:W3:Y:S01]  /*2710*/  LDL R17, [R1+0x2034] ;  /* 0x0020340001117983 */ /* 0x000ee20000100800 */
[----:B----4-:R-:W-:-:S02]  /*2720*/  IABS R24, R24 ;  /* 0x0000001800187213 */ /* 0x010fc40000000000 */
[----:B------:R-:W-:Y:S02]  /*2730*/  IABS R25, R25 ;  /* 0x0000001900197213 */ /* 0x000fe40000000000 */
[----:B------:R-:W-:-:S03]  /*2740*/  IABS R23, R23 ;  /* 0x0000001700177213 */ /* 0x000fc60000000000 */
        /* <DEDUP_REMOVED lines=13> */
[----:B--2---:R-:W-:-:S05]  /*2820*/  IABS R26, R26 ;  /* 0x0000001a001a7213 */ /* 0x004fca0000000000 */
[----:B------:R-:W-:-:S04]  /*2830*/  IMAD.HI.U32 R5, R28, R26, RZ ;  /* 0x0000001a1c057227 */ /* 0x000fc800078e00ff */
[----:B------:R-:W-:-:S04]  /*2840*/  IMAD.MOV R5, RZ, RZ, -R5 ;  /* 0x000000ffff057224 */ /* 0x000fc800078e0a05 */
[----:B------:R-:W-:-:S05]  /*2850*/  IMAD R26, R29, R5, R26 ;  /* 0x000000051d1a7224 */ /* 0x000fca00078e021a */
[----:B------:R1:W-:Y:S04]  /*2860*/  STL [R1+0x2330], R26 ;  /* 0x0023301a01007387 */ /* 0x0003e80000100800 */
[----:B------:R-:W-:Y:S04]  /*2870*/  STL [R1+0x232c], R25 ;  /* 0x00232c1901007387 */ /* 0x000fe80000100800 */
[----:B------:R-:W-:Y:S04]  /*2880*/  STL [R1+0x2334], R24 ;  /* 0x0023341801007387 */ /* 0x000fe80000100800 */
[----:B------:R-:W-:Y:S04]  /*2890*/  STL [R1+0x2338], R23 ;  /* 0x0023381701007387 */ /* 0x000fe80000100800 */
[----:B------:R-:W-:Y:S04]  /*28a0*/  STL [R1+0x233c], R22 ;  /* 0x00233c1601007387 */ /* 0x000fe80000100800 */
[----:B------:R-:W2:Y:S04]  /*28b0*/  LDL R16, [R1+0x2030] ;  /* 0x0020300001107983 */ /* 0x000ea80000100800 */
[----:B------:R-:W4:Y:S04]  /*28c0*/  LDL R15, [R1+0x202c] ;  /* 0x00202c00010f7983 */ /* 0x000f280000100800 */
[----:B------:R-:W4:Y:S04]  /*28d0*/  LDL R14, [R1+0x2028] ;  /* 0x00202800010e7983 */ /* 0x000f280000100800 */
[----:B------:R-:W4:Y:S04]  /*28e0*/  LDL R13, [R1+0x2024] ;  /* 0x00202400010d7983 */ /* 0x000f280000100800 */
[----:B------:R-:W4:Y:S01]  /*28f0*/  LDL R12, [R1+0x2020] ;  /* 0x00202000010c7983 */ /* 0x000f220000100800 */
[----:B---3--:R-:W-:-:S02]  /*2900*/  IABS R21, R21 ;  /* 0x0000001500157213 */ /* 0x008fc40000000000 */
[----:B------:R-:W-:-:S03]  /*2910*/  IABS R20, R20 ;  /* 0x0000001400147213 */ /* 0x000fc60000000000 */
[----:B------:R-:W-:Y:S01]  /*2920*/  IMAD.HI.U32 R5, R28, R21, RZ ;  /* 0x000000151c057227 */ /* 0x000fe200078e00ff */
[----:B------:R-:W-:-:S03]  /*2930*/  IABS R19, R19 ;  /* 0x0000001300137213 */ /* 0x000fc60000000000 */
[----:B------:R-:W-:Y:S01]  /*2940*/  IMAD.HI.U32 R6, R28, R20, RZ ;  /* 0x000000141c067227 */ /* 0x000fe200078e00ff */
[----:B------:R-:W-:-:S03]  /*2950*/  IABS R18, R18 ;  /* 0x0000001200127213 */ /* 0x000fc60000000000 */
[----:B------:R-:W-:Y:S01]  /*2960*/  IMAD.HI.U32 R7, R28, R19, RZ ;  /* 0x000000131c077227 */ /* 0x000fe200078e00ff */
[----:B------:R-:W-:-:S03]  /*2970*/  IABS R17, R17 ;  /* 0x0000001100117213 */ /* 0x000fc60000000000 */
        /* <DEDUP_REMOVED lines=11> */
[----:B------:R-:W-:Y:S01]  /*2a30*/  STL [R1+0x2340], R21 ;  /* 0x0023401501007387 */ /* 0x000fe20000100800 */
[----:B------:R-:W-:-:S03]  /*2a40*/  IMAD R17, R29, R9, R17 ;  /* 0x000000091d117224 */ /* 0x000fc600078e0211 */
[----:B------:R-:W-:Y:S04]  /*2a50*/  STL [R1+0x2344], R20 ;  /* 0x0023441401007387 */ /* 0x000fe80000100800 */
[----:B------:R-:W-:Y:S04]  /*2a60*/  STL [R1+0x2348], R19 ;  /* 0x0023481301007387 */ /* 0x000fe80000100800 */
[----:B------:R-:W-:Y:S04]  /*2a70*/  STL [R1+0x2360], R18 ;  /* 0x0023601201007387 */ /* 0x000fe80000100800 */
[----:B------:R-:W-:Y:S04]  /*2a80*/  STL [R1+0x2364], R17 ;  /* 0x0023641101007387 */ /* 0x000fe80000100800 */
[----:B0-----:R-:W3:Y:S04]  /*2a90*/  LDL R2, [R1+0x2014] ;  /* 0x0020140001027983 */ /* 0x001ee80000100800 */
[----:B------:R-:W3:Y:S04]  /*2aa0*/  LDL R3, [R1+0x2010] ;  /* 0x0020100001037983 */ /* 0x000ee80000100800 */
[----:B------:R-:W3:Y:S04]  /*2ab0*/  LDL R4, [R1+0x200c] ;  /* 0x00200c0001047983 */ /* 0x000ee80000100800 */
[----:B------:R-:W3:Y:S04]  /*2ac0*/  LDL R11, [R1+0x201c] ;  /* 0x00201c00010b7983 */ /* 0x000ee80000100800 */
[----:B------:R-:W3:Y:S01]  /*2ad0*/  LDL R10, [R1+0x2018] ;  /* 0x00201800010a7983 */ /* 0x000ee20000100800 */
[----:B--2---:R-:W-:-:S02]  /*2ae0*/  IABS R16, R16 ;  /* 0x0000001000107213 */ /* 0x004fc40000000000 */
[----:B----4-:R-:W-:-:S03]  /*2af0*/  IABS R15, R15 ;  /* 0x0000000f000f7213 */ /* 0x010fc60000000000 */
        /* <DEDUP_REMOVED lines=19> */
[----:B------:R0:W-:Y:S04]  /*2c30*/  STL [R1+0x236c], R15 ;  /* 0x00236c0f01007387 */ /* 0x0001e80000100800 */
[----:B------:R-:W-:Y:S04]  /*2c40*/  STL [R1+0x2370], R14 ;  /* 0x0023700e01007387 */ /* 0x000fe80000100800 */
[----:B------:R2:W-:Y:S04]  /*2c50*/  STL [R1+0x2328], R13 ;  /* 0x0023280d01007387 */ /* 0x0005e80000100800 */
[----:B------:R2:W-:Y:S04]  /*2c60*/  STL [R1+0x2374], R12 ;  /* 0x0023740c01007387 */ /* 0x0005e80000100800 */
[----:B-1----:R-:W4:Y:S04]  /*2c70*/  LDL R26, [R1+0x2008] ;  /* 0x00200800011a7983 */ /* 0x002f280000100800 */
[----:B------:R-:W4:Y:S01]  /*2c80*/  LDL R27, [R1+0x2004] ;  /* 0x00200400011b7983 */ /* 0x000f220000100800 */
[----:B---3--:R-:W-:-:S03]  /*2c90*/  IABS R9, R2 ;  /* 0x0000000200097213 */ /* 0x008fc60000000000 */
[----:B------:R-:W3:Y:S01]  /*2ca0*/  LDL R2, [R1+0xbd8] ;  /* 0x000bd80001027983 */ /* 0x000ee20000100800 */
[----:B------:R-:W-:-:S03]  /*2cb0*/  IABS R8, R3 ;  /* 0x0000000300087213 */ /* 0x000fc60000000000 */
[----:B------:R-:W3:Y:S01]  /*2cc0*/  LDL R3, [R1+0x2000] ;  /* 0x0020000001037983 */ /* 0x000ee20000100800 */
[----:B------:R-:W-:-:S03]  /*2cd0*/  IABS R7, R4 ;  /* 0x0000000400077213 */ /* 0x000fc60000000000 */
[----:B------:R-:W3:Y:S01]  /*2ce0*/  LDL R4, [R1+0x1ffc] ;  /* 0x001ffc0001047983 */ /* 0x000ee20000100800 */
[----:B------:R-:W-:-:S03]  /*2cf0*/  IABS R11, R11 ;  /* 0x0000000b000b7213 */ /* 0x000fc60000000000 */
[----:B0-----:R-:W3:Y:S01]  /*2d00*/  LDL.LU R15, [R1+0x8c] ;  /* 0x00008c00010f7983 */ /* 0x001ee20000300800 */
[----:B------:R-:W-:Y:S01]  /*2d10*/  IABS R10, R10 ;  /* 0x0000000a000a7213 */ /* 0x000fe20000000000 */
[C---:B------:R-:W-:Y:S02]  /*2d20*/  IMAD.HI.U32 R5, R28.reuse, R11, RZ ;  /* 0x0000000b1c057227 */ /* 0x040fe400078e00ff */
[----:B------:R-:W3:Y:S02]  /*2d30*/  LDL.LU R16, [R1+0x88] ;  /* 0x0000880001107983 */ /* 0x000ee40000300800 */
[C---:B--2---:R-:W-:Y:S02]  /*2d40*/  IMAD.HI.U32 R13, R28.reuse, R10, RZ ;  /* 0x0000000a1c0d7227 */ /* 0x044fe400078e00ff */
[----:B------:R-:W2:Y:S02]  /*2d50*/  LDL.LU R17, [R1+0x84] ;  /* 0x0000840001117983 */ /* 0x000ea40000300800 */
[----:B------:R-:W-:-:S02]  /*2d60*/  IMAD.HI.U32 R6, R28, R8, RZ ;  /* 0x000000081c067227 */ /* 0x000fc400078e00ff */
[----:B------:R-:W2:Y:S02]  /*2d70*/  LDL.LU R0, [R1+0x80] ;  /* 0x0000800001007983 */ /* 0x000ea40000300800 */
[----:B------:R-:W-:Y:S02]  /*2d80*/  IMAD.MOV R5, RZ, RZ, -R5 ;  /* 0x000000ffff057224 */ /* 0x000fe400078e0a05 */
[----:B------:R-:W-:Y:S02]  /*2d90*/  IMAD.MOV R13, RZ, RZ, -R13 ;  /* 0x000000ffff0d7224 */ /* 0x000fe400078e0a0d */
[----:B------:R-:W-:Y:S02]  /*2da0*/  IMAD.MOV R6, RZ, RZ, -R6 ;  /* 0x000000ffff067224 */ /* 0x000fe400078e0a06 */
[----:B------:R-:W-:Y:S02]  /*2db0*/  IMAD R11, R29, R5, R11 ;  /* 0x000000051d0b7224 */ /* 0x000fe400078e020b */
[----:B------:R-:W-:-:S04]  /*2dc0*/  IMAD.HI.U32 R14, R28, R7, RZ ;  /* 0x000000071c0e7227 */ /* 0x000fc800078e00ff */
[C---:B------:R-:W-:Y:S02]  /*2dd0*/  IMAD R10, R29.reuse, R13, R10 ;  /* 0x0000000d1d0a7224 */ /* 0x040fe400078e020a */
[C---:B------:R-:W-:Y:S01]  /*2de0*/  IMAD R8, R29.reuse, R6, R8 ;  /* 0x000000061d087224 */ /* 0x040fe200078e0208 */
[----:B------:R-:W-:Y:S01]  /*2df0*/  STL [R1+0x2378], R11 ;  /* 0x0023780b01007387 */ /* 0x000fe20000100800 */
[----:B------:R-:W-:Y:S02]  /*2e00*/  IMAD.MOV R5, RZ, RZ, -R14 ;  /* 0x000000ffff057224 */ /* 0x000fe400078e0a0e */
[----:B------:R-:W-:Y:S01]  /*2e10*/  IMAD.HI.U32 R12, R28, R9, RZ ;  /* 0x000000091c0c7227 */ /* 0x000fe200078e00ff */
[----:B------:R0:W-:Y:S03]  /*2e20*/  STL [R1+0x237c], R10 ;  /* 0x00237c0a01007387 */ /* 0x0001e60000100800 */
[----:B------:R-:W-:-:S02]  /*2e30*/  IMAD R7, R29, R5, R7 ;  /* 0x000000051d077224 */ /* 0x000fc400078e0207 */
[----:B------:R-:W-:-:S04]  /*2e40*/  IMAD.MOV R12, RZ, RZ, -R12 ;  /* 0x000000ffff0c7224 */ /* 0x000fc800078e0a0c */
[----:B------:R-:W-:Y:S01]  /*2e50*/  IMAD R9, R29, R12, R9 ;  /* 0x0000000c1d097224 */ /* 0x000fe200078e0209 */
[----:B----4-:R-:W-:Y:S02]  /*2e60*/  IABS R6, R26 ;  /* 0x0000001a00067213 */ /* 0x010fe40000000000 */
[----:B------:R-:W-:-:S05]  /*2e70*/  IABS R5, R27 ;  /* 0x0000001b00057213 */ /* 0x000fca0000000000 */
[----:B------:R-:W-:Y:S01]  /*2e80*/  IMAD.HI.U32 R12, R28, R5, RZ ;  /* 0x000000051c0c7227 */ /* 0x000fe200078e00ff */
[----:B---3--:R-:W-:Y:S02]  /*2e90*/  IABS R2, R2 ;  /* 0x0000000200027213 */ /* 0x008fe40000000000 */
[----:B------:R-:W-:-:S03]  /*2ea0*/  IABS R3, R3 ;  /* 0x0000000300037213 */ /* 0x000fc60000000000 */
[----:B0-----:R-:W-:Y:S02]  /*2eb0*/  IMAD.MOV.U32 R10, RZ, RZ, R2 ;  /* 0x000000ffff0a7224 */ /* 0x001fe400078e0002 */
[----:B------:R-:W-:Y:S01]  /*2ec0*/  IMAD.HI.U32 R2, R28, R6, RZ ;  /* 0x000000061c027227 */ /* 0x000fe200078e00ff */
[----:B------:R-:W-:-:S03]  /*2ed0*/  IABS R11, R4 ;  /* 0x00000004000b7213 */ /* 0x000fc60000000000 */
[----:B------:R-:W-:Y:S02]  /*2ee0*/  IMAD.MOV.U32 R14, RZ, RZ, R3 ;  /* 0x000000ffff0e7224 */ /* 0x000fe400078e0003 */
[----:B------:R-:W-:Y:S02]  /*2ef0*/  IMAD.MOV R3, RZ, RZ, -R2 ;  /* 0x000000ffff037224 */ /* 0x000fe400078e0a02 */
[----:B------:R-:W3:Y:S01]  /*2f00*/  LDL R2, [R1+0x1ff4] ;  /* 0x001ff40001027983 */ /* 0x000ee20000100800 */
[----:B------:R-:W-:-:S03]  /*2f10*/  IMAD.HI.U32 R4, R28, R10, RZ ;  /* 0x0000000a1c047227 */ /* 0x000fc600078e00ff */
[----:B------:R-:W4:Y:S01]  /*2f20*/  LDL.LU R19, [R1+0x7c] ;  /* 0x00007c0001137983 */ /* 0x000f220000300800 */
[----:B------:R-:W-:Y:S02]  /*2f30*/  IMAD.MOV R13, RZ, RZ, -R12 ;  /* 0x000000ffff0d7224 */ /* 0x000fe400078e0a0c */
[----:B------:R-:W-:Y:S01]  /*2f40*/  IMAD.MOV R4, RZ, RZ, -R4 ;  /* 0x000000ffff047224 */ /* 0x000fe200078e0a04 */
[----:B------:R-:W3:Y:S01]  /*2f50*/  LDL.LU R20, [R1+0x78] ;  /* 0x0000780001147983 */ /* 0x000ee20000300800 */
[C---:B------:R-:W-:Y:S02]  /*2f60*/  IMAD R6, R29.reuse, R3, R6 ;  /* 0x000000031d067224 */ /* 0x040fe400078e0206 */
[C---:B------:R-:W-:Y:S01]  /*2f70*/  IMAD R5, R29.reuse, R13, R5 ;  /* 0x0000000d1d057224 */ /* 0x040fe200078e0205 */
[----:B------:R-:W3:Y:S01]  /*2f80*/  LDL.LU R27, [R1+0x74] ;  /* 0x00007400011b7983 */ /* 0x000ee20000300800 */
[----:B------:R-:W-:-:S03]  /*2f90*/  IMAD R13, R29, R4, R10 ;  /* 0x000000041d0d7224 */ /* 0x000fc600078e020a */
[----:B------:R-:W3:Y:S04]  /*2fa0*/  LDL.LU R3, [R1+0x70] ;  /* 0x0000700001037983 */ /* 0x000ee80000300800 */
[----:B------:R-:W3:Y:S04]  /*2fb0*/  LDL.LU R4, [R1+0x6c] ;  /* 0x00006c0001047983 */ /* 0x000ee80000300800 */
[----:B------:R-:W3:Y:S04]  /*2fc0*/  LDL.LU R21, [R1+0x68] ;  /* 0x0000680001157983 */ /* 0x000ee80000300800 */
[----:B------:R-:W3:Y:S04]  /*2fd0*/  LDL.LU R22, [R1+0x64] ;  /* 0x0000640001167983 */ /* 0x000ee80000300800 */
[----:B------:R-:W3:Y:S04]  /*2fe0*/  LDL.LU R23, [R1+0x60] ;  /* 0x0000600001177983 */ /* 0x000ee80000300800 */
[----:B------:R-:W3:Y:S04]  /*2ff0*/  LDL.LU R24, [R1+0x5c] ;  /* 0x00005c0001187983 */ /* 0x000ee80000300800 */
[----:B------:R-:W3:Y:S01]  /*3000*/  LDL.LU R25, [R1+0x58] ;  /* 0x0000580001197983 */ /* 0x000ee20000300800 */
[----:B------:R-:W-:Y:S01]  /*3010*/  IABS R18, c[0x0][0x178] ;  /* 0x00005e0000127a13 */ /* 0x000fe20000000000 */
[----:B------:R-:W-:-:S02]  /*3020*/  IMAD.HI.U32 R12, R28, R14, RZ ;  /* 0x0000000e1c0c7227 */ /* 0x000fc400078e00ff */
[----:B------:R-:W3:Y:S01]  /*3030*/  LDL.LU R26, [R1+0x54] ;  /* 0x00005400011a7983 */ /* 0x000ee20000300800 */
[C---:B------:R-:W-:Y:S02]  /*3040*/  ISETP.GT.U32.AND P0, PT, R18.reuse, R15, PT ;  /* 0x0000000f1200720c */ /* 0x040fe40003f04070 */
[C---:B--2---:R-:W-:Y:S02]  /*3050*/  ISETP.GT.U32.AND P3, PT, R18.reuse, R0, PT ;  /* 0x000000001200720c */ /* 0x044fe40003f64070 */
[C---:B------:R-:W-:Y:S02]  /*3060*/  ISETP.GT.U32.AND P2, PT, R18.reuse, R17, PT ;  /* 0x000000111200720c */ /* 0x040fe40003f44070 */
[----:B------:R-:W-:-:S07]  /*3070*/  ISETP.GT.U32.AND P1, PT, R18, R16, PT ;  /* 0x000000101200720c */ /* 0x000fce0003f24070 */
[--C-:B------:R-:W-:Y:S02]  /*3080*/  @!P0 IMAD.IADD R15, R15, 0x1, -R18.reuse ;  /* 0x000000010f0f8824 */ /* 0x100fe400078e0a12 */
[--C-:B------:R-:W-:Y:S02]  /*3090*/  @!P3 IMAD.IADD R0, R0, 0x1, -R18.reuse ;  /* 0x000000010000b824 */ /* 0x100fe400078e0a12 */
[--C-:B------:R-:W-:Y:S02]  /*30a0*/  @!P2 IMAD.IADD R17, R17, 0x1, -R18.reuse ;  /* 0x000000011111a824 */ /* 0x100fe400078e0a12 */
[----:B------:R-:W-:Y:S01]  /*30b0*/  @!P1 IMAD.IADD R16, R16, 0x1, -R18 ;  /* 0x0000000110109824 */ /* 0x000fe200078e0a12 */
[C---:B------:R-:W-:Y:S02]  /*30c0*/  ISETP.GT.U32.AND P2, PT, R18.reuse, R15, PT ;  /* 0x0000000f1200720c */ /* 0x040fe40003f44070 */
[C---:B------:R-:W-:Y:S02]  /*30d0*/  ISETP.GT.U32.AND P5, PT, R18.reuse, R0, PT ;  /* 0x000000001200720c */ /* 0x040fe40003fa4070 */
[----:B------:R-:W-:-:S02]  /*30e0*/  ISETP.GT.U32.AND P3, PT, R18, R17, PT ;  /* 0x000000111200720c */ /* 0x000fc40003f64070 */
[----:B------:R-:W-:Y:S02]  /*30f0*/  ISETP.GT.U32.AND P6, PT, R18, R16, PT ;  /* 0x000000101200720c */ /* 0x000fe40003fc4070 */
[----:B------:R-:W-:-:S05]  /*3100*/  ISETP.GT.U32.AND P0, PT, R29, R13, PT ;  /* 0x0000000d1d00720c */ /* 0x000fca0003f04070 */
[--C-:B------:R-:W-:Y:S02]  /*3110*/  @!P2 IMAD.IADD R15, R15, 0x1, -R18.reuse ;  /* 0x000000010f0fa824 */ /* 0x100fe400078e0a12 */
[--C-:B------:R-:W-:Y:S02]  /*3120*/  @!P5 IMAD.IADD R0, R0, 0x1, -R18.reuse ;  /* 0x000000010000d824 */ /* 0x100fe400078e0a12 */
[--C-:B------:R-:W-:Y:S02]  /*3130*/  @!P3 IMAD.IADD R17, R17, 0x1, -R18.reuse ;  /* 0x000000011111b824 */ /* 0x100fe400078e0a12 */
[----:B------:R-:W-:Y:S02]  /*3140*/  @!P6 IMAD.IADD R16, R16, 0x1, -R18 ;  /* 0x000000011010e824 */ /* 0x000fe400078e0a12 */
[----:B------:R-:W-:Y:S02]  /*3150*/  @!P0 IMAD.IADD R13, R13, 0x1, -R29 ;  /* 0x000000010d0d8824 */ /* 0x000fe400078e0a1d */
[----:B------:R-:W-:-:S04]  /*3160*/  IMAD.HI.U32 R10, R28, R11, RZ ;  /* 0x0000000b1c0a7227 */ /* 0x000fc800078e00ff */
[----:B------:R-:W-:Y:S02]  /*3170*/  IMAD.MOV R12, RZ, RZ, -R12 ;  /* 0x000000ffff0c7224 */ /* 0x000fe400078e0a0c */
[----:B------:R-:W-:Y:S02]  /*3180*/  IMAD.MOV R10, RZ, RZ, -R10 ;  /* 0x000000ffff0a7224 */ /* 0x000fe400078e0a0a */
[C---:B------:R-:W-:Y:S02]  /*3190*/  IMAD R12, R29.reuse, R12, R14 ;  /* 0x0000000c1d0c7224 */ /* 0x040fe400078e020e */
[----:B------:R-:W-:-:S03]  /*31a0*/  IMAD R10, R29, R10, R11 ;  /* 0x0000000a1d0a7224 */ /* 0x000fc600078e020b */
[----:B------:R-:W-:Y:S04]  /*31b0*/  STL [R1+0x9c], R12 ;  /* 0x00009c0c01007387 */ /* 0x000fe80000100800 */
[----:B------:R0:W-:Y:S04]  /*31c0*/  STL [R1+0x98], R10 ;  /* 0x0000980a01007387 */ /* 0x0001e80000100800 */
[----:B------:R1:W-:Y:S04]  /*31d0*/  STL [R1+0x8c], R15 ;  /* 0x00008c0f01007387 */ /* 0x0003e80000100800 */
[----:B------:R2:W-:Y:S04]  /*31e0*/  STL [R1+0x88], R16 ;  /* 0x0000881001007387 */ /* 0x0005e80000100800 */
[----:B0-----:R-:W3:Y:S04]  /*31f0*/  LDL.LU R10, [R1+0x50] ;  /* 0x00005000010a7983 */ /* 0x001ee80000300800 */
[----:B------:R-:W3:Y:S04]  /*3200*/  LDL.LU R11, [R1+0x4c] ;  /* 0x00004c00010b7983 */ /* 0x000ee80000300800 */
[----:B------:R-:W-:Y:S04]  /*3210*/  STL [R1+0x84], R17 ;  /* 0x0000841101007387 */ /* 0x000fe80000100800 */
[----:B------:R0:W-:Y:S04]  /*3220*/  STL [R1+0x80], R0 ;  /* 0x0000800001007387 */ /* 0x0001e80000100800 */
[----:B------:R-:W3:Y:S04]  /*3230*/  LDL.LU R12, [R1+0x48] ;  /* 0x00004800010c7983 */ /* 0x000ee80000300800 */
[----:B------:R-:W3:Y:S04]  /*3240*/  LDL.LU R14, [R1+0x44] ;  /* 0x00004400010e7983 */ /* 0x000ee80000300800 */
[----:B-1----:R-:W3:Y:S04]  /*3250*/  LDL.LU R15, [R1+0x40] ;  /* 0x00004000010f7983 */ /* 0x002ee80000300800 */
[----:B--2---:R-:W2:Y:S01]  /*3260*/  LDL.LU R16, [R1+0x3c] ;  /* 0x00003c0001107983 */ /* 0x004ea20000300800 */
[----:B----4-:R-:W-:-:S02]  /*3270*/  ISETP.GT.U32.AND P4, PT, R29, R19, PT ;  /* 0x000000131d00720c */ /* 0x010fc40003f84070 */
[C---:B---3--:R-:W-:Y:S02]  /*3280*/  ISETP.GT.U32.AND P1, PT, R29.reuse, R20, PT ;  /* 0x000000141d00720c */ /* 0x048fe40003f24070 */
[C---:B------:R-:W-:Y:S02]  /*3290*/  ISETP.GT.U32.AND P2, PT, R29.reuse, R27, PT ;  /* 0x0000001b1d00720c */ /* 0x040fe40003f44070 */
[----:B------:R-:W-:-:S07]  /*32a0*/  ISETP.GT.U32.AND P6, PT, R29, R3, PT ;  /* 0x000000031d00720c */ /* 0x000fce0003fc4070 */
[--C-:B------:R-:W-:Y:S01]  /*32b0*/  @!P4 IMAD.IADD R19, R19, 0x1, -R29.reuse ;  /* 0x000000011313c824 */ /* 0x100fe200078e0a1d */
[C---:B------:R-:W-:Y:S02]  /*32c0*/  ISETP.GT.U32.AND P5, PT, R29.reuse, R4, PT ;  /* 0x000000041d00720c */ /* 0x040fe40003fa4070 */
[C---:B------:R-:W-:Y:S01]  /*32d0*/  ISETP.GT.U32.AND P3, PT, R29.reuse, R21, PT ;  /* 0x000000151d00720c */ /* 0x040fe20003f64070 */
[--C-:B------:R-:W-:Y:S01]  /*32e0*/  @!P1 IMAD.IADD R20, R20, 0x1, -R29.reuse ;  /* 0x0000000114149824 */ /* 0x100fe200078e0a1d */
[C---:B------:R-:W-:Y:S02]  /*32f0*/  ISETP.GT.U32.AND P0, PT, R29.reuse, R22, PT ;  /* 0x000000161d00720c */ /* 0x040fe40003f04070 */
[C---:B------:R-:W-:Y:S02]  /*3300*/  ISETP.GT.U32.AND P4, PT, R29.reuse, R23, PT ;  /* 0x000000171d00720c */ /* 0x040fe40003f84070 */
[----:B------:R-:W-:Y:S01]  /*3310*/  ISETP.GT.U32.AND P1, PT, R29, R24, PT ;  /* 0x000000181d00720c */ /* 0x000fe20003f24070 */
[----:B------:R-:W-:-:S04]  /*3320*/  @!P2 IMAD.IADD R27, R27, 0x1, -R29 ;  /* 0x000000011b1ba824 */ /* 0x000fc800078e0a1d */
[--C-:B------:R-:W-:Y:S01]  /*3330*/  @!P5 IMAD.IADD R4, R4, 0x1, -R29.reuse ;  /* 0x000000010404d824 */ /* 0x100fe200078e0a1d */
[----:B------:R-:W-:Y:S01]  /*3340*/  ISETP.GT.U32.AND P5, PT, R29, R13, PT ;  /* 0x0000000d1d00720c */ /* 0x000fe20003fa4070 */
[--C-:B------:R-:W-:Y:S01]  /*3350*/  @!P3 IMAD.IADD R21, R21, 0x1, -R29.reuse ;  /* 0x000000011515b824 */ /* 0x100fe200078e0a1d */
[----:B------:R-:W-:Y:S01]  /*3360*/  ISETP.GT.U32.AND P3, PT, R29, R19, PT ;  /* 0x000000131d00720c */ /* 0x000fe20003f64070 */
[--C-:B------:R-:W-:Y:S01]  /*3370*/  @!P6 IMAD.IADD R3, R3, 0x1, -R29.reuse ;  /* 0x000000010303e824 */ /* 0x100fe200078e0a1d */
[C---:B------:R-:W-:Y:S01]  /*3380*/  ISETP.GT.U32.AND P2, PT, R29.reuse, R25, PT ;  /* 0x000000191d00720c */ /* 0x040fe20003f44070 */
[--C-:B------:R-:W-:Y:S01]  /*3390*/  @!P0 IMAD.IADD R22, R22, 0x1, -R29.reuse ;  /* 0x0000000116168824 */ /* 0x100fe200078e0a1d */
[----:B------:R-:W-:Y:S01]  /*33a0*/  ISETP.GT.U32.AND P0, PT, R29, R20, PT ;  /* 0x000000141d00720c */ /* 0x000fe20003f04070 */
[--C-:B------:R-:W-:Y:S01]  /*33b0*/  @!P4 IMAD.IADD R23, R23, 0x1, -R29.reuse ;  /* 0x000000011717c824 */ /* 0x100fe200078e0a1d */
[C---:B------:R-:W-:Y:S01]  /*33c0*/  ISETP.GT.U32.AND P4, PT, R29.reuse, R27, PT ;  /* 0x0000001b1d00720c */ /* 0x040fe20003f84070 */
[----:B------:R-:W-:Y:S01]  /*33d0*/  @!P1 IMAD.IADD R24, R24, 0x1, -R29 ;  /* 0x0000000118189824 */ /* 0x000fe200078e0a1d */
[----:B------:R-:W-:-:S02]  /*33e0*/  ISETP.GT.U32.AND P1, PT, R29, R3, PT ;  /* 0x000000031d00720c */ /* 0x000fc40003f24070 */
[----:B------:R-:W-:Y:S01]  /*33f0*/  IABS R2, R2 ;  /* 0x0000000200027213 */ /* 0x000fe20000000000 */
[--C-:B------:R-:W-:Y:S02]  /*3400*/  @!P5 IMAD.IADD R13, R13, 0x1, -R29.reuse ;  /* 0x000000010d0dd824 */ /* 0x100fe400078e0a1d */
[--C-:B------:R-:W-:Y:S02]  /*3410*/  @!P3 IMAD.IADD R19, R19, 0x1, -R29.reuse ;  /* 0x000000011313b824 */ /* 0x100fe400078e0a1d */
[--C-:B------:R-:W-:Y:S01]  /*3420*/  @!P2 IMAD.IADD R25, R25, 0x1, -R29.reuse ;  /* 0x000000011919a824 */ /* 0x100fe200078e0a1d */
[----:B------:R-:W-:Y:S01]  /*3430*/  ISETP.GT.U32.AND P2, PT, R29, R4, PT ;  /* 0x000000041d00720c */ /* 0x000fe20003f44070 */
[--C-:B------:R-:W-:Y:S01]  /*3440*/  @!P0 IMAD.IADD R20, R20, 0x1, -R29.reuse ;  /* 0x0000000114148824 */ /* 0x100fe200078e0a1d */
[----:B------:R-:W-:Y:S01]  /*3450*/  STL [R1+0x90], R13 ;  /* 0x0000900d01007387 */ /* 0x000fe20000100800 */
[--C-:B------:R-:W-:Y:S02]  /*3460*/  @!P4 IMAD.IADD R27, R27, 0x1, -R29.reuse ;  /* 0x000000011b1bc824 */ /* 0x100fe400078e0a1d */
[----:B0-----:R-:W-:Y:S01]  /*3470*/  IMAD.HI.U32 R0, R28, R2, RZ ;  /* 0x000000021c007227 */ /* 0x001fe200078e00ff */
[----:B------:R-:W-:Y:S03]  /*3480*/  STL [R1+0x7c], R19 ;  /* 0x00007c1301007387 */ /* 0x000fe60000100800 */
[----:B------:R-:W-:Y:S01]  /*3490*/  @!P1 IMAD.IADD R3, R3, 0x1, -R29 ;  /* 0x0000000103039824 */ /* 0x000fe200078e0a1d */
[----:B------:R-:W3:Y:S01]  /*34a0*/  LDL.LU R17, [R1+0x38] ;  /* 0x0000380001117983 */ /* 0x000ee20000300800 */
[----:B------:R-:W-:-:S03]  /*34b0*/  IMAD.MOV R0, RZ, RZ, -R0 ;  /* 0x000000ffff007224 */ /* 0x000fc600078e0a00 */
[----:B------:R-:W-:Y:S04]  /*34c0*/  STL [R1+0x78], R20 ;  /* 0x0000781401007387 */ /* 0x000fe80000100800 */
[----:B------:R0:W-:Y:S04]  /*34d0*/  STL [R1+0x74], R27 ;  /* 0x0000741b01007387 */ /* 0x0001e80000100800 */
[----:B------:R-:W4:Y:S04]  /*34e0*/  LDL.LU R18, [R1+0x34] ;  /* 0x0000340001127983 */ /* 0x000f280000300800 */
[----:B0-----:R-:W4:Y:S04]  /*34f0*/  LDL.LU R27, [R1+0x30] ;  /* 0x00003000011b7983 */ /* 0x001f280000300800 */
[----:B------:R0:W-:Y:S01]  /*3500*/  STL [R1+0x70], R3 ;  /* 0x0000700301007387 */ /* 0x0001e20000100800 */
[----:B------:R-:W-:Y:S01]  /*3510*/  @!P2 IMAD.IADD R4, R4, 0x1, -R29 ;  /* 0x000000010404a824 */ /* 0x000fe200078e0a1d */
[----:B------:R-:W-:-:S02]  /*3520*/  ISETP.GT.U32.AND P5, PT, R29, R21, PT ;  /* 0x000000151d00720c */ /* 0x000fc40003fa4070 */
[C---:B------:R-:W-:Y:S01]  /*3530*/  ISETP.GT.U32.AND P3, PT, R29.reuse, R22, PT ;  /* 0x000000161d00720c */ /* 0x040fe20003f64070 */
[C---:B0-----:R-:W-:Y:S02]  /*3540*/  IMAD R3, R29.reuse, R0, R2 ;  /* 0x000000001d037224 */ /* 0x041fe400078e0202 */
[----:B------:R-:W4:Y:S01]  /*3550*/  LDL.LU R0, [R1+0x2c] ;  /* 0x00002c0001007983 */ /* 0x000f220000300800 */
[----:B------:R-:W-:-:S03]  /*3560*/  ISETP.GT.U32.AND P0, PT, R29, R23, PT ;  /* 0x000000171d00720c */ /* 0x000fc60003f04070 */
[----:B------:R-:W4:Y:S01]  /*3570*/  LDL.LU R2, [R1+0x28] ;  /* 0x0000280001027983 */ /* 0x000f220000300800 */
[----:B------:R-:W-:-:S03]  /*3580*/  ISETP.GT.U32.AND P4, PT, R29, R24, PT ;  /* 0x000000181d00720c */ /* 0x000fc60003f84070 */
[----:B------:R0:W-:Y:S01]  /*3590*/  STL [R1+0x94], R3 ;  /* 0x0000940301007387 */ /* 0x0001e20000100800 */
[----:B------:R-:W-:-:S03]  /*35a0*/  ISETP.GT.U32.AND P1, PT, R29, R25, PT ;  /* 0x000000191d00720c */ /* 0x000fc60003f24070 */
[----:B0-----:R-:W4:Y:S04]  /*35b0*/  LDL.LU R3, [R1+0x24] ;  /* 0x0000240001037983 */ /* 0x001f280000300800 */
[----:B------:R0:W-:Y:S01]  /*35c0*/  STL [R1+0x6c], R4 ;  /* 0x00006c0401007387 */ /* 0x0001e20000100800 */
[----:B------:R-:W-:-:S03]  /*35d0*/  @!P5 IMAD.IADD R21, R21, 0x1, -R29 ;  /* 0x000000011515d824 */ /* 0x000fc600078e0a1d */
[----:B0-----:R-:W4:Y:S01]  /*35e0*/  LDL.LU R4, [R1+0x20] ;  /* 0x0000200001047983 */ /* 0x001f220000300800 */
[--C-:B------:R-:W-:Y:S02]  /*35f0*/  @!P3 IMAD.IADD R22, R22, 0x1, -R29.reuse ;  /* 0x000000011616b824 */ /* 0x100fe400078e0a1d */
[--C-:B------:R-:W-:Y:S02]  /*3600*/  @!P0 IMAD.IADD R23, R23, 0x1, -R29.reuse ;  /* 0x0000000117178824 */ /* 0x100fe400078e0a1d */
[--C-:B------:R-:W-:Y:S01]  /*3610*/  @!P4 IMAD.IADD R24, R24, 0x1, -R29.reuse ;  /* 0x000000011818c824 */ /* 0x100fe200078e0a1d */
[----:B------:R-:W-:Y:S01]  /*3620*/  STL [R1+0x68], R21 ;  /* 0x0000681501007387 */ /* 0x000fe20000100800 */
[----:B------:R-:W-:-:S03]  /*3630*/  @!P1 IMAD.IADD R25, R25, 0x1, -R29 ;  /* 0x0000000119199824 */ /* 0x000fc600078e0a1d */
[----:B------:R-:W-:Y:S04]  /*3640*/  STL [R1+0x64], R22 ;  /* 0x0000641601007387 */ /* 0x000fe80000100800 */
[----:B------:R-:W-:Y:S04]  /*3650*/  STL [R1+0x60], R23 ;  /* 0x0000601701007387 */ /* 0x000fe80000100800 */
[----:B------:R-:W-:Y:S04]  /*3660*/  STL [R1+0x5c], R24 ;  /* 0x00005c1801007387 */ /* 0x000fe80000100800 */
[----:B------:R0:W-:Y:S04]  /*3670*/  STL [R1+0x58], R25 ;  /* 0x0000581901007387 */ /* 0x0001e80000100800 */
[----:B0-----:R-:W4:Y:S01]  /*3680*/  LDL R25, [R1+0x1ff8] ;  /* 0x001ff80001197983 */ /* 0x001f220000100800 */
[----:B------:R-:W-:-:S02]  /*3690*/  ISETP.GT.U32.AND P6, PT, R29, R26, PT ;  /* 0x0000001a1d00720c */ /* 0x000fc40003fc4070 */
[C---:B------:R-:W-:Y:S01]  /*36a0*/  ISETP.GT.U32.AND P2, PT, R29.reuse, R10, PT ;  /* 0x0000000a1d00720c */ /* 0x040fe20003f44070 */
[----:B------:R-:W4:Y:S01]  /*36b0*/  LDL.LU R19, [R1+0x1c] ;  /* 0x00001c0001137983 */ /* 0x000f220000300800 */
[C---:B------:R-:W-:Y:S02]  /*36c0*/  ISETP.GT.U32.AND P5, PT, R29.reuse, R11, PT ;  /* 0x0000000b1d00720c */ /* 0x040fe40003fa4070 */
[----:B------:R-:W-:Y:S01]  /*36d0*/  ISETP.GT.U32.AND P3, PT, R29, R12, PT ;  /* 0x0000000c1d00720c */ /* 0x000fe20003f64070 */
[----:B------:R-:W4:Y:S06]  /*36e0*/  LDL.LU R20, [R1+0x18] ;  /* 0x0000180001147983 */ /* 0x000f2c0000300800 */
[----:B------:R-:W-:-:S05]  /*36f0*/  @!P6 IMAD.IADD R26, R26, 0x1, -R29 ;  /* 0x000000011a1ae824 */ /* 0x000fca00078e0a1d */
[C---:B------:R-:W-:Y:S02]  /*3700*/  ISETP.GT.U32.AND P6, PT, R29.reuse, R26, PT ;  /* 0x0000001a1d00720c */ /* 0x040fe40003fc4070 */
[C---:B------:R-:W-:Y:S02]  /*3710*/  ISETP.GT.U32.AND P0, PT, R29.reuse, R14, PT ;  /* 0x0000000e1d00720c */ /* 0x040fe40003f04070 */
[C---:B------:R-:W-:Y:S01]  /*3720*/  ISETP.GT.U32.AND P4, PT, R29.reuse, R15, PT ;  /* 0x0000000f1d00720c */ /* 0x040fe20003f84070 */
[--C-:B------:R-:W-:Y:S01]  /*3730*/  @!P2 IMAD.IADD R10, R10, 0x1, -R29.reuse ;  /* 0x000000010a0aa824 */ /* 0x100fe200078e0a1d */
[----:B--2---:R-:W-:Y:S01]  /*3740*/  ISETP.GT.U32.AND P1, PT, R29, R16, PT ;  /* 0x000000101d00720c */ /* 0x004fe20003f24070 */
[--C-:B------:R-:W-:Y:S02]  /*3750*/  @!P5 IMAD.IADD R11, R11, 0x1, -R29.reuse ;  /* 0x000000010b0bd824 */ /* 0x100fe400078e0a1d */
[----:B------:R-:W-:-:S04]  /*3760*/  @!P3 IMAD.IADD R12, R12, 0x1, -R29 ;  /* 0x000000010c0cb824 */ /* 0x000fc800078e0a1d */
[--C-:B------:R-:W-:Y:S02]  /*3770*/  @!P6 IMAD.IADD R26, R26, 0x1, -R29.reuse ;  /* 0x000000011a1ae824 */ /* 0x100fe400078e0a1d */
[--C-:B------:R-:W-:Y:S02]  /*3780*/  @!P0 IMAD.IADD R14, R14, 0x1, -R29.reuse ;  /* 0x000000010e0e8824 */ /* 0x100fe400078e0a1d */
[--C-:B------:R-:W-:Y:S02]  /*3790*/  @!P4 IMAD.IADD R15, R15, 0x1, -R29.reuse ;  /* 0x000000010f0fc824 */ /* 0x100fe400078e0a1d */
[----:B------:R-:W-:Y:S01]  /*37a0*/  @!P1 IMAD.IADD R16, R16, 0x1, -R29 ;  /* 0x0000000110109824 */ /* 0x000fe200078e0a1d */
[----:B------:R0:W-:Y:S04]  /*37b0*/  STL [R1+0x54], R26 ;  /* 0x0000541a01007387 */ /* 0x0001e80000100800 */
[----:B------:R-:W2:Y:S04]  /*37c0*/  LDL.LU R21, [R1+0x14] ;  /* 0x0000140001157983 */ /* 0x000ea80000300800 */
[----:B------:R-:W2:Y:S04]  /*37d0*/  LDL.LU R22, [R1+0x10] ;  /* 0x0000100001167983 */ /* 0x000ea80000300800 */
[----:B------:R-:W2:Y:S04]  /*37e0*/  LDL.LU R23, [R1+0xc] ;  /* 0x00000c0001177983 */ /* 0x000ea80000300800 */
[----:B------:R-:W2:Y:S04]  /*37f0*/  LDL.LU R24, [R1+0x8] ;  /* 0x0000080001187983 */ /* 0x000ea80000300800 */
[----:B0-----:R-:W2:Y:S01]  /*3800*/  LDL.LU R26, [R1+0x4] ;  /* 0x00000400011a7983 */ /* 0x001ea20000300800 */
[----:B---3--:R-:W-:-:S02]  /*3810*/  ISETP.GT.U32.AND P6, PT, R29, R17, PT ;  /* 0x000000111d00720c */ /* 0x008fc40003fc4070 */
[C---:B----4-:R-:W-:Y:S02]  /*3820*/  ISETP.GT.U32.AND P2, PT, R29.reuse, R18, PT ;  /* 0x000000121d00720c */ /* 0x050fe40003f44070 */
[----:B------:R-:W-:-:S09]  /*3830*/  ISETP.GT.U32.AND P5, PT, R29, R27, PT ;  /* 0x0000001b1d00720c */ /* 0x000fd20003fa4070 */
[--C-:B------:R-:W-:Y:S01]  /*3840*/  @!P6 IMAD.IADD R17, R17, 0x1, -R29.reuse ;  /* 0x000000011111e824 */ /* 0x100fe200078e0a1d */
[C---:B------:R-:W-:Y:S01]  /*3850*/  ISETP.GT.U32.AND P6, PT, R29.reuse, R10, PT ;  /* 0x0000000a1d00720c */ /* 0x040fe20003fc4070 */
[--C-:B------:R-:W-:Y:S01]  /*3860*/  @!P2 IMAD.IADD R18, R18, 0x1, -R29.reuse ;  /* 0x000000011212a824 */ /* 0x100fe200078e0a1d */
[C---:B------:R-:W-:Y:S02]  /*3870*/  ISETP.GT.U32.AND P3, PT, R29.reuse, R0, PT ;  /* 0x000000001d00720c */ /* 0x040fe40003f64070 */
[----:B------:R-:W-:Y:S01]  /*3880*/  ISETP.GT.U32.AND P0, PT, R29, R2, PT ;  /* 0x000000021d00720c */ /* 0x000fe20003f04070 */
[----:B------:R-:W-:Y:S01]  /*3890*/  @!P5 IMAD.IADD R27, R27, 0x1, -R29 ;  /* 0x000000011b1bd824 */ /* 0x000fe200078e0a1d */
[C---:B------:R-:W-:Y:S02]  /*38a0*/  ISETP.GT.U32.AND P2, PT, R29.reuse, R11, PT ;  /* 0x0000000b1d00720c */ /* 0x040fe40003f44070 */
[C---:B------:R-:W-:Y:S02]  /*38b0*/  ISETP.GT.U32.AND P5, PT, R29.reuse, R12, PT ;  /* 0x0000000c1d00720c */ /* 0x040fe40003fa4070 */
[----:B------:R-:W-:-:S05]  /*38c0*/  ISETP.GT.U32.AND P4, PT, R29, R3, PT ;  /* 0x000000031d00720c */ /* 0x000fca0003f84070 */
[--C-:B------:R-:W-:Y:S01]  /*38d0*/  @!P3 IMAD.IADD R0, R0, 0x1, -R29.reuse ;  /* 0x000000010000b824 */ /* 0x100fe200078e0a1d */
[C---:B------:R-:W-:Y:S01]  /*38e0*/  ISETP.GT.U32.AND P3, PT, R29.reuse, R14, PT ;  /* 0x0000000e1d00720c */ /* 0x040fe20003f64070 */
[----:B------:R-:W-:Y:S01]  /*38f0*/  @!P0 IMAD.IADD R2, R2, 0x1, -R29 ;  /* 0x0000000102028824 */ /* 0x000fe200078e0a1d */
[C---:B------:R-:W-:Y:S02]  /*3900*/  ISETP.GT.U32.AND P0, PT, R29.reuse, R15, PT ;  /* 0x0000000f1d00720c */ /* 0x040fe40003f04070 */
[----:B------:R-:W-:-:S03]  /*3910*/  ISETP.GT.U32.AND P1, PT, R29, R4, PT ;  /* 0x000000041d00720c */ /* 0x000fc60003f24070 */
[--C-:B------:R-:W-:Y:S01]  /*3920*/  @!P4 IMAD.IADD R3, R3, 0x1, -R29.reuse ;  /* 0x000000010303c824 */ /* 0x100fe200078e0a1d */
[----:B------:R-:W-:Y:S01]  /*3930*/  ISETP.GT.U32.AND P4, PT, R29, R16, PT ;  /* 0x000000101d00720c */ /* 0x000fe20003f84070 */
[--C-:B------:R-:W-:Y:S02]  /*3940*/  @!P6 IMAD.IADD R10, R10, 0x1, -R29.reuse ;  /* 0x000000010a0ae824 */ /* 0x100fe400078e0a1d */
[--C-:B------:R-:W-:Y:S01]  /*3950*/  @!P2 IMAD.IADD R11, R11, 0x1, -R29.reuse ;  /* 0x000000010b0ba824 */ /* 0x100fe200078e0a1d */
[C---:B------:R-:W-:Y:S01]  /*3960*/  ISETP.GT.U32.AND P2, PT, R29.reuse, R18, PT ;  /* 0x000000121d00720c */ /* 0x040fe20003f44070 */
[----:B------:R-:W-:Y:S01]  /*3970*/  @!P5 IMAD.IADD R12, R12, 0x1, -R29 ;  /* 0x000000010c0cd824 */ /* 0x000fe200078e0a1d */
[----:B------:R-:W-:-:S03]  /*3980*/  ISETP.GT.U32.AND P5, PT, R29, R27, PT ;  /* 0x0000001b1d00720c */ /* 0x000fc60003fa4070 */
[--C-:B------:R-:W-:Y:S01]  /*3990*/  @!P1 IMAD.IADD R4, R4, 0x1, -R29.reuse ;  /* 0x0000000104049824 */ /* 0x100fe200078e0a1d */
[C---:B------:R-:W-:Y:S01]  /*39a0*/  ISETP.GT.U32.AND P1, PT, R29.reuse, R17, PT ;  /* 0x000000111d00720c */ /* 0x040fe20003f24070 */
[--C-:B------:R-:W-:Y:S01]  /*39b0*/  @!P3 IMAD.IADD R14, R14, 0x1, -R29.reuse ;  /* 0x000000010e0eb824 */ /* 0x100fe200078e0a1d */
[----:B------:R-:W-:Y:S01]  /*39c0*/  ISETP.GT.U32.AND P3, PT, R29, R0, PT ;  /* 0x000000001d00720c */ /* 0x000fe20003f64070 */
[--C-:B------:R-:W-:Y:S01]  /*39d0*/  @!P0 IMAD.IADD R15, R15, 0x1, -R29.reuse ;  /* 0x000000010f0f8824 */ /* 0x100fe200078e0a1d */
[C---:B------:R-:W-:Y:S01]  /*39e0*/  ISETP.GT.U32.AND P0, PT, R29.reuse, R2, PT ;  /* 0x000000021d00720c */ /* 0x040fe20003f04070 */
[----:B------:R-:W-:Y:S01]  /*39f0*/  @!P4 IMAD.IADD R16, R16, 0x1, -R29 ;  /* 0x000000011010c824 */ /* 0x000fe200078e0a1d */
[C---:B------:R-:W-:Y:S02]  /*3a00*/  ISETP.GT.U32.AND P4, PT, R29.reuse, R3, PT ;  /* 0x000000031d00720c */ /* 0x040fe40003f84070 */
[----:B------:R-:W-:Y:S02]  /*3a10*/  ISETP.GT.U32.AND P6, PT, R29, R4, PT ;  /* 0x000000041d00720c */ /* 0x000fe40003fc4070 */
[----:B------:R-:W-:-:S02]  /*3a20*/  IABS R13, R25 ;  /* 0x00000019000d7213 */ /* 0x000fc40000000000 */
[----:B------:R-:W3:Y:S04]  /*3a30*/  LDL.LU R25, [R1] ;  /* 0x0000000001197983 */ /* 0x000ee80000300800 */
[----:B------:R0:W-:Y:S01]  /*3a40*/  STL [R1+0x50], R10 ;  /* 0x0000500a01007387 */ /* 0x0001e20000100800 */
[----:B------:R-:W-:-:S03]  /*3a50*/  @!P1 IMAD.IADD R17, R17, 0x1, -R29 ;  /* 0x0000000111119824 */ /* 0x000fc600078e0a1d */
[----:B0-----:R-:W4:Y:S04]  /*3a60*/  LDL.LU R10, [R1+0x237c] ;  /* 0x00237c00010a7983 */ /* 0x001f280000300800 */
        /* <DEDUP_REMOVED lines=18> */
[----:B------:R0:W-:Y:S04]  /*3b90*/  STL [R1+0x34], R18 ;  /* 0x0000341201007387 */ /* 0x0001e80000100800 */
        /* <DEDUP_REMOVED lines=10> */
[----:B0-----:R-:W4:Y:S01]  /*3c40*/  LDL.LU R4, [R1+0x234c] ;  /* 0x00234c0001047983 */ /* 0x001f220000300800 */
[----:B------:R-:W-:-:S02]  /*3c50*/  ISETP.GT.U32.AND P1, PT, R29, R19, PT ;  /* 0x000000131d00720c */ /* 0x000fc40003f24070 */
[C---:B------:R-:W-:Y:S02]  /*3c60*/  ISETP.GT.U32.AND P2, PT, R29.reuse, R20, PT ;  /* 0x000000141d00720c */ /* 0x040fe40003f44070 */
[C---:B--2---:R-:W-:Y:S02]  /*3c70*/  ISETP.GT.U32.AND P5, PT, R29.reuse, R21, PT ;  /* 0x000000151d00720c */ /* 0x044fe40003fa4070 */
[C---:B------:R-:W-:Y:S02]  /*3c80*/  ISETP.GT.U32.AND P3, PT, R29.reuse, R22, PT ;  /* 0x000000161d00720c */ /* 0x040fe40003f64070 */
[C---:B------:R-:W-:Y:S02]  /*3c90*/  ISETP.GT.U32.AND P0, PT, R29.reuse, R23, PT ;  /* 0x000000171d00720c */ /* 0x040fe40003f04070 */
[C---:B------:R-:W-:Y:S02]  /*3ca0*/  ISETP.GT.U32.AND P4, PT, R29.reuse, R24, PT ;  /* 0x000000181d00720c */ /* 0x040fe40003f84070 */
[----:B------:R-:W-:Y:S01]  /*3cb0*/  ISETP.GT.U32.AND P6, PT, R29, R26, PT ;  /* 0x0000001a1d00720c */ /* 0x000fe20003fc4070 */
[----:B------:R-:W-:-:S02]  /*3cc0*/  @!P1 IMAD.IADD R19, R19, 0x1, -R29 ;  /* 0x0000000113139824 */ /* 0x000fc400078e0a1d */
[--C-:B------:R-:W-:Y:S02]  /*3cd0*/  @!P2 IMAD.IADD R20, R20, 0x1, -R29.reuse ;  /* 0x000000011414a824 */ /* 0x100fe400078e0a1d */
[--C-:B------:R-:W-:Y:S02]  /*3ce0*/  @!P5 IMAD.IADD R21, R21, 0x1, -R29.reuse ;  /* 0x000000011515d824 */ /* 0x100fe400078e0a1d */
[--C-:B------:R-:W-:Y:S02]  /*3cf0*/  @!P3 IMAD.IADD R22, R22, 0x1, -R29.reuse ;  /* 0x000000011616b824 */ /* 0x100fe400078e0a1d */
[--C-:B------:R-:W-:Y:S02]  /*3d00*/  @!P0 IMAD.IADD R23, R23, 0x1, -R29.reuse ;  /* 0x0000000117178824 */ /* 0x100fe400078e0a1d */
[--C-:B------:R-:W-:Y:S02]  /*3d10*/  @!P4 IMAD.IADD R24, R24, 0x1, -R29.reuse ;  /* 0x000000011818c824 */ /* 0x100fe400078e0a1d */
[----:B------:R-:W-:Y:S01]  /*3d20*/  @!P6 IMAD.IADD R26, R26, 0x1, -R29 ;  /* 0x000000011a1ae824 */ /* 0x000fe200078e0a1d */
[----:B------:R-:W-:-:S13]  /*3d30*/  ISETP.GT.U32.AND P6, PT, R29, R19, PT ;  /* 0x000000131d00720c */ /* 0x000fda0003fc4070 */
[----:B------:R-:W-:-:S05]  /*3d40*/  @!P6 IMAD.IADD R19, R19, 0x1, -R29 ;  /* 0x000000011313e824 */ /* 0x000fca00078e0a1d */
[----:B------:R0:W-:Y:S04]  /*3d50*/  STL [R1+0x1c], R19 ;  /* 0x00001c1301007387 */ /* 0x0001e80000100800 */
[----:B0-----:R-:W2:Y:S01]  /*3d60*/  LDL.LU R19, [R1+0x2348] ;  /* 0x0023480001137983 */ /* 0x001ea20000300800 */
[----:B---3--:R-:W-:-:S13]  /*3d70*/  ISETP.GT.U32.AND P1, PT, R29, R25, PT ;  /* 0x000000191d00720c */ /* 0x008fda0003f24070 */
[----:B------:R-:W-:Y:S01]  /*3d80*/  @!P1 IMAD.IADD R25, R25, 0x1, -R29 ;  /* 0x0000000119199824 */ /* 0x000fe200078e0a1d */
[----:B------:R-:W-:-:S13]  /*3d90*/  ISETP.GT.U32.AND P1, PT, R29, R20, PT ;  /* 0x000000141d00720c */ /* 0x000fda0003f24070 */
[----:B------:R-:W-:Y:S01]  /*3da0*/  @!P1 IMAD.IADD R20, R20, 0x1, -R29 ;  /* 0x0000000114149824 */ /* 0x000fe200078e0a1d */
[----:B------:R-:W-:-:S04]  /*3db0*/  ISETP.GT.U32.AND P1, PT, R29, R25, PT ;  /* 0x000000191d00720c */ /* 0x000fc80003f24070 */
[----:B------:R0:W-:Y:S04]  /*3dc0*/  STL [R1+0x18], R20 ;  /* 0x0000181401007387 */ /* 0x0001e80000100800 */
[----:B0-----:R-:W3:Y:S05]  /*3dd0*/  LDL.LU R20, [R1+0x2344] ;  /* 0x0023440001147983 */ /* 0x001eea0000300800 */
[----:B------:R-:W-:Y:S01]  /*3de0*/  @!P1 IMAD.IADD R25, R25, 0x1, -R29 ;  /* 0x0000000119199824 */ /* 0x000fe200078e0a1d */
[----:B----4-:R-:W-:-:S02]  /*3df0*/  ISETP.GT.U32.AND P4, PT, R29, R27, PT ;  /* 0x0000001b1d00720c */ /* 0x010fc40003f84070 */
[C---:B------:R-:W-:Y:S02]  /*3e00*/  ISETP.GT.U32.AND P0, PT, R29.reuse, R0, PT ;  /* 0x000000001d00720c */ /* 0x040fe40003f04070 */
[C---:B------:R-:W-:Y:S02]  /*3e10*/  ISETP.GT.U32.AND P3, PT, R29.reuse, R2, PT ;  /* 0x000000021d00720c */ /* 0x040fe40003f64070 */
[C---:B------:R-:W-:Y:S02]  /*3e20*/  ISETP.GT.U32.AND P5, PT, R29.reuse, R3, PT ;  /* 0x000000031d00720c */ /* 0x040fe40003fa4070 */
[----:B------:R-:W-:-:S11]  /*3e30*/  ISETP.GT.U32.AND P2, PT, R29, R4, PT ;  /* 0x000000041d00720c */ /* 0x000fd60003f44070 */
[--C-:B------:R-:W-:Y:S01]  /*3e40*/  @!P5 IMAD.IADD R3, R3, 0x1, -R29.reuse ;  /* 0x000000010303d824 */ /* 0x100fe200078e0a1d */
[C---:B------:R-:W-:Y:S01]  /*3e50*/  ISETP.GT.U32.AND P5, PT, R29.reuse, R22, PT ;  /* 0x000000161d00720c */ /* 0x040fe20003fa4070 */
[--C-:B------:R-:W-:Y:S01]  /*3e60*/  @!P3 IMAD.IADD R2, R2, 0x1, -R29.reuse ;  /* 0x000000010202b824 */ /* 0x100fe200078e0a1d */
[C---:B------:R-:W-:Y:S01]  /*3e70*/  ISETP.GT.U32.AND P3, PT, R29.reuse, R23, PT ;  /* 0x000000171d00720c */ /* 0x040fe20003f64070 */
[--C-:B------:R-:W-:Y:S01]  /*3e80*/  @!P0 IMAD.IADD R0, R0, 0x1, -R29.reuse ;  /* 0x0000000100008824 */ /* 0x100fe200078e0a1d */
[C---:B------:R-:W-:Y:S01]  /*3e90*/  ISETP.GT.U32.AND P0, PT, R29.reuse, R24, PT ;  /* 0x000000181d00720c */ /* 0x040fe20003f04070 */
[--C-:B------:R-:W-:Y:S01]  /*3ea0*/  @!P2 IMAD.IADD R4, R4, 0x1, -R29.reuse ;  /* 0x000000010404a824 */ /* 0x100fe200078e0a1d */
[----:B------:R-:W-:Y:S01]  /*3eb0*/  ISETP.GT.U32.AND P2, PT, R29, R21, PT ;  /* 0x000000151d00720c */ /* 0x000fe20003f44070 */
[----:B------:R-:W-:Y:S01]  /*3ec0*/  @!P4 IMAD.IADD R27, R27, 0x1, -R29 ;  /* 0x000000011b1bc824 */ /* 0x000fe200078e0a1d */
[----:B------:R-:W-:-:S05]  /*3ed0*/  ISETP.GT.U32.AND P4, PT, R29, R26, PT ;  /* 0x0000001a1d00720c */ /* 0x000fca0003f84070 */
[--C-:B------:R-:W-:Y:S02]  /*3ee0*/  @!P5 IMAD.IADD R22, R22, 0x1, -R29.reuse ;  /* 0x000000011616d824 */ /* 0x100fe400078e0a1d */
[--C-:B------:R-:W-:Y:S02]  /*3ef0*/  @!P3 IMAD.IADD R23, R23, 0x1, -R29.reuse ;  /* 0x000000011717b824 */ /* 0x100fe400078e0a1d */
[--C-:B------:R-:W-:Y:S02]  /*3f00*/  @!P0 IMAD.IADD R24, R24, 0x1, -R29.reuse ;  /* 0x0000000118188824 */ /* 0x100fe400078e0a1d */
[--C-:B------:R-:W-:Y:S02]  /*3f10*/  @!P2 IMAD.IADD R21, R21, 0x1, -R29.reuse ;  /* 0x000000011515a824 */ /* 0x100fe400078e0a1d */
[----:B------:R-:W-:-:S03]  /*3f20*/  @!P4 IMAD.IADD R26, R26, 0x1, -R29 ;  /* 0x000000011a1ac824 */ /* 0x000fc600078e0a1d */
[----:B------:R0:W-:Y:S04]  /*3f30*/  STL [R1+0x14], R21 ;  /* 0x0000141501007387 */ /* 0x0001e80000100800 */
[----:B0-----:R-:W4:Y:S04]  /*3f40*/  LDL.LU R21, [R1+0x2340] ;  /* 0x0023400001157983 */ /* 0x001f280000300800 */
[----:B------:R0:W-:Y:S04]  /*3f50*/  STL [R1+0x10], R22 ;  /* 0x0000101601007387 */ /* 0x0001e80000100800 */
[----:B0-----:R-:W2:Y:S04]  /*3f60*/  LDL.LU R22, [R1+0x233c] ;  /* 0x00233c0001167983 */ /* 0x001ea80000300800 */
[----:B------:R0:W-:Y:S04]  /*3f70*/  STL [R1+0xc], R23 ;  /* 0x00000c1701007387 */ /* 0x0001e80000100800 */
[----:B0-----:R-:W2:Y:S04]  /*3f80*/  LDL.LU R23, [R1+0x2338] ;  /* 0x0023380001177983 */ /* 0x001ea80000300800 */
[----:B------:R0:W-:Y:S04]  /*3f90*/  STL [R1+0x8], R24 ;  /* 0x0000081801007387 */ /* 0x0001e80000100800 */
[----:B0-----:R-:W2:Y:S04]  /*3fa0*/  LDL.LU R24, [R1+0x2334] ;  /* 0x0023340001187983 */ /* 0x001ea80000300800 */
[----:B------:R0:W-:Y:S04]  /*3fb0*/  STL [R1+0x4], R26 ;  /* 0x0000041a01007387 */ /* 0x0001e80000100800 */
[----:B0-----:R-:W2:Y:S04]  /*3fc0*/  LDL.LU R26, [R1+0x2330] ;  /* 0x00233000011a7983 */ /* 0x001ea80000300800 */
[----:B------:R0:W-:Y:S04]  /*3fd0*/  STL [R1], R25 ;  /* 0x0000001901007387 */ /* 0x0001e80000100800 */
[----:B0-----:R-:W2:Y:S01]  /*3fe0*/  LDL.LU R25, [R1+0x232c] ;  /* 0x00232c0001197983 */ /* 0x001ea20000300800 */
[----:B------:R-:W-:-:S02]  /*3ff0*/  ISETP.GT.U32.AND P2, PT, R29, R4, PT ;  /* 0x000000041d00720c */ /* 0x000fc40003f44070 */
[C---:B------:R-:W-:Y:S02]  /*4000*/  ISETP.GT.U32.AND P0, PT, R29.reuse, R27, PT ;  /* 0x0000001b1d00720c */ /* 0x040fe40003f04070 */
[C---:B------:R-:W-:Y:S02]  /*4010*/  ISETP.GT.U32.AND P6, PT, R29.reuse, R3, PT ;  /* 0x000000031d00720c */ /* 0x040fe40003fc4070 */
[C---:B------:R-:W-:Y:S02]  /*4020*/  ISETP.GT.U32.AND P5, PT, R29.reuse, R2, PT ;  /* 0x000000021d00720c */ /* 0x040fe40003fa4070 */
[----:B------:R-:W-:-:S05]  /*4030*/  ISETP.GT.U32.AND P3, PT, R29, R0, PT ;  /* 0x000000001d00720c */ /* 0x000fca0003f64070 */
[--C-:B------:R-:W-:Y:S02]  /*4040*/  @!P2 IMAD.IADD R4, R4, 0x1, -R29.reuse ;  /* 0x000000010404a824 */ /* 0x100fe400078e0a1d */
[----:B------:R-:W-:Y:S02]  /*4050*/  @!P0 IMAD.IADD R27, R27, 0x1, -R29 ;  /* 0x000000011b1b8824 */ /* 0x000fe400078e0a1d */
[----:B------:R-:W-:-:S04]  /*4060*/  IMAD.HI.U32 R28, R28, R13, RZ ;  /* 0x0000000d1c1c7227 */ /* 0x000fc800078e00ff */
[--C-:B------:R-:W-:Y:S02]  /*4070*/  @!P6 IMAD.IADD R3, R3, 0x1, -R29.reuse ;  /* 0x000000010303e824 */ /* 0x100fe400078e0a1d */
[--C-:B------:R-:W-:Y:S02]  /*4080*/  @!P5 IMAD.IADD R2, R2, 0x1, -R29.reuse ;  /* 0x000000010202d824 */ /* 0x100fe400078e0a1d */
[----:B------:R-:W-:Y:S01]  /*4090*/  @!P3 IMAD.IADD R0, R0, 0x1, -R29 ;  /* 0x000000010000b824 */ /* 0x000fe200078e0a1d */
[----:B------:R-:W-:Y:S01]  /*40a0*/  STL [R1+0x2314], R4 ;  /* 0x0023140401007387 */ /* 0x000fe20000100800 */
[----:B------:R-:W-:Y:S01]  /*40b0*/  IMAD.MOV R28, RZ, RZ, -R28 ;  /* 0x000000ffff1c7224 */ /* 0x000fe200078e0a1c */
[C---:B---3--:R-:W-:Y:S02]  /*40c0*/  ISETP.GT.U32.AND P0, PT, R29.reuse, R20, PT ;  /* 0x000000141d00720c */ /* 0x048fe40003f04070 */
[----:B------:R-:W-:Y:S01]  /*40d0*/  STL [R1+0x2310], R3 ;  /* 0x0023100301007387 */ /* 0x000fe20000100800 */
[----:B------:R-:W-:-:S03]  /*40e0*/  IMAD R28, R29, R28, R13 ;  /* 0x0000001c1d1c7224 */ /* 0x000fc600078e020d */
[----:B------:R-:W-:Y:S07]  /*40f0*/  STL [R1+0x230c], R2 ;  /* 0x00230c0201007387 */ /* 0x000fee0000100800 */
[----:B------:R-:W-:Y:S01]  /*4100*/  @!P0 IMAD.IADD R20, R20, 0x1, -R29 ;  /* 0x0000000114148824 */ /* 0x000fe200078e0a1d */
[----:B------:R-:W-:Y:S04]  /*4110*/  STL [R1+0x2304], R0 ;  /* 0x0023040001007387 */ /* 0x000fe80000100800 */
[----:B------:R-:W-:Y:S04]  /*4120*/  STL [R1+0x2300], R27 ;  /* 0x0023001b01007387 */ /* 0x000fe80000100800 */
[----:B------:R-:W3:Y:S01]  /*4130*/  LDL.LU R13, [R1+0x2328] ;  /* 0x00232800010d7983 */ /* 0x000ee20000300800 */
[----:B----4-:R-:W-:-:S02]  /*4140*/  ISETP.GT.U32.AND P3, PT, R29, R21, PT ;  /* 0x000000151d00720c */ /* 0x010fc40003f64070 */
[C---:B--2---:R-:W-:Y:S02]  /*4150*/  ISETP.GT.U32.AND P2, PT, R29.reuse, R24, PT ;  /* 0x000000181d00720c */ /* 0x044fe40003f44070 */
[C---:B------:R-:W-:Y:S02]  /*4160*/  ISETP.GT.U32.AND P4, PT, R29.reuse, R26, PT ;  /* 0x0000001a1d00720c */ /* 0x040fe40003f84070 */
[----:B------:R-:W-:-:S11]  /*4170*/  ISETP.GT.U32.AND P1, PT, R29, R25, PT ;  /* 0x000000191d00720c */ /* 0x000fd60003f24070 */
[--C-:B------:R-:W-:Y:S01]  /*4180*/  @!P4 IMAD.IADD R26, R26, 0x1, -R29.reuse ;  /* 0x000000011a1ac824 */ /* 0x100fe200078e0a1d */
[----:B------:R-:W-:Y:S01]  /*4190*/  ISETP.GT.U32.AND P4, PT, R29, R19, PT ;  /* 0x000000131d00720c */ /* 0x000fe20003f84070 */
[--C-:B------:R-:W-:Y:S02]  /*41a0*/  @!P2 IMAD.IADD R24, R24, 0x1, -R29.reuse ;  /* 0x000000011818a824 */ /* 0x100fe400078e0a1d */
[----:B------:R-:W-:Y:S01]  /*41b0*/  @!P1 IMAD.IADD R25, R25, 0x1, -R29 ;  /* 0x0000000119199824 */ /* 0x000fe200078e0a1d */
[----:B------:R-:W-:-:S09]  /*41c0*/  ISETP.GT.U32.AND P1, PT, R29, R18, PT ;  /* 0x000000121d00720c */ /* 0x000fd20003f24070 */
[--C-:B------:R-:W-:Y:S01]  /*41d0*/  @!P4 IMAD.IADD R19, R19, 0x1, -R29.reuse ;  /* 0x000000011313c824 */ /* 0x100fe200078e0a1d */
[C---:B------:R-:W-:Y:S02]  /*41e0*/  ISETP.GT.U32.AND P0, PT, R29.reuse, R26, PT ;  /* 0x0000001a1d00720c */ /* 0x040fe40003f04070 */
[C---:B------:R-:W-:Y:S01]  /*41f0*/  ISETP.GT.U32.AND P4, PT, R29.reuse, R25, PT ;  /* 0x000000191d00720c */ /* 0x040fe20003f84070 */
[----:B------:R-:W-:Y:S01]  /*4200*/  @!P1 IMAD.IADD R18, R18, 0x1, -R29 ;  /* 0x0000000112129824 */ /* 0x000fe200078e0a1d */
[----:B------:R-:W-:-:S09]  /*4210*/  ISETP.GT.U32.AND P1, PT, R29, R24, PT ;  /* 0x000000181d00720c */ /* 0x000fd20003f24070 */
[--C-:B------:R-:W-:Y:S01]  /*4220*/  @!P0 IMAD.IADD R26, R26, 0x1, -R29.reuse ;  /* 0x000000011a1a8824 */ /* 0x100fe200078e0a1d */
[----:B------:R-:W-:Y:S01]  /*4230*/  ISETP.GT.U32.AND P6, PT, R29, R23, PT ;  /* 0x000000171d00720c */ /* 0x000fe20003fc4070 */
[--C-:B------:R-:W-:Y:S01]  /*4240*/  @!P4 IMAD.IADD R25, R25, 0x1, -R29.reuse ;  /* 0x000000011919c824 */ /* 0x100fe200078e0a1d */
[----:B------:R-:W-:Y:S02]  /*4250*/  ISETP.GT.U32.AND P5, PT, R29, R22, PT ;  /* 0x000000161d00720c */ /* 0x000fe40003fa4070 */
[----:B------:R0:W-:Y:S01]  /*4260*/  STL [R1+0x22fc], R26 ;  /* 0x0022fc1a01007387 */ /* 0x0001e20000100800 */
[----:B------:R-:W-:-:S03]  /*4270*/  @!P1 IMAD.IADD R24, R24, 0x1, -R29 ;  /* 0x0000000118189824 */ /* 0x000fc600078e0a1d */
[----:B0-----:R-:W2:Y:S04]  /*4280*/  LDL.LU R26, [R1+0x94] ;  /* 0x00009400011a7983 */ /* 0x001ea80000300800 */
[----:B------:R0:W-:Y:S01]  /*4290*/  STL [R1+0x22f8], R25 ;  /* 0x0022f81901007387 */ /* 0x0001e20000100800 */
[----:B------:R-:W-:Y:S01]  /*42a0*/  ISETP.GT.U32.AND P2, PT, R29, R17, PT ;  /* 0x000000111d00720c */ /* 0x000fe20003f44070 */
[--C-:B------:R-:W-:Y:S01]  /*42b0*/  @!P6 IMAD.IADD R23, R23, 0x1, -R29.reuse ;  /* 0x000000011717e824 */ /* 0x100fe200078e0a1d */
[C---:B------:R-:W-:Y:S01]  /*42c0*/  ISETP.GT.U32.AND P6, PT, R29.reuse, R16, PT ;  /* 0x000000101d00720c */ /* 0x040fe20003fc4070 */
[----:B0-----:R-:W4:Y:S04]  /*42d0*/  LDL.LU R25, [R1+0x98] ;  /* 0x0000980001197983 */ /* 0x001f280000300800 */
[----:B------:R0:W-:Y:S01]  /*42e0*/  STL [R1+0x2308], R24 ;  /* 0x0023081801007387 */ /* 0x0001e20000100800 */
[----:B------:R-:W-:Y:S01]  /*42f0*/  @!P5 IMAD.IADD R22, R22, 0x1, -R29 ;  /* 0x000000011616d824 */ /* 0x000fe200078e0a1d */
[----:B------:R-:W-:-:S02]  /*4300*/  ISETP.GT.U32.AND P5, PT, R29, R15, PT ;  /* 0x0000000f1d00720c */ /* 0x000fc40003fa4070 */
[----:B0-----:R-:W4:Y:S01]  /*4310*/  LDL.LU R24, [R1+0x9c] ;  /* 0x00009c0001187983 */ /* 0x001f220000300800 */
[--C-:B------:R-:W-:Y:S02]  /*4320*/  @!P3 IMAD.IADD R21, R21, 0x1, -R29.reuse ;  /* 0x000000011515b824 */ /* 0x100fe400078e0a1d */
[--C-:B------:R-:W-:Y:S01]  /*4330*/  @!P2 IMAD.IADD R17, R17, 0x1, -R29.reuse ;  /* 0x000000011111a824 */ /* 0x100fe200078e0a1d */
[C---:B------:R-:W-:Y:S01]  /*4340*/  ISETP.GT.U32.AND P2, PT, R29.reuse, R23, PT ;  /* 0x000000171d00720c */ /* 0x040fe20003f44070 */
[----:B------:R-:W-:Y:S01]  /*4350*/  @!P6 IMAD.IADD R16, R16, 0x1, -R29 ;  /* 0x000000011010e824 */ /* 0x000fe200078e0a1d */
[----:B------:R-:W-:-:S05]  /*4360*/  ISETP.GT.U32.AND P6, PT, R29, R22, PT ;  /* 0x000000161d00720c */ /* 0x000fca0003fc4070 */
[----:B------:R-:W-:Y:S01]  /*4370*/  @!P5 IMAD.IADD R15, R15, 0x1, -R29 ;  /* 0x000000010f0fd824 */ /* 0x000fe200078e0a1d */
[----:B------:R-:W-:-:S05]  /*4380*/  ISETP.GT.U32.AND P5, PT, R29, R21, PT ;  /* 0x000000151d00720c */ /* 0x000fca0003fa4070 */
[--C-:B------:R-:W-:Y:S02]  /*4390*/  @!P2 IMAD.IADD R23, R23, 0x1, -R29.reuse ;  /* 0x000000011717a824 */ /* 0x100fe400078e0a1d */
[----:B------:R-:W-:-:S06]  /*43a0*/  @!P6 IMAD.IADD R22, R22, 0x1, -R29 ;  /* 0x000000011616e824 */ /* 0x000fcc00078e0a1d */
[----:B------:R-:W-:Y:S01]  /*43b0*/  @!P5 IMAD.IADD R21, R21, 0x1, -R29 ;  /* 0x000000011515d824 */ /* 0x000fe200078e0a1d */
[----:B------:R-:W-:Y:S04]  /*43c0*/  STL [R1+0x2318], R23 ;  /* 0x0023181701007387 */ /* 0x000fe80000100800 */
[----:B------:R-:W-:Y:S04]  /*43d0*/  STL [R1+0x231c], R22 ;  /* 0x00231c1601007387 */ /* 0x000fe80000100800 */
[----:B------:R0:W-:Y:S04]  /*43e0*/  STL [R1+0x2320], R21 ;  /* 0x0023201501007387 */ /* 0x0001e80000100800 */
[----:B0-----:R-:W4:Y:S04]  /*43f0*/  LDL.LU R21, [R1+0xac] ;  /* 0x0000ac0001157983 */ /* 0x001f280000300800 */
[----:B------:R-:W4:Y:S04]  /*4400*/  LDL R22, [R1+0xbdc] ;  /* 0x000bdc0001167983 */ /* 0x000f280000100800 */
[----:B------:R-:W4:Y:S04]  /*4410*/  LDL R27, [R1+0xbe8] ;  /* 0x000be800011b7983 */ /* 0x000f280000100800 */
[----:B------:R-:W4:Y:S01]  /*4420*/  LDL R0, [R1+0xbe4] ;  /* 0x000be40001007983 */ /* 0x000f220000100800 */
[----:B------:R-:W-:-:S02]  /*4430*/  ISETP.GT.U32.AND P3, PT, R29, R14, PT ;  /* 0x0000000e1d00720c */ /* 0x000fc40003f64070 */
[C---:B------:R-:W-:Y:S01]  /*4440*/  ISETP.GT.U32.AND P1, PT, R29.reuse, R18, PT ;  /* 0x000000121d00720c */ /* 0x040fe20003f24070 */
[----:B------:R-:W0:Y:S01]  /*4450*/  S2R R4, SR_TID.X ;  /* 0x0000000000047919 */ /* 0x000e220000002100 */
[C---:B------:R-:W-:Y:S02]  /*4460*/  ISETP.GT.U32.AND P0, PT, R29.reuse, R20, PT ;  /* 0x000000141d00720c */ /* 0x040fe40003f04070 */
[C---:B------:R-:W-:Y:S01]  /*4470*/  ISETP.GT.U32.AND P2, PT, R29.reuse, R17, PT ;  /* 0x000000111d00720c */ /* 0x040fe20003f44070 */
[----:B------:R-:W4:Y:S01]  /*4480*/  LDL R23, [R1+0xbe0] ;  /* 0x000be00001177983 */ /* 0x000f220000100800 */
[----:B------:R-:W-:-:S05]  /*4490*/  ISETP.GT.U32.AND P4, PT, R29, R16, PT ;  /* 0x000000101d00720c */ /* 0x000fca0003f84070 */
[--C-:B------:R-:W-:Y:S01]  /*44a0*/  @!P3 IMAD.IADD R14, R14, 0x1, -R29.reuse ;  /* 0x000000010e0eb824 */ /* 0x100fe200078e0a1d */
[C---:B------:R-:W-:Y:S01]  /*44b0*/  ISETP.GT.U32.AND P3, PT, R29.reuse, R19, PT ;  /* 0x000000131d00720c */ /* 0x040fe20003f64070 */
[--C-:B------:R-:W-:Y:S01]  /*44c0*/  @!P1 IMAD.IADD R18, R18, 0x1, -R29.reuse ;  /* 0x0000000112129824 */ /* 0x100fe200078e0a1d */
[C---:B------:R-:W-:Y:S01]  /*44d0*/  ISETP.GT.U32.AND P5, PT, R29.reuse, R15, PT ;  /* 0x0000000f1d00720c */ /* 0x040fe20003fa4070 */
[--C-:B------:R-:W-:Y:S01]  /*44e0*/  @!P0 IMAD.IADD R20, R20, 0x1, -R29.reuse ;  /* 0x0000000114148824 */ /* 0x100fe200078e0a1d */
[----:B------:R-:W-:Y:S01]  /*44f0*/  ISETP.GT.U32.AND P1, PT, R29, R11, PT ;  /* 0x0000000b1d00720c */ /* 0x000fe20003f24070 */
[--C-:B------:R-:W-:Y:S01]  /*4500*/  @!P2 IMAD.IADD R17, R17, 0x1, -R29.reuse ;  /* 0x000000011111a824 */ /* 0x100fe200078e0a1d */
[C---:B------:R-:W-:Y:S01]  /*4510*/  ISETP.GT.U32.AND P6, PT, R29.reuse, R14, PT ;  /* 0x0000000e1d00720c */ /* 0x040fe20003fc4070 */
[----:B------:R-:W-:Y:S01]  /*4520*/  @!P4 IMAD.IADD R16, R16, 0x1, -R29 ;  /* 0x000000011010c824 */ /* 0x000fe200078e0a1d */
[C---:B---3--:R-:W-:Y:S02]  /*4530*/  ISETP.GT.U32.AND P0, PT, R29.reuse, R13, PT ;  /* 0x0000000d1d00720c */ /* 0x048fe40003f04070 */
[----:B------:R-:W-:-:S03]  /*4540*/  ISETP.GT.U32.AND P2, PT, R29, R10, PT ;  /* 0x0000000a1d00720c */ /* 0x000fc60003f44070 */
[--C-:B------:R-:W-:Y:S01]  /*4550*/  @!P3 IMAD.IADD R19, R19, 0x1, -R29.reuse ;  /* 0x000000011313b824 */ /* 0x100fe200078e0a1d */
[C---:B------:R-:W-:Y:S02]  /*4560*/  ISETP.GT.U32.AND P3, PT, R29.reuse, R12, PT ;  /* 0x0000000c1d00720c */ /* 0x040fe40003f64070 */
[----:B------:R-:W-:Y:S01]  /*4570*/  ISETP.GT.U32.AND P4, PT, R29, R9, PT ;  /* 0x000000091d00720c */ /* 0x000fe20003f84070 */
[--C-:B------:R-:W-:Y:S01]  /*4580*/  @!P5 IMAD.IADD R15, R15, 0x1, -R29.reuse ;  /* 0x000000010f0fd824 */ /* 0x100fe200078e0a1d */
[----:B------:R-:W-:Y:S01]  /*4590*/  ISETP.GT.U32.AND P5, PT, R29, R8, PT ;  /* 0x000000081d00720c */ /* 0x000fe20003fa4070 */
[--C-:B------:R-:W-:Y:S02]  /*45a0*/  @!P1 IMAD.IADD R11, R11, 0x1, -R29.reuse ;  /* 0x000000010b0b9824 */ /* 0x100fe400078e0a1d */
[--C-:B------:R-:W-:Y:S01]  /*45b0*/  @!P6 IMAD.IADD R14, R14, 0x1, -R29.reuse ;  /* 0x000000010e0ee824 */ /* 0x100fe200078e0a1d */
[----:B------:R-:W-:Y:S01]  /*45c0*/  ISETP.GT.U32.AND P6, PT, R29, R7, PT ;  /* 0x000000071d00720c */ /* 0x000fe20003fc4070 */
[--C-:B------:R-:W-:Y:S01]  /*45d0*/  @!P0 IMAD.IADD R13, R13, 0x1, -R29.reuse ;  /* 0x000000010d0d8824 */ /* 0x100fe200078e0a1d */
[----:B------:R-:W-:Y:S01]  /*45e0*/  ISETP.GT.U32.AND P0, PT, R29, R6, PT ;  /* 0x000000061d00720c */ /* 0x000fe20003f04070 */
[----:B------:R-:W-:-:S02]  /*45f0*/  @!P2 IMAD.IADD R10, R10, 0x1, -R29 ;  /* 0x000000010a0aa824 */ /* 0x000fc400078e0a1d */
[--C-:B------:R-:W-:Y:S01]  /*4600*/  @!P3 IMAD.IADD R12, R12, 0x1, -R29.reuse ;  /* 0x000000010c0cb824 */ /* 0x100fe200078e0a1d */
[----:B------:R-:W-:Y:S01]  /*4610*/  ISETP.GT.U32.AND P3, PT, R29, R5, PT ;  /* 0x000000051d00720c */ /* 0x000fe20003f64070 */
[--C-:B------:R-:W-:Y:S01]  /*4620*/  @!P4 IMAD.IADD R9, R9, 0x1, -R29.reuse ;  /* 0x000000010909c824 */ /* 0x100fe200078e0a1d */
[----:B------:R1:W-:Y:S01]  /*4630*/  STL [R1+0x2324], R20 ;  /* 0x0023241401007387 */ /* 0x0003e20000100800 */
[----:B------:R-:W-:-:S03]  /*4640*/  @!P5 IMAD.IADD R8, R8, 0x1, -R29 ;  /* 0x000000010808d824 */ /* 0x000fc600078e0a1d */
[----:B-1----:R-:W1:Y:S01]  /*4650*/  S2R R20, SR_TID.X ;  /* 0x0000000000147919 */ /* 0x002e620000002100 */
[--C-:B------:R-:W-:Y:S01]  /*4660*/  @!P6 IMAD.IADD R7, R7, 0x1, -R29.reuse ;  /* 0x000000010707e824 */ /* 0x100fe200078e0a1d */
[C---:B------:R-:W-:Y:S01]  /*4670*/  ISETP.GT.U32.AND P5, PT, R29.reuse, R28, PT ;  /* 0x0000001c1d00720c */ /* 0x040fe20003fa4070 */
[----:B------:R-:W-:Y:S01]  /*4680*/  @!P0 IMAD.IADD R6, R6, 0x1, -R29 ;  /* 0x0000000106068824 */ /* 0x000fe200078e0a1d */
[----:B------:R-:W-:-:S03]  /*4690*/  ISETP.GT.U32.AND P6, PT, R29, R13, PT ;  /* 0x0000000d1d00720c */ /* 0x000fc60003fc4070 */
[--C-:B------:R-:W-:Y:S01]  /*46a0*/  @!P3 IMAD.IADD R5, R5, 0x1, -R29.reuse ;  /* 0x000000010505b824 */ /* 0x100fe200078e0a1d */
[C---:B------:R-:W-:Y:S01]  /*46b0*/  ISETP.GT.U32.AND P0, PT, R29.reuse, R12, PT ;  /* 0x0000000c1d00720c */ /* 0x040fe20003f04070 */
[----:B------:R-:W3:Y:S01]  /*46c0*/  LDL R2, [R1+0x20ec] ;  /* 0x0020ec0001027983 */ /* 0x000ee20000100800 */
[C---:B------:R-:W-:Y:S02]  /*46d0*/  ISETP.GT.U32.AND P3, PT, R29.reuse, R11, PT ;  /* 0x0000000b1d00720c */ /* 0x040fe40003f64070 */
[----:B0-----:R-:W-:Y:S01]  /*46e0*/  LOP3.LUT R4, R4, 0x7, RZ, 0xc0, !PT ;  /* 0x0000000704047812 */ /* 0x001fe200078ec0ff */
[----:B------:R-:W3:Y:S02]  /*46f0*/  LDL R3, [R1+0x20e8] ;  /* 0x0020e80001037983 */ /* 0x000ee40000100800 */
[--C-:B------:R-:W-:Y:S01]  /*4700*/  @!P5 IMAD.IADD R28, R28, 0x1, -R29.reuse ;  /* 0x000000011c1cd824 */ /* 0x100fe200078e0a1d */
[----:B------:R-:W-:Y:S01]  /*4710*/  ISETP.GT.U32.AND P5, PT, R29, R7, PT ;  /* 0x000000071d00720c */ /* 0x000fe20003fa4070 */
[----:B------:R-:W-:-:S04]  /*4720*/  @!P6 IMAD.IADD R13, R13, 0x1, -R29 ;  /* 0x000000010d0de824 */ /* 0x000fc800078e0a1d */
[--C-:B------:R-:W-:Y:S01]  /*4730*/  @!P0 IMAD.IADD R12, R12, 0x1, -R29.reuse ;  /* 0x000000010c0c8824 */ /* 0x100fe200078e0a1d */
[----:B------:R-:W-:Y:S01]  /*4740*/  ISETP.GT.U32.AND P0, PT, R29, R6, PT ;  /* 0x000000061d00720c */ /* 0x000fe20003f04070 */
[----:B------:R-:W-:Y:S01]  /*4750*/  @!P3 IMAD.IADD R11, R11, 0x1, -R29 ;  /* 0x000000010b0bb824 */ /* 0x000fe200078e0a1d */
[C---:B------:R-:W-:Y:S01]  /*4760*/  ISETP.GT.U32.AND P3, PT, R29.reuse, R5, PT ;  /* 0x000000051d00720c */ /* 0x040fe20003f64070 */
[----:B------:R-:W-:Y:S01]  /*4770*/  IMAD R4, R4, 0x110, RZ ;  /* 0x0000011004047824 */ /* 0x000fe200078e02ff */
[C---:B--2---:R-:W-:Y:S02]  /*4780*/  ISETP.GT.U32.AND P4, PT, R29.reuse, R26, PT ;  /* 0x0000001a1d00720c */ /* 0x044fe40003f84070 */
[C---:B----4-:R-:W-:Y:S02]  /*4790*/  ISETP.GT.U32.AND P2, PT, R29.reuse, R25, PT ;  /* 0x000000191d00720c */ /* 0x050fe40003f44070 */
[----:B------:R-:W-:-:S11]  /*47a0*/  ISETP.GT.U32.AND P1, PT, R29, R24, PT ;  /* 0x000000181d00720c */ /* 0x000fd60003f24070 */
[--C-:B------:R-:W-:Y:S01]  /*47b0*/  @!P2 IMAD.IADD R25, R25, 0x1, -R29.reuse ;  /* 0x000000011919a824 */ /* 0x100fe200078e0a1d */
[C---:B------:R-:W-:Y:S01]  /*47c0*/  ISETP.GT.U32.AND P2, PT, R29.reuse, R9, PT ;  /* 0x000000091d00720c */ /* 0x040fe20003f44070 */
[--C-:B------:R-:W-:Y:S01]  /*47d0*/  @!P4 IMAD.IADD R26, R26, 0x1, -R29.reuse ;  /* 0x000000011a1ac824 */ /* 0x100fe200078e0a1d */
[C---:B------:R-:W-:Y:S01]  /*47e0*/  ISETP.GT.U32.AND P4, PT, R29.reuse, R8, PT ;  /* 0x000000081d00720c */ /* 0x040fe20003f84070 */
[----:B------:R-:W-:Y:S01]  /*47f0*/  @!P1 IMAD.IADD R24, R24, 0x1, -R29 ;  /* 0x0000000118189824 */ /* 0x000fe200078e0a1d */
[----:B------:R-:W-:-:S09]  /*4800*/  ISETP.GT.U32.AND P1, PT, R29, R10, PT ;  /* 0x0000000a1d00720c */ /* 0x000fd20003f24070 */
[--C-:B------:R-:W-:Y:S01]  /*4810*/  @!P2 IMAD.IADD R9, R9, 0x1, -R29.reuse ;  /* 0x000000010909a824 */ /* 0x100fe200078e0a1d */
[C---:B------:R-:W-:Y:S01]  /*4820*/  ISETP.GT.U32.AND P2, PT, R29.reuse, R25, PT ;  /* 0x000000191d00720c */ /* 0x040fe20003f44070 */
[--C-:B------:R-:W-:Y:S01]  /*4830*/  @!P4 IMAD.IADD R8, R8, 0x1, -R29.reuse ;  /* 0x000000010808c824 */ /* 0x100fe200078e0a1d */
[C---:B------:R-:W-:Y:S01]  /*4840*/  ISETP.GT.U32.AND P6, PT, R29.reuse, R26, PT ;  /* 0x0000001a1d00720c */ /* 0x040fe20003fc4070 */
[----:B------:R-:W-:Y:S01]  /*4850*/  @!P1 IMAD.IADD R10, R10, 0x1, -R29 ;  /* 0x000000010a0a9824 */ /* 0x000fe200078e0a1d */
[----:B------:R-:W-:Y:S01]  /*4860*/  ISETP.GT.U32.AND P1, PT, R29, R24, PT ;  /* 0x000000181d00720c */ /* 0x000fe20003f24070 */
[C---:B-1----:R-:W-:Y:S02]  /*4870*/  IMAD.SHL.U32 R29, R20.reuse, 0x2, RZ ;  /* 0x00000002141d7824 */ /* 0x042fe400078e00ff */
[----:B------:R-:W-:-:S03]  /*4880*/  IMAD.SHL.U32 R20, R20, 0x100, RZ ;  /* 0x0000010014147824 */ /* 0x000fc600078e00ff */
[----:B------:R-:W-:Y:S02]  /*4890*/  LOP3.LUT R4, R4, 0x30, R29, 0x78, !PT ;  /* 0x0000003004047812 */ /* 0x000fe400078e781d */
[----:B------:R-:W-:Y:S02]  /*48a0*/  IABS R29, c[0x0][0x17c] ;  /* 0x00005f00001d7a13 */ /* 0x000fe40000000000 */
[----:B------:R-:W-:-:S03]  /*48b0*/  LOP3.LUT R20, R21, 0x1000, R20, 0xf8, !PT ;  /* 0x0000100015147812 */ /* 0x000fc600078ef814 */
[--C-:B------:R-:W-:Y:S01]  /*48c0*/  @!P1 IMAD.IADD R24, R24, 0x1, -R29.reuse ;  /* 0x0000000118189824 */ /* 0x100fe200078e0a1d */
[----:B------:R-:W2:Y:S01]  /*48d0*/  LDL R4, [R1+0x20e0] ;  /* 0x0020e00001047983 */ /* 0x000ea20000100800 */
[--C-:B------:R-:W-:Y:S01]  /*48e0*/  @!P5 IMAD.IADD R7, R7, 0x1, -R29.reuse ;  /* 0x000000010707d824 */ /* 0x100fe200078e0a1d */
[----:B------:R-:W-:Y:S01]  /*48f0*/  ISETP.GE.AND P5, PT, R22, RZ, PT ;  /* 0x000000ff1600720c */ /* 0x000fe20003fa6270 */
[----:B------:R-:W-:Y:S01]  /*4900*/  @!P3 IMAD.IADD R5, R5, 0x1, -R29 ;  /* 0x000000010505b824 */ /* 0x000fe200078e0a1d */
[----:B------:R0:W-:Y:S01]  /*4910*/  STL [R1+0x5d4], R20 ;  /* 0x0005d41401007387 */ /* 0x0001e20000100800 */
[----:B------:R-:W-:-:S03]  /*4920*/  ISETP.GE.AND P3, PT, R27, RZ, PT ;  /* 0x000000ff1b00720c */ /* 0x000fc60003f66270 */
[----:B------:R-:W4:Y:S01]  /*4930*/  LDL R27, [R1+0x20e4] ;  /* 0x0020e400011b7983 */ /* 0x000f220000100800 */
[----:B------:R-:W-:-:S03]  /*4940*/  ISETP.GE.AND P1, PT, R0, RZ, PT ;  /* 0x000000ff0000720c */ /* 0x000fc60003f26270 */
[----:B------:R-:W2:Y:S04]  /*4950*/  LDL R22, [R1+0x20d8] ;  /* 0x0020d80001167983 */ /* 0x000ea80000100800 */
[----:B------:R-:W2:Y:S04]  /*4960*/  LDL R0, [R1+0x20dc] ;  /* 0x0020dc0001007983 */ /* 0x000ea80000100800 */
[----:B------:R-:W-:Y:S04]  /*4970*/  STL [R1+0x9c], R24 ;  /* 0x00009c1801007387 */ /* 0x000fe80000100800 */
[----:B0-----:R-:W2:Y:S01]  /*4980*/  LDL.LU R20, [R1+0x8c] ;  /* 0x00008c0001147983 */ /* 0x001ea20000300800 */
[----:B------:R-:W-:Y:S01]  /*4990*/  ISETP.GT.U32.AND P4, PT, R29, R28, PT ;  /* 0x0000001c1d00720c */ /* 0x000fe20003f84070 */
[----:B------:R-:W-:-:S02]  /*49a0*/  @!P2 IMAD.IADD R25, R25, 0x1, -R29 ;  /* 0x000000011919a824 */ /* 0x000fc400078e0a1d */
[----:B------:R-:W-:-:S03]  /*49b0*/  @!P6 IMAD.IADD R26, R26, 0x1, -R29 ;  /* 0x000000011a1ae824 */ /* 0x000fc600078e0a1d */
[----:B------:R0:W-:Y:S01]  /*49c0*/  STL [R1+0x98], R25 ;  /* 0x0000981901007387 */ /* 0x0001e20000100800 */
[----:B------:R-:W-:-:S03]  /*49d0*/  @!P0 IMAD.IADD R6, R6, 0x1, -R29 ;  /* 0x0000000106068824 */ /* 0x000fc600078e0a1d */
[----:B0-----:R-:W4:Y:S04]  /*49e0*/  LDL R25, [R1+0x20d4] ;  /* 0x0020d40001197983 */ /* 0x001f280000100800 */
[----:B------:R0:W-:Y:S01]  /*49f0*/  STL [R1+0x94], R26 ;  /* 0x0000941a01007387 */ /* 0x0001e20000100800 */
[----:B------:R-:W-:-:S03]  /*4a00*/  @!P4 IMAD.IADD R28, R28, 0x1, -R29 ;  /* 0x000000011c1cc824 */ /* 0x000fc600078e0a1d */
[----:B0-----:R-:W4:Y:S01]  /*4a10*/  LDL R26, [R1+0x20d0] ;  /* 0x0020d000011a7983 */ /* 0x001f220000100800 */
[----:B---3--:R-:W-:Y:S01]  /*4a20*/  ISETP.GE.AND P2, PT, R2, RZ, PT ;  /* 0x000000ff0200720c */ /* 0x008fe20003f46270 */
[----:B--2---:R-:W-:Y:S01]  /*4a30*/  @!P5 IMAD.MOV R20, RZ, RZ, -R20 ;  /* 0x000000ffff14d224 */ /* 0x004fe200078e0a14 */
[----:B------:R-:W-:Y:S02]  /*4a40*/  ISETP.GE.AND P5, PT, R3, RZ, PT ;  /* 0x000000ff0300720c */ /* 0x000fe40003fa6270 */
[----:B------:R-:W2:Y:S04]  /*4a50*/  LDL.LU R3, [R1+0x88] ;  /* 0x0000880001037983 */ /* 0x000ea80000300800 */
[----:B------:R-:W3:Y:S04]  /*4a60*/  LDL R2, [R1+0x20cc] ;  /* 0x0020cc0001027983 */ /* 0x000ee80000100800 */
[----:B------:R-:W3:Y:S04]  /*4a70*/  LDL.LU R21, [R1+0x84] ;  /* 0x0000840001157983 */ /* 0x000ee80000300800 */
[----:B------:R-:W4:Y:S01]  /*4a80*/  LDL.LU R29, [R1+0x80] ;  /* 0x00008000011d7983 */ /* 0x000f220000300800 */
[----:B------:R-:W-:-:S02]  /*4a90*/  ISETP.GE.AND P0, PT, R23, RZ, PT ;  /* 0x000000ff1700720c */ /* 0x000fc40003f06270 */
[----:B------:R-:W-:Y:S01]  /*4aa0*/  ISETP.NE.AND P4, PT, RZ, c[0x0][0x178], PT ;  /* 0x00005e00ff007a0c */ /* 0x000fe20003f85270 */
[----:B------:R-:W4:Y:S01]  /*4ab0*/  LDL R24, [R1+0x20c8] ;  /* 0x0020c80001187983 */ /* 0x000f220000100800 */
[----:B------:R-:W-:-:S04]  /*4ac0*/  LOP3.LUT R23, RZ, c[0x0][0x178], RZ, 0x33, !PT ;  /* 0x00005e00ff177a12 */ /* 0x000fc800078e33ff */
[----:B------:R-:W-:-:S05]  /*4ad0*/  SEL R20, R23, R20, !P4 ;  /* 0x0000001417147207 */ /* 0x000fca0006000000 */
[----:B--2---:R-:W-:Y:S01]  /*4ae0*/  @!P0 IMAD.MOV R3, RZ, RZ, -R3 ;  /* 0x000000ffff038224 */ /* 0x004fe200078e0a03 */
[----:B------:R-:W-:Y:S02]  /*4af0*/  ISETP.GE.AND P0, PT, R4, RZ, PT ;  /* 0x000000ff0400720c */ /* 0x000fe40003f06270 */
[----:B------:R-:W2:Y:S02]  /*4b00*/  LDL R4, [R1+0x20c4] ;  /* 0x0020c40001047983 */ /* 0x000ea40000100800 */
[----:B------:R-:W-:Y:S01]  /*4b10*/  SEL R3, R23, R3, !P4 ;  /* 0x0000000317037207 */ /* 0x000fe20006000000 */
[----:B---3--:R-:W-:Y:S01]  /*4b20*/  @!P3 IMAD.MOV R21, RZ, RZ, -R21 ;  /* 0x000000ffff15b224 */ /* 0x008fe200078e0a15 */
[----:B------:R0:W-:Y:S01]  /*4b30*/  STL [R1+0x3a4], R20 ;  /* 0x0003a41401007387 */ /* 0x0001e20000100800 */
[----:B----4-:R-:W-:-:S03]  /*4b40*/  @!P1 IMAD.MOV R29, RZ, RZ, -R29 ;  /* 0x000000ffff1d9224 */ /* 0x010fc600078e0a1d */
[C---:B------:R-:W-:Y:S02]  /*4b50*/  SEL R21, R23.reuse, R21, !P4 ;  /* 0x0000001517157207 */ /* 0x040fe40006000000 */
[----:B------:R-:W-:Y:S01]  /*4b60*/  SEL R23, R23, R29, !P4 ;  /* 0x0000001d17177207 */ /* 0x000fe20006000000 */
[----:B0-----:R-:W3:Y:S01]  /*4b70*/  LDL.LU R20, [R1+0x2324] ;  /* 0x0023240001147983 */ /* 0x001ee20000300800 */
[----:B------:R-:W-:-:S03]  /*4b80*/  ISETP.GE.AND P1, PT, R27, RZ, PT ;  /* 0x000000ff1b00720c */ /* 0x000fc60003f26270 */
[----:B------:R0:W-:Y:S04]  /*4b90*/  STL [R1+0x3a0], R3 ;  /* 0x0003a00301007387 */ /* 0x0001e80000100800 */
[----:B0-----:R-:W4:Y:S04]  /*4ba0*/  LDL R3, [R1+0x20c0] ;  /* 0x0020c00001037983 */ /* 0x001f280000100800 */
[----:B------:R0:W-:Y:S04]  /*4bb0*/  STL [R1+0x39c], R21 ;  /* 0x00039c1501007387 */ /* 0x0001e80000100800 */
[----:B0-----:R-:W2:Y:S04]  /*4bc0*/  LDL.LU R21, [R1+0x2320] ;  /* 0x0023200001157983 */ /* 0x001ea80000300800 */
[----:B------:R-:W2:Y:S04]  /*4bd0*/  LDL R27, [R1+0x20bc] ;  /* 0x0020bc00011b7983 */ /* 0x000ea80000100800 */
[----:B------:R0:W-:Y:S04]  /*4be0*/  STL [R1+0x398], R23 ;  /* 0x0003981701007387 */ /* 0x0001e80000100800 */
[----:B0-----:R-:W2:Y:S01]  /*4bf0*/  LDL.LU R23, [R1+0x7c] ;  /* 0x00007c0001177983 */ /* 0x001ea20000300800 */
[----:B------:R-:W-:-:S02]  /*4c00*/  ISETP.GE.AND P4, PT, R0, RZ, PT ;  /* 0x000000ff0000720c */ /* 0x000fc40003f86270 */
[----:B------:R-:W-:Y:S01]  /*4c10*/  ISETP.GE.AND P3, PT, R22, RZ, PT ;  /* 0x000000ff1600720c */ /* 0x000fe20003f66270 */
[----:B------:R-:W3:Y:S04]  /*4c20*/  LDL R0, [R1+0x20b8] ;  /* 0x0020b80001007983 */ /* 0x000ee80000100800 */
[----:B------:R-:W3:Y:S01]  /*4c30*/  LDL.LU R22, [R1+0x78] ;  /* 0x0000780001167983 */ /* 0x000ee20000300800 */
[----:B--2---:R-:W-:Y:S01]  /*4c40*/  @!P2 IMAD.MOV R23, RZ, RZ, -R23 ;  /* 0x000000ffff17a224 */ /* 0x004fe200078e0a17 */
[----:B------:R-:W-:Y:S02]  /*4c50*/  ISETP.GE.AND P2, PT, R25, RZ, PT ;  /* 0x000000ff1900720c */ /* 0x000fe40003f46270 */
[----:B------:R-:W2:Y:S04]  /*4c60*/  LDL R25, [R1+0x20b4] ;  /* 0x0020b40001197983 */ /* 0x000ea80000100800 */
[----:B------:R0:W-:Y:S04]  /*4c70*/  STL [R1+0xa8], R23 ;  /* 0x0000a81701007387 */ /* 0x0001e80000100800 */
[----:B0-----:R-:W2:Y:S01]  /*4c80*/  LDL.LU R23, [R1+0x74] ;  /* 0x0000740001177983 */ /* 0x001ea20000300800 */
[----:B---3--:R-:W-:Y:S01]  /*4c90*/  @!P5 IMAD.MOV R22, RZ, RZ, -R22 ;  /* 0x000000ffff16d224 */ /* 0x008fe200078e0a16 */
[----:B------:R-:W-:-:S02]  /*4ca0*/  ISETP.GE.AND P5, PT, R26, RZ, PT ;  /* 0x000000ff1a00720c */ /* 0x000fc40003fa6270 */
[----:B------:R-:W3:Y:S04]  /*4cb0*/  LDL R26, [R1+0x20b0] ;  /* 0x0020b000011a7983 */ /* 0x000ee80000100800 */
[----:B------:R0:W-:Y:S04]  /*4cc0*/  STL [R1+0xa4], R22 ;  /* 0x0000a41601007387 */ /* 0x0001e80000100800 */
[----:B0-----:R-:W3:Y:S01]  /*4cd0*/  LDL.LU R22, [R1+0x70] ;  /* 0x0000700001167983 */ /* 0x001ee20000300800 */
[----:B--2---:R-:W-:Y:S01]  /*4ce0*/  @!P0 IMAD.MOV R23, RZ, RZ, -R23 ;  /* 0x000000ffff178224 */ /* 0x004fe200078e0a17 */
[----:B------:R-:W-:-:S02]  /*4cf0*/  ISETP.GE.AND P0, PT, R2, RZ, PT ;  /* 0x000000ff0200720c */ /* 0x000fc40003f06270 */
        /* <DEDUP_REMOVED lines=14> */
[----:B----4-:R-:W-:-:S02]  /*4de0*/  ISETP.GE.AND P4, PT, R3, RZ, PT ;  /* 0x000000ff0300720c */ /* 0x010fc40003f86270 */
[----:B------:R-:W3:Y:S04]  /*4df0*/  LDL R3, [R1+0x20a0] ;  /* 0x0020a00001037983 */ /* 0x000ee80000100800 */
[----:B------:R0:W-:Y:S04]  /*4e00*/  STL [R1+0x84], R22 ;  /* 0x0000841601007387 */ /* 0x0001e80000100800 */
[----:B0-----:R-:W4:Y:S01]  /*4e10*/  LDL.LU R22, [R1+0x60] ;  /* 0x0000600001167983 */ /* 0x001f220000300800 */
[----:B--2---:R-:W-:Y:S01]  /*4e20*/  @!P2 IMAD.MOV R23, RZ, RZ, -R23 ;  /* 0x000000ffff17a224 */ /* 0x004fe200078e0a17 */
[----:B------:R-:W-:-:S02]  /*4e30*/  ISETP.GE.AND P2, PT, R27, RZ, PT ;  /* 0x000000ff1b00720c */ /* 0x000fc40003f46270 */
[----:B------:R-:W2:Y:S04]  /*4e40*/  LDL R27, [R1+0x209c] ;  /* 0x00209c00011b7983 */ /* 0x000ea80000100800 */
[----:B------:R0:W-:Y:S04]  /*4e50*/  STL [R1+0x80], R23 ;  /* 0x0000801701007387 */ /* 0x0001e80000100800 */
[----:B0-----:R-:W2:Y:S01]  /*4e60*/  LDL.LU R23, [R1+0x5c] ;  /* 0x00005c0001177983 */ /* 0x001ea20000300800 */
[----:B----4-:R-:W-:Y:S01]  /*4e70*/  @!P5 IMAD.MOV R22, RZ, RZ, -R22 ;  /* 0x000000ffff16d224 */ /* 0x010fe200078e0a16 */
[----:B------:R-:W-:-:S02]  /*4e80*/  ISETP.GE.AND P5, PT, R0, RZ, PT ;  /* 0x000000ff0000720c */ /* 0x000fc40003fa6270 */
[----:B------:R-:W4:Y:S04]  /*4e90*/  LDL R0, [R1+0x2098] ;  /* 0x0020980001007983 */ /* 0x000f280000100800 */
        /* <DEDUP_REMOVED lines=32> */
[----:B--2---:R-:W-:-:S05]  /*50a0*/  @!P0 IMAD.MOV R23, RZ, RZ, -R23 ;  /* 0x000000ffff178224 */ /* 0x004fca00078e0a17 */
[----:B------:R0:W-:Y:S04]  /*50b0*/  STL [R1+0x60], R23 ;  /* 0x0000601701007387 */ /* 0x0001e80000100800 */
[----:B0-----:R-:W2:Y:S01]  /*50c0*/  LDL.LU R23, [R1+0x3c] ;  /* 0x00003c0001177983 */ /* 0x001ea20000300800 */
[----:B---3--:R-:W-:Y:S01]  /*50d0*/  @!P1 IMAD.MOV R22, RZ, RZ, -R22 ;  /* 0x000000ffff169224 */ /* 0x008fe200078e0a16 */
[----:B------:R-:W-:Y:S02]  /*50e0*/  ISETP.GE.AND P0, PT, R27, RZ, PT ;  /* 0x000000ff1b00720c */ /* 0x000fe40003f06270 */
[----:B------:R-:W3:Y:S04]  /*50f0*/  LDL R27, [R1+0x207c] ;  /* 0x00207c00011b7983 */ /* 0x000ee80000100800 */
[----:B------:R0:W-:Y:S01]  /*5100*/  STL [R1+0x5c], R22 ;  /* 0x00005c1601007387 */ /* 0x0001e20000100800 */
[----:B----4-:R-:W-:-:S03]  /*5110*/  ISETP.GE.AND P1, PT, R0, RZ, PT ;  /* 0x000000ff0000720c */ /* 0x010fc60003f26270 */
[----:B0-----:R-:W4:Y:S04]  /*5120*/  LDL.LU R22, [R1+0x38] ;  /* 0x0000380001167983 */ /* 0x001f280000300800 */
[----:B------:R-:W3:Y:S01]  /*5130*/  LDL R0, [R1+0x2078] ;  /* 0x0020780001007983 */ /* 0x000ee20000100800 */
[----:B--2---:R-:W-:-:S05]  /*5140*/  @!P3 IMAD.MOV R23, RZ, RZ, -R23 ;  /* 0x000000ffff17b224 */ /* 0x004fca00078e0a17 */
[----:B------:R0:W-:Y:S04]  /*5150*/  STL [R1+0x58], R23 ;  /* 0x0000581701007387 */ /* 0x0001e80000100800 */
[----:B0-----:R-:W2:Y:S01]  /*5160*/  LDL.LU R23, [R1+0x34] ;  /* 0x0000340001177983 */ /* 0x001ea20000300800 */
[----:B------:R-:W-:-:S03]  /*5170*/  ISETP.GE.AND P3, PT, R25, RZ, PT ;  /* 0x000000ff1900720c */ /* 0x000fc60003f66270 */
[----:B------:R-:W3:Y:S01]  /*5180*/  LDL R25, [R1+0x2074] ;  /* 0x0020740001197983 */ /* 0x000ee20000100800 */
[----:B----4-:R-:W-:-:S05]  /*5190*/  @!P4 IMAD.MOV R22, RZ, RZ, -R22 ;  /* 0x000000ffff16c224 */ /* 0x010fca00078e0a16 */
[----:B------:R0:W-:Y:S01]  /*51a0*/  STL [R1+0x54], R22 ;  /* 0x0000541601007387 */ /* 0x0001e20000100800 */
[----:B------:R-:W-:-:S03]  /*51b0*/  ISETP.GE.AND P4, PT, R26, RZ, PT ;  /* 0x000000ff1a00720c */ /* 0x000fc60003f86270 */
[----:B0-----:R-:W4:Y:S04]  /*51c0*/  LDL.LU R22, [R1+0x30] ;  /* 0x0000300001167983 */ /* 0x001f280000300800 */
[----:B------:R-:W3:Y:S01]  /*51d0*/  LDL R26, [R1+0x2070] ;  /* 0x00207000011a7983 */ /* 0x000ee20000100800 */
[----:B--2---:R-:W-:Y:S01]  /*51e0*/  @!P2 IMAD.MOV R23, RZ, RZ, -R23 ;  /* 0x000000ffff17a224 */ /* 0x004fe200078e0a17 */
[----:B------:R-:W-:Y:S02]  /*51f0*/  ISETP.GE.AND P2, PT, R2, RZ, PT ;  /* 0x000000ff0200720c */ /* 0x000fe40003f46270 */
[----:B------:R-:W2:Y:S04]  /*5200*/  LDL.LU R2, [R1+0x2c] ;  /* 0x00002c0001027983 */ /* 0x000ea80000300800 */
[----:B------:R-:W-:Y:S04]  /*5210*/  STL [R1+0x50], R23 ;  /* 0x0000501701007387 */ /* 0x000fe80000100800 */
[----:B------:R-:W3:Y:S01]  /*5220*/  LDL R29, [R1+0x206c] ;  /* 0x00206c00011d7983 */ /* 0x000ee20000100800 */
[----:B----4-:R-:W-:-:S05]  /*5230*/  @!P5 IMAD.MOV R22, RZ, RZ, -R22 ;  /* 0x000000ffff16d224 */ /* 0x010fca00078e0a16 */
[----:B------:R0:W-:Y:S04]  /*5240*/  STL [R1+0x4c], R22 ;  /* 0x00004c1601007387 */ /* 0x0001e80000100800 */
[----:B0-----:R-:W4:Y:S04]  /*5250*/  LDL.LU R22, [R1+0x28] ;  /* 0x0000280001167983 */ /* 0x001f280000300800 */
[----:B------:R-:W3:Y:S01]  /*5260*/  LDL R23, [R1+0x2068] ;  /* 0x0020680001177983 */ /* 0x000ee20000100800 */
[----:B--2---:R-:W-:Y:S01]  /*5270*/  @!P0 IMAD.MOV R2, RZ, RZ, -R2 ;  /* 0x000000ffff028224 */ /* 0x004fe200078e0a02 */
[----:B------:R-:W-:-:S02]  /*5280*/  ISETP.GE.AND P0, PT, R4, RZ, PT ;  /* 0x000000ff0400720c */ /* 0x000fc40003f06270 */
[----:B------:R-:W2:Y:S04]  /*5290*/  LDL R4, [R1+0x2064] ;  /* 0x0020640001047983 */ /* 0x000ea80000100800 */
[----:B------:R0:W-:Y:S04]  /*52a0*/  STL [R1+0x48], R2 ;  /* 0x0000480201007387 */ /* 0x0001e80000100800 */
[----:B0-----:R-:W2:Y:S01]  /*52b0*/  LDL.LU R2, [R1+0x24] ;  /* 0x0000240001027983 */ /* 0x001ea20000300800 */
[----:B------:R-:W-:Y:S01]  /*52c0*/  ISETP.GE.AND P5, PT, R24, RZ, PT ;  /* 0x000000ff1800720c */ /* 0x000fe20003fa6270 */
[----:B----4-:R-:W-:Y:S01]  /*52d0*/  @!P1 IMAD.MOV R22, RZ, RZ, -R22 ;  /* 0x000000ffff169224 */ /* 0x010fe200078e0a16 */
[----:B------:R-:W-:-:S02]  /*52e0*/  ISETP.GE.AND P1, PT, R3, RZ, PT ;  /* 0x000000ff0300720c */ /* 0x000fc40003f26270 */
[----:B------:R-:W4:Y:S04]  /*52f0*/  LDL R3, [R1+0x2060] ;  /* 0x0020600001037983 */ /* 0x000f280000100800 */
[----:B------:R-:W3:Y:S04]  /*5300*/  LDL.LU R24, [R1+0x20] ;  /* 0x0000200001187983 */ /* 0x000ee80000300800 */
[----:B------:R-:W-:Y:S01]  /*5310*/  STL [R1+0x44], R22 ;  /* 0x0000441601007387 */ /* 0x000fe20000100800 */
[----:B--2---:R-:W-:-:S05]  /*5320*/  @!P3 IMAD.MOV R2, RZ, RZ, -R2 ;  /* 0x000000ffff02b224 */ /* 0x004fca00078e0a02 */
[----:B------:R0:W-:Y:S04]  /*5330*/  STL [R1+0x40], R2 ;  /* 0x0000400201007387 */ /* 0x0001e80000100800 */
[----:B0-----:R-:W2:Y:S04]  /*5340*/  LDL R2, [R1+0x205c] ;  /* 0x00205c0001027983 */ /* 0x001ea80000100800 */
[----:B------:R-:W2:Y:S01]  /*5350*/  LDL.LU R22, [R1+0x1c] ;  /* 0x00001c0001167983 */ /* 0x000ea20000300800 */
[----:B---3--:R-:W-:Y:S01]  /*5360*/  @!P4 IMAD.MOV R24, RZ, RZ, -R24 ;  /* 0x000000ffff18c224 */ /* 0x008fe200078e0a18 */
[----:B------:R-:W-:-:S04]  /*5370*/  ISETP.GE.AND P4, PT, R0, RZ, PT ;  /* 0x000000ff0000720c */ /* 0x000fc80003f86270 */
[----:B------:R0:W-:Y:S01]  /*5380*/  STL [R1+0x3c], R24 ;  /* 0x00003c1801007387 */ /* 0x0001e20000100800 */
[----:B------:R-:W-:-:S03]  /*5390*/  ISETP.GE.AND P3, PT, R27, RZ, PT ;  /* 0x000000ff1b00720c */ /* 0x000fc60003f66270 */
[----:B0-----:R-:W3:Y:S04]  /*53a0*/  LDL R24, [R1+0x2058] ;  /* 0x0020580001187983 */ /* 0x001ee80000100800 */
[----:B------:R-:W3:Y:S04]  /*53b0*/  LDL.LU R0, [R1+0x18] ;  /* 0x0000180001007983 */ /* 0x000ee80000300800 */
[----:B------:R-:W4:Y:S01]  /*53c0*/  LDL R27, [R1+0x2054] ;  /* 0x00205400011b7983 */ /* 0x000f220000100800 */
[----:B--2---:R-:W-:-:S05]  /*53d0*/  @!P2 IMAD.MOV R22, RZ, RZ, -R22 ;  /* 0x000000ffff16a224 */ /* 0x004fca00078e0a16 */
[----:B------:R0:W-:Y:S04]  /*53e0*/  STL [R1+0x38], R22 ;  /* 0x0000381601007387 */ /* 0x0001e80000100800 */
[----:B0-----:R-:W2:Y:S01]  /*53f0*/  LDL.LU R22, [R1+0x14] ;  /* 0x0000140001167983 */ /* 0x001ea20000300800 */
[----:B---3--:R-:W-:Y:S01]  /*5400*/  @!P5 IMAD.MOV R0, RZ, RZ, -R0 ;  /* 0x000000ffff00d224 */ /* 0x008fe200078e0a00 */
[----:B------:R-:W-:-:S04]  /*5410*/  ISETP.GE.AND P5, PT, R26, RZ, PT ;  /* 0x000000ff1a00720c */ /* 0x000fc80003fa6270 */
[----:B------:R0:W-:Y:S01]  /*5420*/  STL [R1+0x34], R0 ;  /* 0x0000340001007387 */ /* 0x0001e20000100800 */
[----:B------:R-:W-:-:S03]  /*5430*/  ISETP.GE.AND P2, PT, R25, RZ, PT ;  /* 0x000000ff1900720c */ /* 0x000fc60003f46270 */
[----:B0-----:R-:W3:Y:S04]  /*5440*/  LDL R0, [R1+0x2050] ;  /* 0x0020500001007983 */ /* 0x001ee80000100800 */
[----:B------:R-:W3:Y:S04]  /*5450*/  LDL.LU R26, [R1+0x10] ;  /* 0x00001000011a7983 */ /* 0x000ee80000300800 */
[----:B------:R-:W4:Y:S01]  /*5460*/  LDL R25, [R1+0x204c] ;  /* 0x00204c0001197983 */ /* 0x000f220000100800 */
[----:B--2---:R-:W-:Y:S01]  /*5470*/  @!P0 IMAD.MOV R22, RZ, RZ, -R22 ;  /* 0x000000ffff168224 */ /* 0x004fe200078e0a16 */
[----:B------:R-:W-:-:S04]  /*5480*/  ISETP.GE.AND P0, PT, R29, RZ, PT ;  /* 0x000000ff1d00720c */ /* 0x000fc80003f06270 */
[----:B------:R0:W-:Y:S04]  /*5490*/  STL [R1+0x30], R22 ;  /* 0x0000301601007387 */ /* 0x0001e80000100800 */
[----:B0-----:R-:W2:Y:S04]  /*54a0*/  LDL.LU R22, [R1+0x231c] ;  /* 0x00231c0001167983 */ /* 0x001ea80000300800 */
[----:B------:R-:W2:Y:S01]  /*54b0*/  LDL.LU R29, [R1+0xc] ;  /* 0x00000c00011d7983 */ /* 0x000ea20000300800 */
[----:B---3--:R-:W-:Y:S01]  /*54c0*/  @!P1 IMAD.MOV R26, RZ, RZ, -R26 ;  /* 0x000000ffff1a9224 */ /* 0x008fe200078e0a1a */
[----:B------:R-:W-:-:S04]  /*54d0*/  ISETP.GE.AND P1, PT, R23, RZ, PT ;  /* 0x000000ff1700720c */ /* 0x000fc80003f26270 */
[----:B------:R0:W-:Y:S04]  /*54e0*/  STL [R1+0x2c], R26 ;  /* 0x00002c1a01007387 */ /* 0x0001e80000100800 */
[----:B0-----:R-:W3:Y:S04]  /*54f0*/  LDL R26, [R1+0x2048] ;  /* 0x00204800011a7983 */ /* 0x001ee80000100800 */
[----:B------:R-:W3:Y:S01]  /*5500*/  LDL.LU R23, [R1+0x8] ;  /* 0x0000080001177983 */ /* 0x000ee20000300800 */
[----:B--2---:R-:W-:Y:S01]  /*5510*/  @!P3 IMAD.MOV R29, RZ, RZ, -R29 ;  /* 0x000000ffff1db224 */ /* 0x004fe200078e0a1d */
[----:B------:R-:W-:-:S02]  /*5520*/  ISETP.GE.AND P3, PT, R4, RZ, PT ;  /* 0x000000ff0400720c */ /* 0x000fc40003f66270 */
[----:B------:R-:W2:Y:S04]  /*5530*/  LDL.LU R4, [R1+0x4] ;  /* 0x0000040001047983 */ /* 0x000ea80000300800 */
[----:B------:R0:W-:Y:S04]  /*5540*/  STL [R1+0x28], R29 ;  /* 0x0000281d01007387 */ /* 0x0001e80000100800 */
[----:B0-----:R-:W2:Y:S01]  /*5550*/  LDL R29, [R1+0x2040] ;  /* 0x00204000011d7983 */ /* 0x001ea20000100800 */
[----:B---3--:R-:W-:Y:S01]  /*5560*/  @!P4 IMAD.MOV R23, RZ, RZ, -R23 ;  /* 0x000000ffff17c224 */ /* 0x008fe200078e0a17 */
[----:B----4-:R-:W-:-:S04]  /*5570*/  ISETP.GE.AND P4, PT, R3, RZ, PT ;  /* 0x000000ff0300720c */ /* 0x010fc80003f86270 */
[----:B------:R0:W-:Y:S04]  /*5580*/  STL [R1+0x24], R23 ;  /* 0x0000241701007387 */ /* 0x0001e80000100800 */
[----:B0-----:R-:W3:Y:S04]  /*5590*/  LDL.LU R23, [R1+0x2318] ;  /* 0x0023180001177983 */ /* 0x001ee80000300800 */
[----:B------:R-:W4:Y:S01]  /*55a0*/  LDL.LU R3, [R1] ;  /* 0x0000000001037983 */ /* 0x000f220000300800 */
[----:B--2---:R-:W-:-:S05]  /*55b0*/  @!P2 IMAD.MOV R4, RZ, RZ, -R4 ;  /* 0x000000ffff04a224 */ /* 0x004fca00078e0a04 */
[----:B------:R0:W-:Y:S04]  /*55c0*/  STL [R1+0x20], R4 ;  /* 0x0000200401007387 */ /* 0x0001e80000100800 */
[----:B0-----:R-:W2:Y:S01]  /*55d0*/  LDL.LU R4, [R1+0x2314] ;  /* 0x0023140001047983 */ /* 0x001ea20000300800 */
[----:B------:R-:W-:Y:S01]  /*55e0*/  ISETP.GE.AND P2, PT, R2, RZ, PT ;  /* 0x000000ff0200720c */ /* 0x000fe20003f46270 */
[----:B----4-:R-:W-:Y:S02]  /*55f0*/  @!P5 IMAD.MOV R3, RZ, RZ, -R3 ;  /* 0x000000ffff03d224 */ /* 0x010fe400078e0a03 */
[----:B--2---:R-:W-:Y:S02]  /*5600*/  IMAD.MOV.U32 R2, RZ, RZ, R4 ;  /* 0x000000ffff027224 */ /* 0x004fe400078e0004 */
[----:B------:R-:W2:Y:S04]  /*5610*/  LDL R4, [R1+0x2044] ;  /* 0x0020440001047983 */ /* 0x000ea80000100800 */
[----:B------:R0:W-:Y:S04]  /*5620*/  STL [R1+0x1c], R3 ;  /* 0x00001c0301007387 */ /* 0x0001e80000100800 */
[----:B0-----:R-:W4:Y:S01]  /*5630*/  LDL.LU R3, [R1+0x2310] ;  /* 0x0023100001037983 */ /* 0x001f220000300800 */
[----:B------:R-:W-:Y:S01]  /*5640*/  @!P0 IMAD.MOV R2, RZ, RZ, -R2 ;  /* 0x000000ffff028224 */ /* 0x000fe200078e0a02 */
[----:B------:R-:W-:Y:S01]  /*5650*/  ISETP.GE.AND P5, PT, R24, RZ, PT ;  /* 0x000000ff1800720c */ /* 0x000fe20003fa6270 */
[----:B----4-:R-:W-:-:S02]  /*5660*/  IMAD.MOV.U32 R24, RZ, RZ, R3 ;  /* 0x000000ffff187224 */ /* 0x010fc400078e0003 */
[----:B------:R-:W4:Y:S04]  /*5670*/  LDL R3, [R1+0x2038] ;  /* 0x0020380001037983 */ /* 0x000f280000100800 */
[----:B------:R0:W-:Y:S04]  /*5680*/  STL [R1+0x18], R2 ;  /* 0x0000180201007387 */ /* 0x0001e80000100800 */
[----:B0-----:R-:W2:Y:S01]  /*5690*/  LDL.LU R2, [R1+0x230c] ;  /* 0x00230c0001027983 */ /* 0x001ea20000300800 */
[----:B------:R-:W-:Y:S01]  /*56a0*/  ISETP.GE.AND P0, PT, R27, RZ, PT ;  /* 0x000000ff1b00720c */ /* 0x000fe20003f06270 */
[----:B------:R-:W-:Y:S01]  /*56b0*/  @!P1 IMAD.MOV R24, RZ, RZ, -R24 ;  /* 0x000000ffff189224 */ /* 0x000fe200078e0a18 */
[----:B------:R-:W-:Y:S01]  /*56c0*/  ISETP.GE.AND P1, PT, R0, RZ, PT ;  /* 0x000000ff0000720c */ /* 0x000fe20003f26270 */
[----:B--2---:R-:W-:-:S02]  /*56d0*/  IMAD.MOV.U32 R27, RZ, RZ, R2 ;  /* 0x000000ffff1b7224 */ /* 0x004fc400078e0002 */
[----:B------:R-:W2:Y:S02]  /*56e0*/  LDL R2, [R1+0x2034] ;  /* 0x0020340001027983 */ /* 0x000ea40000100800 */
[----:B------:R-:W-:Y:S02]  /*56f0*/  @!P3 IMAD.MOV R27, RZ, RZ, -R27 ;  /* 0x000000ffff1bb224 */ /* 0x000fe400078e0a1b */
[----:B------:R0:W-:Y:S04]  /*5700*/  STL [R1+0x14], R24 ;  /* 0x0000141801007387 */ /* 0x0001e80000100800 */
[----:B0-----:R-:W2:Y:S04]  /*5710*/  LDL.LU R24, [R1+0x2308] ;  /* 0x0023080001187983 */ /* 0x001ea80000300800 */
[----:B------:R-:W2:Y:S04]  /*5720*/  LDL.LU R0, [R1+0x2304] ;  /* 0x0023040001007983 */ /* 0x000ea80000300800 */
[----:B------:R0:W-:Y:S04]  /*5730*/  STL [R1+0x10], R27 ;  /* 0x0000101b01007387 */ /* 0x0001e80000100800 */
[----:B0-----:R-:W3:Y:S01]  /*5740*/  LDL.LU R27, [R1+0x2300] ;  /* 0x00230000011b7983 */ /* 0x001ee20000300800 */
[----:B------:R-:W-:Y:S01]  /*5750*/  ISETP.GE.AND P3, PT, R25, RZ, PT ;  /* 0x000000ff1900720c */ /* 0x000fe20003f66270 */
[----:B--2---:R-:W-:Y:S01]  /*5760*/  @!P4 IMAD.MOV R0, RZ, RZ, -R0 ;  /* 0x000000ffff00c224 */ /* 0x004fe200078e0a00 */
[----:B------:R-:W-:Y:S01]  /*5770*/  ISETP.GE.AND P4, PT, R26, RZ, PT ;  /* 0x000000ff1a00720c */ /* 0x000fe20003f86270 */
[----:B---3--:R-:W-:-:S02]  /*5780*/  IMAD.MOV.U32 R25, RZ, RZ, R27 ;  /* 0x000000ffff197224 */ /* 0x008fc400078e001b */
[----:B------:R-:W2:Y:S02]  /*5790*/  LDL R27, [R1+0x203c] ;  /* 0x00203c00011b7983 */ /* 0x000ea40000100800 */
[----:B------:R-:W-:Y:S02]  /*57a0*/  @!P2 IMAD.MOV R25, RZ, RZ, -R25 ;  /* 0x000000ffff19a224 */ /* 0x000fe400078e0a19 */
[----:B------:R0:W-:Y:S04]  /*57b0*/  STL [R1+0xc], R0 ;  /* 0x00000c0001007387 */ /* 0x0001e80000100800 */
[----:B0-----:R-:W3:Y:S04]  /*57c0*/  LDL R0, [R1+0x202c] ;  /* 0x00202c0001007983 */ /* 0x001ee80000100800 */
[----:B------:R-:W2:Y:S04]  /*57d0*/  LDL.LU R26, [R1+0x22fc] ;  /* 0x0022fc00011a7983 */ /* 0x000ea80000300800 */
[----:B------:R0:W-:Y:S04]  /*57e0*/  STL [R1+0x8], R25 ;  /* 0x0000081901007387 */ /* 0x0001e80000100800 */
[----:B0-----:R-:W3:Y:S01]  /*57f0*/  LDL.LU R25, [R1+0x22f8] ;  /* 0x0022f80001197983 */ /* 0x001ee20000300800 */
[----:B------:R-:W-:-:S03]  /*5800*/  ISETP.GE.AND P2, PT, R4, RZ, PT ;  /* 0x000000ff0400720c */ /* 0x000fc60003f46270 */
[----:B------:R-:W4:Y:S01]  /*5810*/  LDL R4, [R1+0x2028] ;  /* 0x0020280001047983 */ /* 0x000f220000100800 */
[----:B------:R-:W-:-:S09]  /*5820*/  @!P4 IMAD.MOV R22, RZ, RZ, -R22 ;  /* 0x000000ffff16c224 */ /* 0x000fd200078e0a16 */
[----:B------:R-:W-:Y:S02]  /*5830*/  @!P2 IMAD.MOV R21, RZ, RZ, -R21 ;  /* 0x000000ffff15a224 */ /* 0x000fe400078e0a15 */
[----:B--2---:R-:W-:Y:S01]  /*5840*/  @!P5 IMAD.MOV R26, RZ, RZ, -R26 ;  /* 0x000000ffff1ad224 */ /* 0x004fe200078e0a1a */
[----:B------:R-:W-:Y:S01]  /*5850*/  ISETP.GE.AND P5, PT, R29, RZ, PT ;  /* 0x000000ff1d00720c */ /* 0x000fe20003fa6270 */
[----:B------:R-:W-:Y:S02]  /*5860*/  IMAD.MOV.U32 R29, RZ, RZ, R24 ;  /* 0x000000ffff1d7224 */ /* 0x000fe400078e0018 */
[----:B------:R-:W2:Y:S02]  /*5870*/  LDL R24, [R1+0x2030] ;  /* 0x0020300001187983 */ /* 0x000ea40000100800 */
[----:B------:R-:W-:Y:S02]  /*5880*/  @!P1 IMAD.MOV R29, RZ, RZ, -R29 ;  /* 0x000000ffff1d9224 */ /* 0x000fe400078e0a1d */
[----:B------:R0:W-:Y:S01]  /*5890*/  STL [R1+0x4], R26 ;  /* 0x0000041a01007387 */ /* 0x0001e20000100800 */
[----:B---3--:R-:W-:Y:S01]  /*58a0*/  @!P0 IMAD.MOV R25, RZ, RZ, -R25 ;  /* 0x000000ffff198224 */ /* 0x008fe200078e0a19 */
[----:B----4-:R-:W-:-:S04]  /*58b0*/  ISETP.GE.AND P1, PT, R3, RZ, PT ;  /* 0x000000ff0300720c */ /* 0x010fc80003f26270 */
[----:B------:R1:W-:Y:S04]  /*58c0*/  STL [R1], R25 ;  /* 0x0000001901007387 */ /* 0x0003e80000100800 */
[----:B0-----:R-:W3:Y:S04]  /*58d0*/  LDL R26, [R1+0x2020] ;  /* 0x00202000011a7983 */ /* 0x001ee80000100800 */
[----:B-1----:R-:W4:Y:S04]  /*58e0*/  LDL R25, [R1+0x2024] ;  /* 0x0020240001197983 */ /* 0x002f280000100800 */
[----:B------:R-:W-:Y:S04]  /*58f0*/  STL [R1+0x2298], R29 ;  /* 0x0022981d01007387 */ /* 0x000fe80000100800 */
[----:B------:R-:W3:Y:S01]  /*5900*/  LDL R3, [R1+0x201c] ;  /* 0x00201c0001037983 */ /* 0x000ee20000100800 */
[----:B------:R-:W-:Y:S01]  /*5910*/  ISETP.GE.AND P0, PT, R27, RZ, PT ;  /* 0x000000ff1b00720c */ /* 0x000fe20003f06270 */
[----:B------:R-:W-:-:S04]  /*5920*/  IMAD.MOV.U32 R27, RZ, RZ, R23 ;  /* 0x000000ffff1b7224 */ /* 0x000fc800078e0017 */
[----:B------:R-:W-:Y:S01]  /*5930*/  @!P3 IMAD.MOV R27, RZ, RZ, -R27 ;  /* 0x000000ffff1bb224 */ /* 0x000fe200078e0a1b */
[----:B------:R-:W-:-:S04]  /*5940*/  ISETP.GE.AND P3, PT, R2, RZ, PT ;  /* 0x000000ff0200720c */ /* 0x000fc80003f66270 */
[----:B------:R-:W-:Y:S01]  /*5950*/  STL [R1+0x2294], R27 ;  /* 0x0022941b01007387 */ /* 0x000fe20000100800 */
[----:B------:R-:W-:-:S03]  /*5960*/  ISETP.GE.AND P2, PT, R0, RZ, PT ;  /* 0x000000ff0000720c */ /* 0x000fc60003f46270 */
[----:B------:R-:W3:Y:S04]  /*5970*/  LDL R2, [R1+0x2018] ;  /* 0x0020180001027983 */ /* 0x000ee80000100800 */
[----:B------:R-:W-:Y:S04]  /*5980*/  STL [R1+0x229c], R22 ;  /* 0x00229c1601007387 */ /* 0x000fe80000100800 */
[----:B------:R-:W-:Y:S04]  /*5990*/  STL [R1+0x22a0], R21 ;  /* 0x0022a01501007387 */ /* 0x000fe80000100800 */
[----:B------:R-:W3:Y:S01]  /*59a0*/  LDL R0, [R1+0x2010] ;  /* 0x0020100001007983 */ /* 0x000ee20000100800 */
[----:B------:R-:W-:Y:S01]  /*59b0*/  @!P5 IMAD.MOV R20, RZ, RZ, -R20 ;  /* 0x000000ffff14d224 */ /* 0x000fe200078e0a14 */
[----:B------:R-:W-:-:S02]  /*59c0*/  ISETP.GE.AND P5, PT, R4, RZ, PT ;  /* 0x000000ff0400720c */ /* 0x000fc40003fa6270 */
[----:B------:R-:W3:Y:S04]  /*59d0*/  LDL R23, [R1+0x2014] ;  /* 0x0020140001177983 */ /* 0x000ee80000100800 */
[----:B------:R-:W-:Y:S04]  /*59e0*/  STL [R1+0x22a4], R20 ;  /* 0x0022a41401007387 */ /* 0x000fe80000100800 */
[----:B------:R-:W3:Y:S01]  /*59f0*/  LDL R4, [R1+0x200c] ;  /* 0x00200c0001047983 */ /* 0x000ee20000100800 */
[----:B------:R-:W-:Y:S02]  /*5a00*/  @!P0 IMAD.MOV R19, RZ, RZ, -R19 ;  /* 0x000000ffff138224 */ /* 0x000fe400078e0a13 */
[----:B------:R-:W-:-:S02]  /*5a10*/  @!P1 IMAD.MOV R18, RZ, RZ, -R18 ;  /* 0x000000ffff129224 */ /* 0x000fc400078e0a12 */
[----:B------:R-:W-:Y:S01]  /*5a20*/  @!P3 IMAD.MOV R17, RZ, RZ, -R17 ;  /* 0x000000ffff11b224 */ /* 0x000fe200078e0a11 */
[----:B------:R-:W-:Y:S01]  /*5a30*/  STL [R1+0x22a8], R19 ;  /* 0x0022a81301007387 */ /* 0x000fe20000100800 */
[----:B------:R-:W-:Y:S02]  /*5a40*/  @!P2 IMAD.MOV R15, RZ, RZ, -R15 ;  /* 0x000000ffff0fa224 */ /* 0x000fe400078e0a0f */
[----:B------:R-:W-:Y:S01]  /*5a50*/  @!P5 IMAD.MOV R14, RZ, RZ, -R14 ;  /* 0x000000ffff0ed224 */ /* 0x000fe200078e0a0e */
[----:B--2---:R-:W-:Y:S02]  /*5a60*/  ISETP.GE.AND P4, PT, R24, RZ, PT ;  /* 0x000000ff1800720c */ /* 0x004fe40003f86270 */
[----:B------:R-:W2:Y:S04]  /*5a70*/  LDL R24, [R1+0x2008] ;  /* 0x0020080001187983 */ /* 0x000ea80000100800 */
[----:B------:R-:W-:Y:S01]  /*5a80*/  STL [R1+0x22ac], R18 ;  /* 0x0022ac1201007387 */ /* 0x000fe20000100800 */
[----:B----4-:R-:W-:-:S03]  /*5a90*/  ISETP.GE.AND P0, PT, R25, RZ, PT ;  /* 0x000000ff1900720c */ /* 0x010fc60003f06270 */
[----:B------:R-:W4:Y:S04]  /*5aa0*/  LDL R25, [R1+0x2004] ;  /* 0x0020040001197983 */ /* 0x000f280000100800 */
[----:B------:R-:W-:Y:S01]  /*5ab0*/  STL [R1+0x22b0], R17 ;  /* 0x0022b01101007387 */ /* 0x000fe20000100800 */
[----:B---3--:R-:W-:-:S03]  /*5ac0*/  ISETP.GE.AND P3, PT, R3, RZ, PT ;  /* 0x000000ff0300720c */ /* 0x008fc60003f66270 */
[----:B------:R-:W3:Y:S01]  /*5ad0*/  LDL R3, [R1+0x2000] ;  /* 0x0020000001037983 */ /* 0x000ee20000100800 */
[----:B------:R-:W-:Y:S01]  /*5ae0*/  @!P4 IMAD.MOV R16, RZ, RZ, -R16 ;  /* 0x000000ffff10c224 */ /* 0x000fe200078e0a10 */
[----:B------:R-:W-:-:S04]  /*5af0*/  ISETP.GE.AND P1, PT, R26, RZ, PT ;  /* 0x000000ff1a00720c */ /* 0x000fc80003f26270 */
[----:B------:R0:W-:Y:S04]  /*5b00*/  STL [R1+0x22b4], R16 ;  /* 0x0022b41001007387 */ /* 0x0001e80000100800 */
[----:B------:R-:W4:Y:S01]  /*5b10*/  LDL R26, [R1+0x1ffc] ;  /* 0x001ffc00011a7983 */ /* 0x000f220000100800 */
[----:B------:R-:W-:-:S03]  /*5b20*/  ISETP.GE.AND P4, PT, R2, RZ, PT ;  /* 0x000000ff0200720c */ /* 0x000fc60003f86270 */
[----:B------:R-:W4:Y:S04]  /*5b30*/  LDL R2, [R1+0x1ff4] ;  /* 0x001ff40001027983 */ /* 0x000f280000100800 */
[----:B------:R-:W-:Y:S04]  /*5b40*/  STL [R1+0x22b8], R15 ;  /* 0x0022b80f01007387 */ /* 0x000fe80000100800 */
[----:B------:R-:W-:Y:S01]  /*5b50*/  STL [R1+0x22bc], R14 ;  /* 0x0022bc0e01007387 */ /* 0x000fe20000100800 */
[----:B------:R-:W-:-:S03]  /*5b60*/  ISETP.GE.AND P5, PT, R0, RZ, PT ;  /* 0x000000ff0000720c */ /* 0x000fc60003fa6270 */
[----:B------:R-:W4:Y:S01]  /*5b70*/  LDL R0, [R1+0x1ff8] ;  /* 0x001ff80001007983 */ /* 0x000f220000100800 */
[----:B------:R-:W-:-:S05]  /*5b80*/  @!P0 IMAD.MOV R13, RZ, RZ, -R13 ;  /* 0x000000ffff0d8224 */ /* 0x000fca00078e0a0d */
[----:B------:R-:W-:Y:S01]  /*5b90*/  STL [R1+0x22c0], R13 ;  /* 0x0022c00d01007387 */ /* 0x000fe20000100800 */
[----:B------:R-:W-:-:S03]  /*5ba0*/  ISETP.GE.AND P0, PT, R4, RZ, PT ;  /* 0x000000ff0400720c */ /* 0x000fc60003f06270 */
[----:B------:R-:W4:Y:S01]  /*5bb0*/  LDL R4, [R1+0xbd8] ;  /* 0x000bd80001047983 */ /* 0x000f220000100800 */
[----:B------:R-:W-:Y:S01]  /*5bc0*/  @!P4 IMAD.MOV R10, RZ, RZ, -R10 ;  /* 0x000000ffff0ac224 */ /* 0x000fe200078e0a0a */
[----:B------:R-:W-:Y:S01]  /*5bd0*/  ISETP.GE.AND P2, PT, R23, RZ, PT ;  /* 0x000000ff1700720c */ /* 0x000fe20003f46270 */
[----:B------:R-:W-:Y:S02]  /*5be0*/  @!P1 IMAD.MOV R12, RZ, RZ, -R12 ;  /* 0x000000ffff0c9224 */ /* 0x000fe400078e0a0c */
[----:B------:R-:W-:Y:S02]  /*5bf0*/  @!P3 IMAD.MOV R11, RZ, RZ, -R11 ;  /* 0x000000ffff0bb224 */ /* 0x000fe400078e0a0b */
[----:B------:R-:W-:-:S03]  /*5c00*/  @!P5 IMAD.MOV R8, RZ, RZ, -R8 ;  /* 0x000000ffff08d224 */ /* 0x000fc600078e0a08 */
[----:B------:R-:W-:Y:S01]  /*5c10*/  @!P0 IMAD.MOV R7, RZ, RZ, -R7 ;  /* 0x000000ffff078224 */ /* 0x000fe200078e0a07 */
[----:B------:R-:W-:Y:S04]  /*5c20*/  STL [R1+0x22c4], R12 ;  /* 0x0022c40c01007387 */ /* 0x000fe80000100800 */
[----:B------:R-:W-:Y:S01]  /*5c30*/  @!P2 IMAD.MOV R9, RZ, RZ, -R9 ;  /* 0x000000ffff09a224 */ /* 0x000fe200078e0a09 */
[----:B------:R-:W-:Y:S04]  /*5c40*/  STL [R1+0x22c8], R11 ;  /* 0x0022c80b01007387 */ /* 0x000fe80000100800 */
[----:B------:R-:W-:Y:S04]  /*5c50*/  STL [R1+0x22cc], R10 ;  /* 0x0022cc0a01007387 */ /* 0x000fe80000100800 */
[----:B------:R-:W-:Y:S04]  /*5c60*/  STL [R1+0x22d0], R9 ;  /* 0x0022d00901007387 */ /* 0x000fe80000100800 */
[----:B------:R-:W-:Y:S04]  /*5c70*/  STL [R1+0x22d4], R8 ;  /* 0x0022d40801007387 */ /* 0x000fe80000100800 */
[----:B------:R-:W-:Y:S01]  /*5c80*/  STL [R1+0x22d8], R7 ;  /* 0x0022d80701007387 */ /* 0x000fe20000100800 */
[----:B--2---:R-:W-:-:S02]  /*5c90*/  ISETP.GE.AND P1, PT, R24, RZ, PT ;  /* 0x000000ff1800720c */ /* 0x004fc40003f26270 */
[----:B---3--:R-:W-:Y:S02]  /*5ca0*/  ISETP.GE.AND P4, PT, R3, RZ, PT ;  /* 0x000000ff0300720c */ /* 0x008fe40003f86270 */
[----:B------:R-:W1:Y:S01]  /*5cb0*/  S2R R3, SR_TID.X ;  /* 0x0000000000037919 */ /* 0x000e620000002100 */
[----:B----4-:R-:W-:-:S08]  /*5cc0*/  ISETP.GE.AND P3, PT, R25, RZ, PT ;  /* 0x000000ff1900720c */ /* 0x010fd00003f66270 */
[----:B------:R-:W-:Y:S01]  /*5cd0*/  @!P1 IMAD.MOV R6, RZ, RZ, -R6 ;  /* 0x000000ffff069224 */ /* 0x000fe200078e0a06 */
[----:B------:R-:W-:Y:S01]  /*5ce0*/  ISETP.GE.AND P5, PT, R2, RZ, PT ;  /* 0x000000ff0200720c */ /* 0x000fe20003fa6270 */
[----:B------:R-:W-:Y:S01]  /*5cf0*/  IMAD.MOV.U32 R2, RZ, RZ, c[0x0][0x18c] ;  /* 0x00006300ff027624 */ /* 0x000fe200078e00ff */
[----:B-1----:R-:W-:Y:S02]  /*5d00*/  LOP3.LUT R3, R3, 0x3f, RZ, 0xc0, !PT ;  /* 0x0000003f03037812 */ /* 0x002fe400078ec0ff */
[----:B------:R-:W-:Y:S01]  /*5d10*/  ISETP.GE.AND P0, PT, R0, RZ, PT ;  /* 0x000000ff0000720c */ /* 0x000fe20003f06270 */
[----:B------:R-:W-:Y:S02]  /*5d20*/  IMAD.MOV.U32 R0, RZ, RZ, R5 ;  /* 0x000000ffff007224 */ /* 0x000fe400078e0005 */
[----:B------:R-:W-:Y:S02]  /*5d30*/  IMAD R3, R3, c[0x0][0x18c], RZ ;  /* 0x0000630003037a24 */ /* 0x000fe400078e02ff */
[----:B------:R-:W-:-:S02]  /*5d40*/  @!P3 IMAD.MOV R0, RZ, RZ, -R0 ;  /* 0x000000ffff00b224 */ /* 0x000fc400078e0a00 */
[----:B------:R-:W-:Y:S01]  /*5d50*/  IMAD R5, R2, 0x40, R3 ;  /* 0x0000004002057824 */ /* 0x000fe200078e0203 */
[----:B------:R-:W-:Y:S01]  /*5d60*/  STL [R1+0x22dc], R6 ;  /* 0x0022dc0601007387 */ /* 0x000fe20000100800 */
[----:B------:R-:W-:Y:S02]  /*5d70*/  LEA R2, P1, R3, c[0x0][0x168], 0x1 ;  /* 0x00005a0003027a11 */ /* 0x000fe400078208ff */
[----:B------:R-:W-:Y:S01]  /*5d80*/  ISETP.GE.AND P3, PT, R4, RZ, PT ;  /* 0x000000ff0400720c */ /* 0x000fe20003f66270 */
[----:B------:R1:W-:Y:S01]  /*5d90*/  STL [R1+0x22e0], R0 ;  /* 0x0022e00001007387 */ /* 0x0003e20000100800 */
[----:B------:R-:W-:-:S03]  /*5da0*/  LEA R4, P6, R5, c[0x0][0x168], 0x1 ;  /* 0x00005a0005047a11 */ /* 0x000fc600078c08ff */
[----:B0-----:R-:W1:Y:S01]  /*5db0*/  LDL.LU R16, [R1+0xa8] ;  /* 0x0000a80001107983 */ /* 0x001e620000300800 */
[----:B------:R-:W-:-:S03]  /*5dc0*/  LEA.HI.X.SX32 R3, R3, c[0x0][0x16c], 0x1, P1 ;  /* 0x00005b0003037a11 */ /* 0x000fc600008f0eff */
[----:B------:R-:W2:Y:S01]  /*5dd0*/  LDL.LU R17, [R1+0xa4] ;  /* 0x0000a40001117983 */ /* 0x000ea20000300800 */
[----:B------:R-:W-:-:S03]  /*5de0*/  LEA.HI.X.SX32 R5, R5, c[0x0][0x16c], 0x1, P6 ;  /* 0x00005b0005057a11 */ /* 0x000fc600030f0eff */
[----:B------:R-:W3:Y:S04]  /*5df0*/  LDL.LU R18, [R1+0xa0] ;  /* 0x0000a00001127983 */ /* 0x000ee80000300800 */
[----:B------:R-:W4:Y:S04]  /*5e00*/  LDL.LU R19, [R1+0x8c] ;  /* 0x00008c0001137983 */ /* 0x000f280000300800 */
[----:B------:R-:W4:Y:S04]  /*5e10*/  LDL.LU R20, [R1+0x88] ;  /* 0x0000880001147983 */ /* 0x000f280000300800 */
[----:B------:R-:W4:Y:S04]  /*5e20*/  LDL.LU R21, [R1+0x84] ;  /* 0x0000840001157983 */ /* 0x000f280000300800 */
[----:B------:R-:W4:Y:S04]  /*5e30*/  LDL.LU R22, [R1+0x80] ;  /* 0x0000800001167983 */ /* 0x000f280000300800 */
[----:B------:R-:W4:Y:S04]  /*5e40*/  LDL.LU R29, [R1+0x7c] ;  /* 0x00007c00011d7983 */ /* 0x000f280000300800 */
[----:B------:R2:W-:Y:S04]  /*5e50*/  STL.64 [R1+0x2188], R2 ;  /* 0x0021880201007387 */ /* 0x0005e80000100a00 */
[----:B------:R4:W-:Y:S01]  /*5e60*/  STL [R1+0x2214], R4 ;  /* 0x0022140401007387 */ /* 0x0009e20000100800 */
[----:B------:R-:W-:-:S03]  /*5e70*/  ISETP.GE.AND P2, PT, R26, RZ, PT ;  /* 0x000000ff1a00720c */ /* 0x000fc60003f46270 */
[----:B------:R-:W-:Y:S04]  /*5e80*/  STL [R1+0x2210], R5 ;  /* 0x0022100501007387 */ /* 0x000fe80000100800 */
[----:B------:R-:W4:Y:S04]  /*5e90*/  LDL.LU R23, [R1+0x90] ;  /* 0x0000900001177983 */ /* 0x000f280000300800 */
[----:B------:R-:W4:Y:S04]  /*5ea0*/  LDL.LU R24, [R1+0x9c] ;  /* 0x00009c0001187983 */ /* 0x000f280000300800 */
[----:B------:R-:W4:Y:S04]  /*5eb0*/  LDL.LU R25, [R1+0x98] ;  /* 0x0000980001197983 */ /* 0x000f280000300800 */
[----:B------:R-:W4:Y:S01]  /*5ec0*/  LDL.LU R26, [R1+0x94] ;  /* 0x00009400011a7983 */ /* 0x000f220000300800 */
[----:B------:R-:W-:-:S02]  /*5ed0*/  ISETP.NE.AND P1, PT, RZ, c[0x0][0x17c], PT ;  /* 0x00005f00ff007a0c */ /* 0x000fc40003f25270 */
[----:B------:R-:W-:Y:S01]  /*5ee0*/  LOP3.LUT R27, RZ, c[0x0][0x17c], RZ, 0x33, !PT ;  /* 0x00005f00ff1b7a12 */ /* 0x000fe200078e33ff */
[----:B------:R-:W-:-:S03]  /*5ef0*/  @!P0 IMAD.MOV R28, RZ, RZ, -R28 ;  /* 0x000000ffff1c8224 */ /* 0x000fc600078e0a1c */
[C---:B-1----:R-:W-:Y:S02]  /*5f00*/  SEL R0, R27.reuse, R16, !P1 ;  /* 0x000000101b007207 */ /* 0x042fe40004800000 */
[C---:B--2---:R-:W-:Y:S02]  /*5f10*/  SEL R2, R27.reuse, R17, !P1 ;  /* 0x000000111b027207 */ /* 0x044fe40004800000 */
[C---:B---3--:R-:W-:Y:S02]  /*5f20*/  SEL R3, R27.reuse, R18, !P1 ;  /* 0x000000121b037207 */ /* 0x048fe40004800000 */
[----:B----4-:R-:W-:Y:S01]  /*5f30*/  SEL R4, R27, R22, !P1 ;  /* 0x000000161b047207 */ /* 0x010fe20004800000 */
[----:B------:R-:W-:Y:S02]  /*5f40*/  @!P3 IMAD.MOV R23, RZ, RZ, -R23 ;  /* 0x000000ffff17b224 */ /* 0x000fe400078e0a17 */
[----:B------:R-:W-:Y:S02]  /*5f50*/  @!P4 IMAD.MOV R24, RZ, RZ, -R24 ;  /* 0x000000ffff18c224 */ /* 0x000fe400078e0a18 */
[----:B------:R-:W-:-:S03]  /*5f60*/  @!P2 IMAD.MOV R25, RZ, RZ, -R25 ;  /* 0x000000ffff19a224 */ /* 0x000fc600078e0a19 */
[----:B------:R-:W-:Y:S01]  /*5f70*/  STL [R1+0x22e4], R24 ;  /* 0x0022e41801007387 */ /* 0x000fe20000100800 */
[----:B------:R-:W-:-:S03]  /*5f80*/  @!P5 IMAD.MOV R26, RZ, RZ, -R26 ;  /* 0x000000ffff1ad224 */ /* 0x000fc600078e0a1a */
[----:B------:R-:W-:Y:S04]  /*5f90*/  STL [R1+0x22e8], R25 ;  /* 0x0022e81901007387 */ /* 0x000fe80000100800 */
[----:B------:R-:W-:Y:S04]  /*5fa0*/  STL [R1+0x22ec], R26 ;  /* 0x0022ec1a01007387 */ /* 0x000fe80000100800 */
[----:B------:R-:W-:Y:S04]  /*5fb0*/  STL [R1+0x22f0], R28 ;  /* 0x0022f01c01007387 */ /* 0x000fe80000100800 */
[----:B------:R-:W-:Y:S04]  /*5fc0*/  STL [R1+0x22f4], R23 ;  /* 0x0022f41701007387 */ /* 0x000fe80000100800 */
[----:B------:R0:W-:Y:S04]  /*5fd0*/  STL [R1+0x98], R0 ;  /* 0x0000980001007387 */ /* 0x0001e80000100800 */
[----:B------:R1:W-:Y:S01]  /*5fe0*/  STL [R1+0x94], R2 ;  /* 0x0000940201007387 */ /* 0x0003e20000100800 */
[----:B0-----:R-:W-:-:S03]  /*5ff0*/  SEL R0, R27, R19, !P1 ;  /* 0x000000131b007207 */ /* 0x001fc60004800000 */
[----:B------:R0:W-:Y:S01]  /*6000*/  STL [R1+0x90], R3 ;  /* 0x0000900301007387 */ /* 0x0001e20000100800 */
[----:B-1----:R-:W-:-:S03]  /*6010*/  SEL R2, R27, R20, !P1 ;  /* 0x000000141b027207 */ /* 0x002fc60004800000 */
[----:B------:R-:W2:Y:S04]  /*6020*/  LDL.LU R5, [R1+0x78] ;  /* 0x0000780001057983 */ /* 0x000ea80000300800 */
[----:B------:R1:W-:Y:S04]  /*6030*/  STL [R1+0x8c], R0 ;  /* 0x00008c0001007387 */ /* 0x0003e80000100800 */
[----:B------:R3:W-:Y:S04]  /*6040*/  STL [R1+0x88], R2 ;  /* 0x0000880201007387 */ /* 0x0007e80000100800 */
[----:B0-----:R-:W4:Y:S01]  /*6050*/  LDL.LU R3, [R1+0x74] ;  /* 0x0000740001037983 */ /* 0x001f220000300800 */
[----:B-1----:R-:W-:-:S05]  /*6060*/  SEL R0, R27, R21, !P1 ;  /* 0x000000151b007207 */ /* 0x002fca0004800000 */
[----:B------:R0:W-:Y:S04]  /*6070*/  STL [R1+0x84], R0 ;  /* 0x0000840001007387 */ /* 0x0001e80000100800 */
[----:B---3--:R-:W3:Y:S04]  /*6080*/  LDL.LU R2, [R1+0x70] ;  /* 0x0000700001027983 */ /* 0x008ee80000300800 */
[----:B------:R-:W-:Y:S01]  /*6090*/  STL [R1+0x80], R4 ;  /* 0x0000800401007387 */ /* 0x000fe20000100800 */
[----:B0-----:R-:W-:-:S03]  /*60a0*/  SEL R0, R27, R29, !P1 ;  /* 0x0000001d1b007207 */ /* 0x001fc60004800000 */
[----:B------:R-:W3:Y:S04]  /*60b0*/  LDL.LU R23, [R1+0x6c] ;  /* 0x00006c0001177983 */ /* 0x000ee80000300800 */
[----:B------:R-:W3:Y:S04]  /*60c0*/  LDL.LU R28, [R1+0x68] ;  /* 0x00006800011c7983 */ /* 0x000ee80000300800 */
[----:B------:R0:W-:Y:S04]  /*60d0*/  STL [R1+0x7c], R0 ;  /* 0x00007c0001007387 */ /* 0x0001e80000100800 */
[----:B------:R-:W3:Y:S04]  /*60e0*/  LDL.LU R26, [R1+0x64] ;  /* 0x00006400011a7983 */ /* 0x000ee80000300800 */
[----:B------:R-:W3:Y:S04]  /*60f0*/  LDL.LU R25, [R1+0x60] ;  /* 0x0000600001197983 */ /* 0x000ee80000300800 */
[----:B------:R-:W3:Y:S04]  /*6100*/  LDL.LU R24, [R1+0x5c] ;  /* 0x00005c0001187983 */ /* 0x000ee80000300800 */
[----:B0-----:R-:W3:Y:S04]  /*6110*/  LDL.LU R0, [R1+0x58] ;  /* 0x0000580001007983 */ /* 0x001ee80000300800 */
[----:B------:R-:W3:Y:S04]  /*6120*/  LDL.LU R6, [R1+0x54] ;  /* 0x0000540001067983 */ /* 0x000ee80000300800 */
        /* <DEDUP_REMOVED lines=17> */
[----:B------:R-:W3:Y:S01]  /*6240*/  LDL.LU R4, [R1+0xc] ;  /* 0x00000c0001047983 */ /* 0x000ee20000300800 */
[----:B--2---:R-:W-:-:S05]  /*6250*/  SEL R5, R27, R5, !P1 ;  /* 0x000000051b057207 */ /* 0x004fca0004800000 */
[----:B------:R0:W-:Y:S01]  /*6260*/  STL [R1+0x78], R5 ;  /* 0x0000780501007387 */ /* 0x0001e20000100800 */
[----:B----4-:R-:W-:-:S03]  /*6270*/  SEL R3, R27, R3, !P1 ;  /* 0x000000031b037207 */ /* 0x010fc60004800000 */
[----:B0-----:R-:W2:Y:S04]  /*6280*/  LDL.LU R5, [R1+0x8] ;  /* 0x0000080001057983 */ /* 0x001ea80000300800 */
[----:B------:R0:W-:Y:S01]  /*6290*/  STL [R1+0x74], R3 ;  /* 0x0000740301007387 */ /* 0x0001e20000100800 */
[----:B---3--:R-:W-:-:S03]  /*62a0*/  SEL R2, R27, R2, !P1 ;  /* 0x000000021b027207 */ /* 0x008fc60004800000 */
[----:B0-----:R-:W3:Y:S01]  /*62b0*/  LDL.LU R3, [R1+0x4] ;  /* 0x0000040001037983 */ /* 0x001ee20000300800 */
[----:B------:R-:W-:-:S03]  /*62c0*/  SEL R23, R27, R23, !P1 ;  /* 0x000000171b177207 */ /* 0x000fc60004800000 */
[----:B------:R0:W-:Y:S01]  /*62d0*/  STL [R1+0x70], R2 ;  /* 0x0000700201007387 */ /* 0x0001e20000100800 */
[----:B------:R-:W-:-:S03]  /*62e0*/  SEL R28, R27, R28, !P1 ;  /* 0x0000001c1b1c7207 */ /* 0x000fc60004800000 */
[----:B0-----:R-:W4:Y:S01]  /*62f0*/  LDL.LU R2, [R1] ;  /* 0x0000000001027983 */ /* 0x001f220000300800 */
[----:B------:R-:W-:-:S03]  /*6300*/  SEL R26, R27, R26, !P1 ;  /* 0x0000001a1b1a7207 */ /* 0x000fc60004800000 */
[----:B------:R0:W-:Y:S01]  /*6310*/  STL [R1+0x6c], R23 ;  /* 0x00006c1701007387 */ /* 0x0001e20000100800 */
[C---:B------:R-:W-:Y:S02]  /*6320*/  SEL R25, R27.reuse, R25, !P1 ;  /* 0x000000191b197207 */ /* 0x040fe40004800000 */
[C---:B------:R-:W-:Y:S01]  /*6330*/  SEL R24, R27.reuse, R24, !P1 ;  /* 0x000000181b187207 */ /* 0x040fe20004800000 */
[----:B0-----:R-:W2:Y:S01]  /*6340*/  LDL.LU R23, [R1+0x22f4] ;  /* 0x0022f40001177983 */ /* 0x001ea20000300800 */
[----:B------:R-:W-:-:S03]  /*6350*/  SEL R0, R27, R0, !P1 ;  /* 0x000000001b007207 */ /* 0x000fc60004800000 */
[----:B------:R0:W-:Y:S01]  /*6360*/  STL [R1+0x68], R28 ;  /* 0x0000681c01007387 */ /* 0x0001e20000100800 */
[C---:B------:R-:W-:Y:S02]  /*6370*/  SEL R6, R27.reuse, R6, !P1 ;  /* 0x000000061b067207 */ /* 0x040fe40004800000 */
[C---:B------:R-:W-:Y:S01]  /*6380*/  SEL R7, R27.reuse, R7, !P1 ;  /* 0x000000071b077207 */ /* 0x040fe20004800000 */
[----:B0-----:R-:W2:Y:S04]  /*6390*/  LDL.LU R28, [R1+0x22f0] ;  /* 0x0022f000011c7983 */ /* 0x001ea80000300800 */
[----:B------:R0:W-:Y:S01]  /*63a0*/  STL [R1+0x64], R26 ;  /* 0x0000641a01007387 */ /* 0x0001e20000100800 */
[----:B------:R-:W-:-:S03]  /*63b0*/  SEL R8, R27, R8, !P1 ;  /* 0x000000081b087207 */ /* 0x000fc60004800000 */
[----:B0-----:R-:W4:Y:S04]  /*63c0*/  LDL.LU R26, [R1+0x22ec] ;  /* 0x0022ec00011a7983 */ /* 0x001f280000300800 */
        /* <DEDUP_REMOVED lines=57> */
[----:B------:R-:W-:-:S02]  /*6760*/  SEL R4, R27, R4, !P1 ;  /* 0x000000041b047207 */ /* 0x000fc40004800000 */
[C---:B--2---:R-:W-:Y:S02]  /*6770*/  SEL R5, R27.reuse, R5, !P1 ;  /* 0x000000051b057207 */ /* 0x044fe40004800000 */
[C---:B---3--:R-:W-:Y:S01]  /*6780*/  SEL R3, R27.reuse, R3, !P1 ;  /* 0x000000031b037207 */ /* 0x048fe20004800000 */
[----:B------:R-:W-:Y:S01]  /*6790*/  STL [R1+0x2218], R4 ;  /* 0x0022180401007387 */ /* 0x000fe20000100800 */
[----:B----4-:R-:W-:-:S03]  /*67a0*/  SEL R2, R27, R2, !P1 ;  /* 0x000000021b027207 */ /* 0x010fc60004800000 */
[----:B------:R-:W-:Y:S04]  /*67b0*/  STL [R1+0x221c], R5 ;  /* 0x00221c0501007387 */ /* 0x000fe80000100800 */
[----:B------:R0:W-:Y:S04]  /*67c0*/  STL [R1+0x2220], R3 ;  /* 0x0022200301007387 */ /* 0x0001e80000100800 */
[----:B0-----:R-:W2:Y:S04]  /*67d0*/  LDL.LU R3, [R1+0x94] ;  /* 0x0000940001037983 */ /* 0x001ea80000300800 */
[----:B------:R-:W3:Y:S04]  /*67e0*/  LDL.LU R5, [R1+0x90] ;  /* 0x0000900001057983 */ /* 0x000ee80000300800 */
[----:B------:R-:W4:Y:S04]  /*67f0*/  LDL.LU R4, [R1+0x8c] ;  /* 0x00008c0001047983 */ /* 0x000f280000300800 */
[----:B------:R0:W-:Y:S04]  /*6800*/  STL [R1+0x2224], R2 ;  /* 0x0022240201007387 */ /* 0x0001e80000100800 */
[----:B0-----:R-:W2:Y:S01]  /*6810*/  LDL.LU R2, [R1+0x98] ;  /* 0x0000980001027983 */ /* 0x001ea20000300800 */
[----:B------:R-:W-:-:S03]  /*6820*/  SEL R29, R27, R29, !P1 ;  /* 0x0000001d1b1d7207 */ /* 0x000fc60004800000 */
[----:B------:R-:W3:Y:S04]  /*6830*/  LDL.LU R27, [R1+0x2294] ;  /* 0x00229400011b7983 */ /* 0x000ee80000300800 */
[----:B------:R0:W-:Y:S02]  /*6840*/  STL [R1+0x2228], R29 ;  /* 0x0022281d01007387 */ /* 0x0001e40000100800 */
[----:B0-----:R-:W-:-:S04]  /*6850*/  LOP3.LUT R29, RZ, c[0x0][0x17c], RZ, 0x33, !PT ;  /* 0x00005f00ff1d7a12 */ /* 0x001fc800078e33ff */
[C---:B------:R-:W-:Y:S02]  /*6860*/  SEL R22, R29.reuse, R22, !P1 ;  /* 0x000000161d167207 */ /* 0x040fe40004800000 */
[C---:B------:R-:W-:Y:S02]  /*6870*/  SEL R21, R29.reuse, R21, !P1 ;  /* 0x000000151d157207 */ /* 0x040fe40004800000 */
[C---:B------:R-:W-:Y:S02]  /*6880*/  SEL R20, R29.reuse, R20, !P1 ;  /* 0x000000141d147207 */ /* 0x040fe40004800000 */
[C---:B------:R-:W-:Y:S02]  /*6890*/  SEL R19, R29.reuse, R19, !P1 ;  /* 0x000000131d137207 */ /* 0x040fe40004800000 */
[C---:B------:R-:W-:Y:S02]  /*68a0*/  SEL R18, R29.reuse, R18, !P1 ;  /* 0x000000121d127207 */ /* 0x040fe40004800000 */
[----:B------:R-:W-:-:S02]  /*68b0*/  SEL R17, R29, R17, !P1 ;  /* 0x000000111d117207 */ /* 0x000fc40004800000 */
        /* <DEDUP_REMOVED lines=16> */
[----:B------:R-:W-:Y:S01]  /*69c0*/  SEL R23, R29, R23, !P1 ;  /* 0x000000171d177207 */ /* 0x000fe20004800000 */
[----:B--2---:R-:W-:Y:S01]  /*69d0*/  IMAD R3, R3, c[0x0][0x190], RZ ;  /* 0x0000640003037a24 */ /* 0x004fe200078e02ff */
[----:B---3--:R-:W-:-:S05]  /*69e0*/  SEL R27, R29, R27, !P1 ;  /* 0x0000001b1d1b7207 */ /* 0x008fca0004800000 */
[----:B------:R-:W-:Y:S04]  /*69f0*/  STL [R1+0x222c], R27 ;  /* 0x00222c1b01007387 */ /* 0x000fe80000100800 */
        /* <DEDUP_REMOVED lines=17> */
[----:B------:R0:W-:Y:S04]  /*6b10*/  STL [R1+0x2274], R0 ;  /* 0x0022740001007387 */ /* 0x0001e80000100800 */
[----:B------:R-:W-:Y:S04]  /*6b20*/  STL [R1+0x2278], R24 ;  /* 0x0022781801007387 */ /* 0x000fe80000100800 */
[----:B------:R-:W-:Y:S01]  /*6b30*/  STL [R1+0x227c], R25 ;  /* 0x00227c1901007387 */ /* 0x000fe20000100800 */
[----:B0-----:R-:W-:-:S03]  /*6b40*/  IMAD R0, R2, c[0x0][0x190], RZ ;  /* 0x0000640002007a24 */ /* 0x001fc600078e02ff */
[----:B------:R-:W-:Y:S04]  /*6b50*/  STL [R1+0x2280], R26 ;  /* 0x0022801a01007387 */ /* 0x000fe80000100800 */
[----:B------:R-:W-:Y:S04]  /*6b60*/  STL [R1+0x2284], R28 ;  /* 0x0022841c01007387 */ /* 0x000fe80000100800 */
[----:B------:R0:W-:Y:S04]  /*6b70*/  STL [R1+0x2288], R23 ;  /* 0x0022881701007387 */ /* 0x0001e80000100800 */
[----:B------:R4:W-:Y:S04]  /*6b80*/  STL [R1+0x98], R0 ;  /* 0x0000980001007387 */ /* 0x0009e80000100800 */
[----:B------:R-:W-:Y:S04]  /*6b90*/  STL [R1+0x94], R3 ;  /* 0x0000940301007387 */ /* 0x000fe80000100800 */
[----:B0-----:R-:W2:Y:S01]  /*6ba0*/  LDL.LU R23, [R1+0x80] ;  /* 0x0000800001177983 */ /* 0x001ea20000300800 */
[----:B------:R-:W-:-:S02]  /*6bb0*/  IMAD R2, R5, c[0x0][0x190], RZ ;  /* 0x0000640005027a24 */ /* 0x000fc400078e02ff */
[----:B----4-:R-:W-:-:S03]  /*6bc0*/  IMAD R0, R4, c[0x0][0x190], RZ ;  /* 0x0000640004007a24 */ /* 0x010fc600078e02ff */
[----:B------:R-:W-:Y:S04]  /*6bd0*/  STL [R1+0x180], R2 ;  /* 0x0001800201007387 */ /* 0x000fe80000100800 */
[----:B--2---:R0:W-:Y:S04]  /*6be0*/  STL [R1+0x228c], R23 ;  /* 0x00228c1701007387 */ /* 0x0041e80000100800 */
[----:B------:R-:W-:Y:S04]  /*6bf0*/  STL [R1+0x184], R0 ;  /* 0x0001840001007387 */ /* 0x000fe80000100800 */
[----:B0-----:R-:W2:Y:S04]  /*6c00*/  LDL.LU R23, [R1+0x84] ;  /* 0x0000840001177983 */ /* 0x001ea80000300800 */
[----:B--2---:R0:W-:Y:S04]  /*6c10*/  STL [R1+0x2290], R23 ;  /* 0x0022901701007387 */ /* 0x0041e80000100800 */
[----:B0-----:R-:W2:Y:S04]  /*6c20*/  LDL.LU R23, [R1+0x88] ;  /* 0x0000880001177983 */ /* 0x001ea80000300800 */
[----:B------:R-:W3:Y:S04]  /*6c30*/  LDL.LU R28, [R1+0x7c] ;  /* 0x00007c00011c7983 */ /* 0x000ee80000300800 */
[----:B------:R-:W4:Y:S04]  /*6c40*/  LDL.LU R26, [R1+0x78] ;  /* 0x00007800011a7983 */ /* 0x000f280000300800 */
        /* <DEDUP_REMOVED lines=26> */
[----:B--2---:R-:W-:-:S05]  /*6df0*/  IMAD R23, R23, c[0x0][0x190], RZ ;  /* 0x0000640017177a24 */ /* 0x004fca00078e02ff */
[----:B------:R0:W-:Y:S04]  /*6e00*/  STL [R1+0x18c], R23 ;  /* 0x00018c1701007387 */ /* 0x0001e80000100800 */
[----:B0-----:R-:W2:Y:S02]  /*6e10*/  LDL.LU R23, [R1+0x2290] ;  /* 0x0022900001177983 */ /* 0x001ea40000300800 */
[----:B--2---:R-:W-:-:S05]  /*6e20*/  IMAD R23, R23, c[0x0][0x190], RZ ;  /* 0x0000640017177a24 */ /* 0x004fca00078e02ff */
[----:B------:R0:W-:Y:S04]  /*6e30*/  STL [R1+0x194], R23 ;  /* 0x0001941701007387 */ /* 0x0001e80000100800 */
[----:B0-----:R-:W2:Y:S01]  /*6e40*/  LDL.LU R23, [R1+0x228c] ;  /* 0x00228c0001177983 */ /* 0x001ea20000300800 */
[----:B---3--:R-:W-:Y:S02]  /*6e50*/  IMAD R28, R28, c[0x0][0x190], RZ ;  /* 0x000064001c1c7a24 */ /* 0x008fe400078e02ff */
[----:B----4-:R-:W-:Y:S02]  /*6e60*/  IMAD R26, R26, c[0x0][0x190], RZ ;  /* 0x000064001a1a7a24 */ /* 0x010fe400078e02ff */
[----:B------:R-:W-:Y:S02]  /*6e70*/  IMAD R25, R25, c[0x0][0x190], RZ ;  /* 0x0000640019197a24 */ /* 0x000fe400078e02ff */
[----:B------:R-:W-:-:S02]  /*6e80*/  IMAD R24, R24, c[0x0][0x190], RZ ;  /* 0x0000640018187a24 */ /* 0x000fc400078e02ff */
[----:B------:R-:W-:Y:S02]  /*6e90*/  IMAD R0, R0, c[0x0][0x190], RZ ;  /* 0x0000640000007a24 */ /* 0x000fe400078e02ff */
[----:B------:R-:W-:Y:S02]  /*6ea0*/  IMAD R6, R6, c[0x0][0x190], RZ ;  /* 0x0000640006067a24 */ /* 0x000fe400078e02ff */
[----:B------:R-:W-:Y:S02]  /*6eb0*/  IMAD R7, R7, c[0x0][0x190], RZ ;  /* 0x0000640007077a24 */ /* 0x000fe400078e02ff */
[----:B------:R-:W-:Y:S02]  /*6ec0*/  IMAD R8, R8, c[0x0][0x190], RZ ;  /* 0x0000640008087a24 */ /* 0x000fe400078e02ff */
        /* <DEDUP_REMOVED lines=20> */
[----:B--2---:R-:W-:-:S05]  /*7010*/  IMAD R23, R23, c[0x0][0x190], RZ ;  /* 0x0000640017177a24 */ /* 0x004fca00078e02ff */
[----:B------:R0:W-:Y:S04]  /*7020*/  STL [R1+0x19c], R23 ;  /* 0x00019c1701007387 */ /* 0x0001e80000100800 */
[----:B0-----:R-:W2:Y:S04]  /*7030*/  LDL.LU R23, [R1+0x2288] ;  /* 0x0022880001177983 */ /* 0x001ea80000300800 */
[----:B------:R0:W-:Y:S04]  /*7040*/  STL [R1+0x1a4], R28 ;  /* 0x0001a41c01007387 */ /* 0x0001e80000100800 */
[----:B0-----:R-:W3:Y:S04]  /*7050*/  LDL.LU R28, [R1+0x2284] ;  /* 0x00228400011c7983 */ /* 0x001ee80000300800 */
        /* <DEDUP_REMOVED lines=43> */
[----:B0-----:R-:W3:Y:S04]  /*7310*/  LDL.LU R27, [R1+0x222c] ;  /* 0x00222c00011b7983 */ /* 0x001ee80000300800 */
        /* <DEDUP_REMOVED lines=10> */
[----:B--2---:R-:W-:-:S02]  /*73c0*/  IMAD R22, R22, c[0x0][0x190], RZ ;  /* 0x0000640016167a24 */ /* 0x004fc400078e02ff */
[----:B---3--:R-:W-:Y:S02]  /*73d0*/  IMAD R27, R27, c[0x0][0x190], RZ ;  /* 0x000064001b1b7a24 */ /* 0x008fe400078e02ff */
[----:B----4-:R-:W-:Y:S02]  /*73e0*/  IMAD R3, R3, c[0x0][0x190], RZ ;  /* 0x0000640003037a24 */ /* 0x010fe400078e02ff */
[----:B------:R-:W-:Y:S02]  /*73f0*/  IMAD R5, R5, c[0x0][0x190], RZ ;  /* 0x0000640005057a24 */ /* 0x000fe400078e02ff */
[----:B------:R-:W-:-:S05]  /*7400*/  IMAD R4, R4, c[0x0][0x190], RZ ;  /* 0x0000640004047a24 */ /* 0x000fca00078e02ff */
[----:B------:R0:W-:Y:S04]  /*7410*/  STL [R1+0x25c], R4 ;  /* 0x00025c0401007387 */ /* 0x0001e80000100800 */
[----:B0-----:R-:W2:Y:S04]  /*7420*/  LDL.LU R4, [R1+0x2214] ;  /* 0x0022140001047983 */ /* 0x001ea80000300800 */
[----:B------:R0:W-:Y:S04]  /*7430*/  STL [R1+0x260], R5 ;  /* 0x0002600501007387 */ /* 0x0001e80000100800 */
[----:B0-----:R-:W2:Y:S04]  /*7440*/  LDL.LU R5, [R1+0x2210] ;  /* 0x0022100001057983 */ /* 0x001ea80000300800 */
[----:B------:R0:W-:Y:S02]  /*7450*/  STL [R1+0x264], R3 ;  /* 0x0002640301007387 */ /* 0x0001e40000100800 */
[----:B0-----:R-:W-:-:S02]  /*7460*/  IMAD R3, R2, c[0x0][0x190], RZ ;  /* 0x0000640002037a24 */ /* 0x001fc400078e02ff */
[----:B------:R-:W-:Y:S02]  /*7470*/  IMAD R2, R29, c[0x0][0x190], RZ ;  /* 0x000064001d027a24 */ /* 0x000fe400078e02ff */
[----:B------:R-:W-:Y:S01]  /*7480*/  IMAD.MOV.U32 R29, RZ, RZ, R3 ;  /* 0x000000ffff1d7224 */ /* 0x000fe200078e0003 */
[----:B------:R0:W-:Y:S04]  /*7490*/  STL [R1+0x270], R3 ;  /* 0x0002700301007387 */ /* 0x0001e80000100800 */
[----:B------:R1:W-:Y:S01]  /*74a0*/  STL [R1+0x274], R2 ;  /* 0x0002740201007387 */ /* 0x0003e20000100800 */
[----:B0-----:R-:W-:Y:S02]  /*74b0*/  IMAD R3, R21, c[0x0][0x190], RZ ;  /* 0x0000640015037a24 */ /* 0x001fe400078e02ff */
[----:B------:R-:W-:-:S02]  /*74c0*/  IMAD.MOV.U32 R21, RZ, RZ, R2 ;  /* 0x000000ffff157224 */ /* 0x000fc400078e0002 */
[----:B-1----:R-:W-:Y:S01]  /*74d0*/  IMAD R2, R20, c[0x0][0x190], RZ ;  /* 0x0000640014027a24 */ /* 0x002fe200078e02ff */
[----:B------:R0:W-:Y:S01]  /*74e0*/  STL [R1+0x288], R3 ;  /* 0x0002880301007387 */ /* 0x0001e20000100800 */
[----:B------:R-:W-:-:S03]  /*74f0*/  IMAD.MOV.U32 R20, RZ, RZ, R3 ;  /* 0x000000ffff147224 */ /* 0x000fc600078e0003 */
[----:B------:R-:W-:Y:S01]  /*7500*/  STL [R1+0x278], R27 ;  /* 0x0002781b01007387 */ /* 0x000fe20000100800 */
[----:B0-----:R-:W-:-:S03]  /*7510*/  IMAD R3, R19, c[0x0][0x190], RZ ;  /* 0x0000640013037a24 */ /* 0x001fc600078e02ff */
[----:B------:R-:W-:Y:S04]  /*7520*/  STL [R1+0x27c], R22 ;  /* 0x00027c1601007387 */ /* 0x000fe80000100800 */
[----:B------:R-:W-:Y:S04]  /*7530*/  STL [R1+0x28c], R2 ;  /* 0x00028c0201007387 */ /* 0x000fe80000100800 */
[----:B------:R0:W-:Y:S01]  /*7540*/  STL [R1+0x298], R3 ;  /* 0x0002980301007387 */ /* 0x0001e20000100800 */
[----:B------:R-:W-:Y:S02]  /*7550*/  IMAD.MOV.U32 R19, RZ, RZ, R2 ;  /* 0x000000ffff137224 */ /* 0x000fe400078e0002 */
[----:B0-----:R-:W-:-:S02]  /*7560*/  IMAD R3, R18, c[0x0][0x190], RZ ;  /* 0x0000640012037a24 */ /* 0x001fc400078e02ff */
[----:B------:R-:W3:Y:S01]  /*7570*/  LDL R18, [R1+0x94] ;  /* 0x0000940001127983 */ /* 0x000ee20000100800 */
[----:B------:R-:W-:-:S03]  /*7580*/  IMAD R2, R17, c[0x0][0x190], RZ ;  /* 0x0000640011027a24 */ /* 0x000fc600078e02ff */
[----:B------:R0:W-:Y:S04]  /*7590*/  STL [R1+0x29c], R3 ;  /* 0x00029c0301007387 */ /* 0x0001e80000100800 */
[----:B------:R-:W2:Y:S01]  /*75a0*/  LDL R17, [R1+0x98] ;  /* 0x0000980001117983 */ /* 0x000ea20000100800 */
[----:B------:R-:W-:Y:S02]  /*75b0*/  IMAD R16, R16, c[0x0][0x190], RZ ;  /* 0x0000640010107a24 */ /* 0x000fe400078e02ff */
[----:B0-----:R-:W-:Y:S01]  /*75c0*/  IMAD R3, R15, c[0x0][0x190], RZ ;  /* 0x000064000f037a24 */ /* 0x001fe200078e02ff */
[----:B------:R0:W-:Y:S01]  /*75d0*/  STL [R1+0x2a0], R2 ;  /* 0x0002a00201007387 */ /* 0x0001e20000100800 */
[----:B------:R-:W-:-:S03]  /*75e0*/  IMAD R13, R13, c[0x0][0x190], RZ ;  /* 0x000064000d0d7a24 */ /* 0x000fc600078e02ff */
[----:B------:R-:W-:Y:S04]  /*75f0*/  STL [R1+0x2a4], R16 ;  /* 0x0002a41001007387 */ /* 0x000fe80000100800 */
[----:B------:R1:W-:Y:S01]  /*7600*/  STL [R1+0x2b4], R3 ;  /* 0x0002b40301007387 */ /* 0x0003e20000100800 */
[----:B0-----:R-:W-:Y:S02]  /*7610*/  IMAD R2, R14, c[0x0][0x190], RZ ;  /* 0x000064000e027a24 */ /* 0x001fe400078e02ff */
[----:B------:R-:W-:-:S03]  /*7620*/  IMAD R10, R10, c[0x0][0x190], RZ ;  /* 0x000064000a0a7a24 */ /* 0x000fc600078e02ff */
[----:B------:R0:W-:Y:S01]  /*7630*/  STL [R1+0x2b8], R2 ;  /* 0x0002b80201007387 */ /* 0x0001e20000100800 */
[----:B-1----:R-:W-:-:S03]  /*7640*/  IMAD R3, R12, c[0x0][0x190], RZ ;  /* 0x000064000c037a24 */ /* 0x002fc600078e02ff */
        /* <DEDUP_REMOVED lines=8> */
[----:B0-----:R-:W-:-:S05]  /*76d0*/  IMAD R2, R8, c[0x0][0x190], RZ ;  /* 0x0000640008027a24 */ /* 0x001fca00078e02ff */
[----:B------:R0:W-:Y:S01]  /*76e0*/  STL [R1+0x1c0], R2 ;  /* 0x0001c00201007387 */ /* 0x0001e20000100800 */
[----:B-1----:R-:W-:-:S03]  /*76f0*/  IMAD R3, R6, c[0x0][0x190], RZ ;  /* 0x0000640006037a24 */ /* 0x002fc600078e02ff */
[----:B------:R-:W-:Y:S01]  /*7700*/  STL [R1+0x1b8], R7 ;  /* 0x0001b80701007387 */ /* 0x000fe20000100800 */
[----:B------:R-:W-:-:S03]  /*7710*/  IMAD R6, R28, c[0x0][0x190], RZ ;  /* 0x000064001c067a24 */ /* 0x000fc600078e02ff */
[----:B------:R1:W-:Y:S01]  /*7720*/  STL [R1+0x1b0], R3 ;  /* 0x0001b00301007387 */ /* 0x0003e20000100800 */
[----:B0-----:R-:W-:Y:S02]  /*7730*/  IMAD R2, R0, c[0x0][0x190], RZ ;  /* 0x0000640000027a24 */ /* 0x001fe400078e02ff */
[----:B------:R-:W-:-:S03]  /*7740*/  IMAD R0, R24, c[0x0][0x190], RZ ;  /* 0x0000640018007a24 */ /* 0x000fc600078e02ff */
[----:B------:R0:W-:Y:S01]  /*7750*/  STL [R1+0x1a8], R2 ;  /* 0x0001a80201007387 */ /* 0x0001e20000100800 */
[----:B-1----:R-:W-:-:S03]  /*7760*/  IMAD R3, R25, c[0x0][0x190], RZ ;  /* 0x0000640019037a24 */ /* 0x002fc600078e02ff */
[----:B------:R-:W-:Y:S04]  /*7770*/  STL [R1+0x1a0], R0 ;  /* 0x0001a00001007387 */ /* 0x000fe80000100800 */
[----:B------:R-:W-:Y:S01]  /*7780*/  STL [R1+0x198], R3 ;  /* 0x0001980301007387 */ /* 0x000fe20000100800 */
[----:B0-----:R-:W-:-:S03]  /*7790*/  IMAD R2, R26, c[0x0][0x190], RZ ;  /* 0x000064001a027a24 */ /* 0x001fc600078e02ff */
[----:B------:R2:W-:Y:S02]  /*77a0*/  STL [R1+0x188], R6 ;  /* 0x0001880601007387 */ /* 0x0005e40000100800 */
[----:B--2---:R-:W-:-:S05]  /*77b0*/  IMAD.WIDE R6, R17, 0x2, R4 ;  /* 0x0000000211067825 */ /* 0x004fca00078e0204 */
[----:B------:R3:W-:Y:S04]  /*77c0*/  STL.64 [R1+0x178], R6 ;  /* 0x0001780601007387 */ /* 0x0007e80000100a00 */
[----:B------:R-:W-:Y:S04]  /*77d0*/  STL [R1+0x190], R2 ;  /* 0x0001900201007387 */ /* 0x000fe80000100800 */
[----:B------:R0:W-:Y:S04]  /*77e0*/  STL [R1+0x2190], R2 ;  /* 0x0021900201007387 */ /* 0x0001e80000100800 */
[----:B------:R1:W-:Y:S01]  /*77f0*/  STL [R1+0x2194], R3 ;  /* 0x0021940301007387 */ /* 0x0003e20000100800 */
[----:B---3--:R-:W-:-:S04]  /*7800*/  IMAD.WIDE R6, R18, 0x2, R4 ;  /* 0x0000000212067825 */ /* 0x008fc800078e0204 */
[----:B0-----:R-:W-:Y:S02]  /*7810*/  IMAD.MOV.U32 R2, RZ, RZ, R20 ;  /* 0x000000ffff027224 */ /* 0x001fe400078e0014 */
[----:B-1----:R-:W-:Y:S01]  /*7820*/  IMAD.MOV.U32 R3, RZ, RZ, R19 ;  /* 0x000000ffff037224 */ /* 0x002fe200078e0013 */
[----:B------:R-:W-:Y:S04]  /*7830*/  STL.64 [R1+0x170], R6 ;  /* 0x0001700601007387 */ /* 0x000fe80000100a00 */
[----:B------:R0:W-:Y:S04]  /*7840*/  STL.64 [R1+0x2200], R2 ;  /* 0x0022000201007387 */ /* 0x0001e80000100a00 */
[----:B0-----:R-:W2:Y:S04]  /*7850*/  LDL R3, [R1+0x18c] ;  /* 0x00018c0001037983 */ /* 0x001ea80000100800 */
[----:B------:R-:W3:Y:S01]  /*7860*/  LDL R2, [R1+0x184] ;  /* 0x0001840001027983 */ /* 0x000ee20000100800 */
[----:B------:R-:W-:-:S03]  /*7870*/  IMAD R0, R23, c[0x0][0x190], RZ ;  /* 0x0000640017007a24 */ /* 0x000fc600078e02ff */
[----:B--2---:R0:W-:Y:S04]  /*7880*/  STL [R1+0x2208], R3 ;  /* 0x0022080301007387 */ /* 0x0041e80000100800 */
[----:B0-----:R-:W2:Y:S04]  /*7890*/  LDL R3, [R1+0x180] ;  /* 0x0001800001037983 */ /* 0x001ea80000100800 */
[----:B---3--:R-:W-:Y:S04]  /*78a0*/  STL [R1+0x220c], R2 ;  /* 0x00220c0201007387 */ /* 0x008fe80000100800 */
[----:B------:R-:W3:Y:S04]  /*78b0*/  LDL.LU R23, [R1+0x1b4] ;  /* 0x0001b40001177983 */ /* 0x000ee80000300800 */
[----:B------:R-:W4:Y:S04]  /*78c0*/  LDL.LU R28, [R1+0x1bc] ;  /* 0x0001bc00011c7983 */ /* 0x000f280000300800 */
[----:B------:R-:W2:Y:S04]  /*78d0*/  LDL.LU R26, [R1+0x1c4] ;  /* 0x0001c400011a7983 */ /* 0x000ea80000300800 */
[----:B------:R-:W2:Y:S04]  /*78e0*/  LDL.LU R25, [R1+0x1cc] ;  /* 0x0001cc0001197983 */ /* 0x000ea80000300800 */
[----:B------:R-:W2:Y:S04]  /*78f0*/  LDL.LU R6, [R1+0x1d4] ;  /* 0x0001d40001067983 */ /* 0x000ea80000300800 */
[----:B------:R-:W2:Y:S04]  /*7900*/  LDL.LU R7, [R1+0x1dc] ;  /* 0x0001dc0001077983 */ /* 0x000ea80000300800 */
[----:B--2---:R0:W-:Y:S04]  /*7910*/  STL.64 [R1+0x21f0], R6 ;  /* 0x0021f00601007387 */ /* 0x0041e80000100a00 */
[----:B0-----:R-:W2:Y:S04]  /*7920*/  LDL R7, [R1+0x1a4] ;  /* 0x0001a40001077983 */ /* 0x001ea80000100800 */
[----:B------:R-:W3:Y:S04]  /*7930*/  LDL R6, [R1+0x19c] ;  /* 0x00019c0001067983 */ /* 0x000ee80000100800 */
[----:B--2---:R0:W-:Y:S04]  /*7940*/  STL [R1+0x21f8], R7 ;  /* 0x0021f80701007387 */ /* 0x0041e80000100800 */
[----:B0-----:R-:W2:Y:S04]  /*7950*/  LDL R7, [R1+0x194] ;  /* 0x0001940001077983 */ /* 0x001ea80000100800 */
[----:B---3--:R-:W-:Y:S04]  /*7960*/  STL [R1+0x21fc], R6 ;  /* 0x0021fc0601007387 */ /* 0x008fe80000100800 */
[----:B------:R-:W3:Y:S04]  /*7970*/  LDL.LU R8, [R1+0x1e4] ;  /* 0x0001e40001087983 */ /* 0x000ee80000300800 */
[----:B------:R-:W3:Y:S04]  /*7980*/  LDL.LU R9, [R1+0x1e8] ;  /* 0x0001e80001097983 */ /* 0x000ee80000300800 */
[----:B---3--:R0:W-:Y:S04]  /*7990*/  STL.64 [R1+0x21e8], R8 ;  /* 0x0021e80801007387 */ /* 0x0081e80000100a00 */
[----:B0-----:R-:W3:Y:S04]  /*79a0*/  LDL R9, [R1+0x1ac] ;  /* 0x0001ac0001097983 */ /* 0x001ee80000100800 */
[----:B------:R-:W2:Y:S04]  /*79b0*/  LDL.LU R10, [R1+0x1ec] ;  /* 0x0001ec00010a7983 */ /* 0x000ea80000300800 */
[----:B------:R-:W2:Y:S04]  /*79c0*/  LDL.LU R11, [R1+0x1f0] ;  /* 0x0001f000010b7983 */ /* 0x000ea80000300800 */
[----:B--2---:R0:W-:Y:S04]  /*79d0*/  STL.64 [R1+0x21e0], R10 ;  /* 0x0021e00a01007387 */ /* 0x0041e80000100a00 */
[----:B------:R-:W2:Y:S01]  /*79e0*/  LDL.LU R12, [R1+0x1f4] ;  /* 0x0001f400010c7983 */ /* 0x000ea20000300800 */
[----:B0-----:R-:W-:-:S03]  /*79f0*/  IMAD.MOV.U32 R10, RZ, RZ, R29 ;  /* 0x000000ffff0a7224 */ /* 0x001fc600078e001d */
[----:B------:R-:W2:Y:S04]  /*7a00*/  LDL.LU R29, [R1+0x1f8] ;  /* 0x0001f800011d7983 */ /* 0x000ea80000300800 */
[----:B------:R-:W2:Y:S04]  /*7a10*/  LDL.LU R13, [R1+0x1fc] ;  /* 0x0001fc00010d7983 */ /* 0x000ea80000300800 */
[----:B------:R-:W2:Y:S04]  /*7a20*/  LDL.LU R14, [R1+0x208] ;  /* 0x00020800010e7983 */ /* 0x000ea80000300800 */
[----:B------:R-:W2:Y:S04]  /*7a30*/  LDL.LU R15, [R1+0x20c] ;  /* 0x00020c00010f7983 */ /* 0x000ea80000300800 */
[----:B------:R-:W2:Y:S04]  /*7a40*/  LDL.LU R16, [R1+0x218] ;  /* 0x0002180001107983 */ /* 0x000ea80000300800 */
[----:B------:R-:W2:Y:S01]  /*7a50*/  LDL.LU R17, [R1+0x21c] ;  /* 0x00021c0001117983 */ /* 0x000ea20000300800 */
[----:B------:R-:W-:-:S02]  /*7a60*/  IMAD.MOV.U32 R11, RZ, RZ, R21 ;  /* 0x000000ffff0b7224 */ /* 0x000fc400078e0015 */
[----:B------:R-:W-:Y:S01]  /*7a70*/  IMAD.WIDE R2, R3, 0x2, R4 ;  /* 0x0000000203027825 */ /* 0x000fe200078e0204 */
[----:B--2---:R0:W-:Y:S04]  /*7a80*/  STL.64 [R1+0x21d8], R16 ;  /* 0x0021d81001007387 */ /* 0x0041e80000100a00 */
[----:B------:R-:W2:Y:S04]  /*7a90*/  LDL.LU R18, [R1+0x220] ;  /* 0x0002200001127983 */ /* 0x000ea80000300800 */
[----:B------:R-:W2:Y:S04]  /*7aa0*/  LDL.LU R19, [R1+0x224] ;  /* 0x0002240001137983 */ /* 0x000ea80000300800 */
[----:B------:R-:W2:Y:S01]  /*7ab0*/  LDL.LU R20, [R1+0x230] ;  /* 0x0002300001147983 */ /* 0x000ea20000300800 */
[----:B0-----:R-:W-:-:S03]  /*7ac0*/  IMAD.MOV.U32 R17, RZ, RZ, R22 ;  /* 0x000000ffff117224 */ /* 0x001fc600078e0016 */
[----:B------:R-:W2:Y:S01]  /*7ad0*/  LDL.LU R21, [R1+0x234] ;  /* 0x0002340001157983 */ /* 0x000ea20000300800 */
[----:B------:R-:W-:-:S03]  /*7ae0*/  IMAD.MOV.U32 R16, RZ, RZ, R27 ;  /* 0x000000ffff107224 */ /* 0x000fc600078e001b */
[----:B------:R-:W2:Y:S04]  /*7af0*/  LDL.LU R22, [R1+0x240] ;  /* 0x0002400001167983 */ /* 0x000ea80000300800 */
[----:B------:R-:W2:Y:S04]  /*7b00*/  LDL.LU R24, [R1+0x244] ;  /* 0x0002440001187983 */ /* 0x000ea80000300800 */
[----:B------:R-:W2:Y:S04]  /*7b10*/  LDL.LU R27, [R1+0x248] ;  /* 0x00024800011b7983 */ /* 0x000ea80000300800 */
[----:B------:R0:W-:Y:S04]  /*7b20*/  STL.64 [R1+0x168], R2 ;  /* 0x0001680201007387 */ /* 0x0001e80000100a00 */
[----:B0-----:R-:W2:Y:S02]  /*7b30*/  LDL.LU R2, [R1+0x220c] ;  /* 0x00220c0001027983 */ /* 0x001ea40000300800 */
[----:B--2---:R-:W-:-:S05]  /*7b40*/  IMAD.WIDE R2, R2, 0x2, R4 ;  /* 0x0000000202027825 */ /* 0x004fca00078e0204 */
[----:B------:R0:W-:Y:S04]  /*7b50*/  STL.64 [R1+0x160], R2 ;  /* 0x0001600201007387 */ /* 0x0001e80000100a00 */
[----:B0-----:R-:W2:Y:S01]  /*7b60*/  LDL.LU R3, [R1+0x2208] ;  /* 0x0022080001037983 */ /* 0x001ea20000300800 */
[----:B------:R-:W-:-:S04]  /*7b70*/  IMAD.WIDE R6, R7, 0x2, R4 ;  /* 0x0000000207067825 */ /* 0x000fc800078e0204 */
[----:B--2---:R-:W-:-:S05]  /*7b80*/  IMAD.WIDE R2, R3, 0x2, R4 ;  /* 0x0000000203027825 */ /* 0x004fca00078e0204 */
[----:B------:R0:W-:Y:S04]  /*7b90*/  STL.64 [R1+0x158], R2 ;  /* 0x0001580201007387 */ /* 0x0001e80000100a00 */
[----:B0-----:R-:W2:Y:S04]  /*7ba0*/  LDL.LU.64 R2, [R1+0x2200] ;  /* 0x0022000001027983 */ /* 0x001ea80000300a00 */
[----:B------:R0:W-:Y:S04]  /*7bb0*/  STL.64 [R1+0x150], R6 ;  /* 0x0001500601007387 */ /* 0x0001e80000100a00 */
[----:B0-----:R-:W2:Y:S02]  /*7bc0*/  LDL.LU R6, [R1+0x21fc] ;  /* 0x0021fc0001067983 */ /* 0x001ea40000300800 */
[----:B--2---:R-:W-:-:S05]  /*7bd0*/  IMAD.WIDE R6, R6, 0x2, R4 ;  /* 0x0000000206067825 */ /* 0x004fca00078e0204 */
[----:B------:R0:W-:Y:S04]  /*7be0*/  STL.64 [R1+0x148], R6 ;  /* 0x0001480601007387 */ /* 0x0001e80000100a00 */
[----:B0-----:R-:W2:Y:S01]  /*7bf0*/  LDL.LU R7, [R1+0x21f8] ;  /* 0x0021f80001077983 */ /* 0x001ea20000300800 */
[----:B---3--:R-:W-:-:S04]  /*7c00*/  IMAD.WIDE R8, R9, 0x2, R4 ;  /* 0x0000000209087825 */ /* 0x008fc800078e0204 */
[----:B--2---:R-:W-:-:S05]  /*7c10*/  IMAD.WIDE R6, R7, 0x2, R4 ;  /* 0x0000000207067825 */ /* 0x004fca00078e0204 */
[----:B------:R0:W-:Y:S04]  /*7c20*/  STL.64 [R1+0x140], R6 ;  /* 0x0001400601007387 */ /* 0x0001e80000100a00 */
[----:B0-----:R-:W2:Y:S04]  /*7c30*/  LDL.LU.64 R6, [R1+0x21f0] ;  /* 0x0021f00001067983 */ /* 0x001ea80000300a00 */
[----:B------:R0:W-:Y:S02]  /*7c40*/  STL.64 [R1+0x138], R8 ;  /* 0x0001380801007387 */ /* 0x0001e40000100a00 */
[----:B0-----:R-:W-:-:S05]  /*7c50*/  IMAD.WIDE R8, R23, 0x2, R4 ;  /* 0x0000000217087825 */ /* 0x001fca00078e0204 */
[----:B------:R4:W-:Y:S02]  /*7c60*/  STL.64 [R1+0x130], R8 ;  /* 0x0001300801007387 */ /* 0x0009e40000100a00 */
[----:B----4-:R-:W-:-:S05]  /*7c70*/  IMAD.WIDE R8, R28, 0x2, R4 ;  /* 0x000000021c087825 */ /* 0x010fca00078e0204 */
[----:B------:R0:W-:Y:S02]  /*7c80*/  STL.64 [R1+0x128], R8 ;  /* 0x0001280801007387 */ /* 0x0001e40000100a00 */
[----:B0-----:R-:W-:-:S05]  /*7c90*/  IMAD.WIDE R8, R26, 0x2, R4 ;  /* 0x000000021a087825 */ /* 0x001fca00078e0204 */
[----:B------:R0:W-:Y:S02]  /*7ca0*/  STL.64 [R1+0x120], R8 ;  /* 0x0001200801007387 */ /* 0x0001e40000100a00 */
[----:B0-----:R-:W-:-:S05]  /*7cb0*/  IMAD.WIDE R8, R25, 0x2, R4 ;  /* 0x0000000219087825 */ /* 0x001fca00078e0204 */
[----:B------:R2:W-:Y:S02]  /*7cc0*/  STL.64 [R1+0x118], R8 ;  /* 0x0001180801007387 */ /* 0x0005e40000100a00 */
[----:B--2---:R-:W-:-:S05]  /*7cd0*/  IMAD.WIDE R8, R6, 0x2, R4 ;  /* 0x0000000206087825 */ /* 0x004fca00078e0204 */
[----:B------:R0:W-:Y:S02]  /*7ce0*/  STL.64 [R1+0x110], R8 ;  /* 0x0001100801007387 */ /* 0x0001e40000100a00 */
[----:B0-----:R-:W-:-:S05]  /*7cf0*/  IMAD.WIDE R8, R7, 0x2, R4 ;  /* 0x0000000207087825 */ /* 0x001fca00078e0204 */
[----:B------:R0:W-:Y:S04]  /*7d00*/  STL.64 [R1+0x108], R8 ;  /* 0x0001080801007387 */ /* 0x0001e80000100a00 */
[----:B0-----:R-:W2:Y:S04]  /*7d10*/  LDL.LU.64 R8, [R1+0x21e8] ;  /* 0x0021e80001087983 */ /* 0x001ea80000300a00 */
[----:B------:R0:W-:Y:S02]  /*7d20*/  STL.64 [R1+0x2160], R6 ;  /* 0x0021600601007387 */ /* 0x0001e40000100a00 */
[----:B0-----:R-:W-:-:S02]  /*7d30*/  IMAD.MOV.U32 R6, RZ, RZ, R10 ;  /* 0x000000ffff067224 */ /* 0x001fc400078e000a */
[----:B------:R-:W-:Y:S02]  /*7d40*/  IMAD.MOV.U32 R7, RZ, RZ, R11 ;  /* 0x000000ffff077224 */ /* 0x000fe400078e000b */
[----:B--2---:R-:W-:-:S05]  /*7d50*/  IMAD.WIDE R10, R8, 0x2, R4 ;  /* 0x00000002080a7825 */ /* 0x004fca00078e0204 */
[----:B------:R0:W-:Y:S02]  /*7d60*/  STL.64 [R1+0x100], R10 ;  /* 0x0001000a01007387 */ /* 0x0001e40000100a00 */
[----:B0-----:R-:W-:-:S05]  /*7d70*/  IMAD.WIDE R10, R9, 0x2, R4 ;  /* 0x00000002090a7825 */ /* 0x001fca00078e0204 */
[----:B------:R0:W-:Y:S04]  /*7d80*/  STL.64 [R1+0xf8], R10 ;  /* 0x0000f80a01007387 */ /* 0x0001e80000100a00 */
[----:B0-----:R-:W2:Y:S04]  /*7d90*/  LDL.LU.64 R10, [R1+0x21e0] ;  /* 0x0021e000010a7983 */ /* 0x001ea80000300a00 */
[----:B------:R2:W-:Y:S02]  /*7da0*/  STL.64 [R1+0x2168], R8 ;  /* 0x0021680801007387 */ /* 0x0005e40000100a00 */
[----:B--2---:R-:W-:-:S05]  /*7db0*/  IMAD.WIDE R8, R10, 0x2, R4 ;  /* 0x000000020a087825 */ /* 0x004fca00078e0204 */
[----:B------:R0:W-:Y:S02]  /*7dc0*/  STL.64 [R1+0xf0], R8 ;  /* 0x0000f00801007387 */ /* 0x0001e40000100a00 */
[----:B0-----:R-:W-:-:S05]  /*7dd0*/  IMAD.WIDE R8, R11, 0x2, R4 ;  /* 0x000000020b087825 */ /* 0x001fca00078e0204 */
[----:B------:R0:W-:Y:S04]  /*7de0*/  STL.64 [R1+0xe8], R8 ;  /* 0x0000e80801007387 */ /* 0x0001e80000100a00 */
[----:B------:R1:W-:Y:S01]  /*7df0*/  STL.64 [R1+0x2170], R10 ;  /* 0x0021700a01007387 */ /* 0x0003e20000100a00 */
[----:B0-----:R-:W-:Y:S02]  /*7e00*/  IMAD.MOV.U32 R8, RZ, RZ, R6 ;  /* 0x000000ffff087224 */ /* 0x001fe400078e0006 */
[----:B------:R-:W-:Y:S02]  /*7e10*/  IMAD.MOV.U32 R9, RZ, RZ, R7 ;  /* 0x000000ffff097224 */ /* 0x000fe400078e0007 */
[----:B------:R-:W-:-:S04]  /*7e20*/  IMAD.WIDE R6, R12, 0x2, R4 ;  /* 0x000000020c067825 */ /* 0x000fc800078e0204 */
[----:B-1----:R-:W-:Y:S01]  /*7e30*/  IMAD.WIDE R10, R29, 0x2, R4 ;  /* 0x000000021d0a7825 */ /* 0x002fe200078e0204 */
[----:B------:R0:W-:Y:S04]  /*7e40*/  STL.64 [R1+0xe0], R6 ;  /* 0x0000e00601007387 */ /* 0x0001e80000100a00 */
[----:B------:R1:W-:Y:S01]  /*7e50*/  STL.64 [R1+0xd8], R10 ;  /* 0x0000d80a01007387 */ /* 0x0003e20000100a00 */
[----:B0-----:R-:W-:Y:S02]  /*7e60*/  IMAD.MOV.U32 R6, RZ, RZ, R16 ;  /* 0x000000ffff067224 */ /* 0x001fe400078e0010 */
[----:B------:R-:W-:Y:S02]  /*7e70*/  IMAD.MOV.U32 R7, RZ, RZ, R17 ;  /* 0x000000ffff077224 */ /* 0x000fe400078e0011 */
[--C-:B------:R-:W-:Y:S01]  /*7e80*/  IMAD.WIDE R16, R13, 0x2, R4.reuse ;  /* 0x000000020d107825 */ /* 0x100fe200078e0204 */
[----:B-1----:R-:W2:Y:S04]  /*7e90*/  LDL R10, [R1+0x260] ;  /* 0x00026000010a7983 */ /* 0x002ea80000100800 */
[----:B------:R-:W3:Y:S04]  /*7ea0*/  LDL R11, [R1+0x264] ;  /* 0x00026400010b7983 */ /* 0x000ee80000100800 */
[----:B------:R0:W-:Y:S04]  /*7eb0*/  STL.64 [R1+0x2178], R28 ;  /* 0x0021781c01007387 */ /* 0x0001e80000100a00 */
[----:B0-----:R-:W4:Y:S04]  /*7ec0*/  LDL R28, [R1+0x258] ;  /* 0x00025800011c7983 */ /* 0x001f280000100800 */
[----:B------:R-:W2:Y:S04]  /*7ed0*/  LDL R29, [R1+0x25c] ;  /* 0x00025c00011d7983 */ /* 0x000ea80000100800 */
[----:B------:R0:W-:Y:S04]  /*7ee0*/  STL.64 [R1+0x2180], R12 ;  /* 0x0021800c01007387 */ /* 0x0001e80000100a00 */
[----:B------:R1:W-:Y:S04]  /*7ef0*/  STL.64 [R1+0xd0], R16 ;  /* 0x0000d01001007387 */ /* 0x0003e80000100a00 */
[----:B0-----:R-:W2:Y:S01]  /*7f00*/  LDL R13, [R1+0x24c] ;  /* 0x00024c00010d7983 */ /* 0x001ea20000100800 */
[----:B-1----:R-:W-:-:S05]  /*7f10*/  IMAD.WIDE R16, R14, 0x2, R4 ;  /* 0x000000020e107825 */ /* 0x002fca00078e0204 */
[----:B------:R0:W-:Y:S02]  /*7f20*/  STL.64 [R1+0xc8], R16 ;  /* 0x0000c81001007387 */ /* 0x0001e40000100a00 */
[----:B0-----:R-:W-:-:S05]  /*7f30*/  IMAD.WIDE R16, R15, 0x2, R4 ;  /* 0x000000020f107825 */ /* 0x001fca00078e0204 */
[----:B------:R0:W-:Y:S04]  /*7f40*/  STL.64 [R1+0xc0], R16 ;  /* 0x0000c01001007387 */ /* 0x0001e80000100a00 */
[----:B0-----:R-:W3:Y:S04]  /*7f50*/  LDL.LU.64 R16, [R1+0x21d8] ;  /* 0x0021d80001107983 */ /* 0x001ee80000300a00 */
[----:B------:R3:W-:Y:S01]  /*7f60*/  STL.64 [R1+0x2198], R14 ;  /* 0x0021980e01007387 */ /* 0x0007e20000100a00 */
[----:B--2---:R-:W-:-:S04]  /*7f70*/  IMAD.WIDE R12, R13, 0x2, R4 ;  /* 0x000000020d0c7825 */ /* 0x004fc800078e0204 */
[----:B---3--:R-:W-:-:S05]  /*7f80*/  IMAD.WIDE R14, R16, 0x2, R4 ;  /* 0x00000002100e7825 */ /* 0x008fca00078e0204 */
[----:B------:R0:W-:Y:S04]  /*7f90*/  STL.64 [R1+0xb8], R14 ;  /* 0x0000b80e01007387 */ /* 0x0001e80000100a00 */
[----:B------:R1:W-:Y:S01]  /*7fa0*/  STL.64 [R1+0x21a0], R16 ;  /* 0x0021a01001007387 */ /* 0x0003e20000100a00 */
[----:B0-----:R-:W-:-:S04]  /*7fb0*/  IMAD.WIDE R14, R17, 0x2, R4 ;  /* 0x00000002110e7825 */ /* 0x001fc800078e0204 */
[--C-:B-1----:R-:W-:Y:S01]  /*7fc0*/  IMAD.WIDE R16, R18, 0x2, R4.reuse ;  /* 0x0000000212107825 */ /* 0x102fe200078e0204 */
[----:B------:R0:W-:Y:S04]  /*7fd0*/  STL.64 [R1+0xb0], R14 ;  /* 0x0000b00e01007387 */ /* 0x0001e80000100a00 */
[----:B------:R-:W-:Y:S04]  /*7fe0*/  STL.64 [R1+0x21a8], R18 ;  /* 0x0021a81201007387 */ /* 0x000fe80000100a00 */
[----:B------:R1:W-:Y:S01]  /*7ff0*/  STL.64 [R1+0xa8], R16 ;  /* 0x0000a81001007387 */ /* 0x0003e20000100a00 */
[----:B0-----:R-:W-:-:S05]  /*8000*/  IMAD.WIDE R14, R19, 0x2, R4 ;  /* 0x00000002130e7825 */ /* 0x001fca00078e0204 */
[----:B------:R0:W-:Y:S01]  /*8010*/  STL.64 [R1+0xa0], R14 ;  /* 0x0000a00e01007387 */ /* 0x0001e20000100a00 */
[----:B-1----:R-:W-:-:S03]  /*8020*/  IMAD.WIDE R16, R20, 0x2, R4 ;  /* 0x0000000214107825 */ /* 0x002fc600078e0204 */
        /* <DEDUP_REMOVED lines=8> */
[----:B------:R0:W-:Y:S04]  /*80b0*/  STL.64 [R1+0x238], R14 ;  /* 0x0002380e01007387 */ /* 0x0001e80000100a00 */
[----:B------:R-:W-:Y:S01]  /*80c0*/  STL.64 [R1+0x21c0], R24 ;  /* 0x0021c01801007387 */ /* 0x000fe20000100a00 */
[----:B----4-:R-:W-:-:S04]  /*80d0*/  IMAD.WIDE R16, R28, 0x2, R4 ;  /* 0x000000021c107825 */ /* 0x010fc800078e0204 */
[----:B0-----:R-:W-:-:S05]  /*80e0*/  IMAD.WIDE R14, R27, 0x2, R4 ;  /* 0x000000021b0e7825 */ /* 0x001fca00078e0204 */
[----:B------:R0:W-:Y:S04]  /*80f0*/  STL.64 [R1+0x250], R14 ;  /* 0x0002500e01007387 */ /* 0x0001e80000100a00 */
[----:B------:R-:W-:Y:S04]  /*8100*/  STL.64 [R1+0x21c8], R26 ;  /* 0x0021c81a01007387 */ /* 0x000fe80000100a00 */
[----:B------:R1:W-:Y:S01]  /*8110*/  STL.64 [R1+0x268], R12 ;  /* 0x0002680c01007387 */ /* 0x0003e20000100a00 */
[----:B0-----:R-:W-:-:S03]  /*8120*/  IMAD.WIDE R14, R29, 0x2, R4 ;  /* 0x000000021d0e7825 */ /* 0x001fc600078e0204 */
[----:B------:R-:W-:Y:S01]  /*8130*/  STL.64 [R1+0x280], R16 ;  /* 0x0002801001007387 */ /* 0x000fe20000100a00 */
[----:B-1----:R-:W-:-:S03]  /*8140*/  IMAD.WIDE R12, R10, 0x2, R4 ;  /* 0x000000020a0c7825 */ /* 0x002fc600078e0204 */
[----:B------:R-:W-:Y:S04]  /*8150*/  STL.64 [R1+0x290], R14 ;  /* 0x0002900e01007387 */ /* 0x000fe80000100a00 */
[----:B------:R-:W-:Y:S04]  /*8160*/  STL.64 [R1+0x2a8], R12 ;  /* 0x0002a80c01007387 */ /* 0x000fe80000100a00 */
[----:B------:R-:W2:Y:S01]  /*8170*/  LDL R27, [R1+0x298] ;  /* 0x00029800011b7983 */ /* 0x000ea20000100800 */
[----:B------:R-:W-:-:S04]  /*8180*/  IMAD.WIDE R10, R11, 0x2, R4 ;  /* 0x000000020b0a7825 */ /* 0x000fc800078e0204 */
[----:B------:R-:W-:Y:S01]  /*8190*/  IMAD.MOV.U32 R26, RZ, RZ, R3 ;  /* 0x000000ffff1a7224 */ /* 0x000fe200078e0003 */
[----:B------:R0:W-:Y:S01]  /*81a0*/  STL.64 [R1+0x2c0], R10 ;  /* 0x0002c00a01007387 */ /* 0x0001e20000100a00 */
[----:B------:R-:W-:-:S04]  /*81b0*/  IMAD.WIDE R28, R8, 0x2, R4 ;  /* 0x00000002081c7825 */ /* 0x000fc800078e0204 */
[----:B0-----:R-:W-:-:S04]  /*81c0*/  IMAD.WIDE R10, R9, 0x2, R4 ;  /* 0x00000002090a7825 */ /* 0x001fc800078e0204 */
[----:B------:R-:W-:-:S04]  /*81d0*/  IMAD.WIDE R8, R6, 0x2, R4 ;  /* 0x0000000206087825 */ /* 0x000fc800078e0204 */
[----:B------:R-:W-:Y:S01]  /*81e0*/  IMAD.WIDE R6, R7, 0x2, R4 ;  /* 0x0000000207067825 */ /* 0x000fe200078e0204 */
[----:B--2---:R0:W-:Y:S04]  /*81f0*/  STL [R1+0x21d0], R27 ;  /* 0x0021d01b01007387 */ /* 0x0041e80000100800 */
[----:B------:R1:W-:Y:S04]  /*8200*/  STL [R1+0x21d4], R26 ;  /* 0x0021d41a01007387 */ /* 0x0003e80000100800 */
[----:B------:R-:W2:Y:S01]  /*8210*/  LDL R24, [R1+0x29c] ;  /* 0x00029c0001187983 */ /* 0x000ea20000100800 */
[----:B0-----:R-:W-:-:S03]  /*8220*/  IMAD.MOV.U32 R27, RZ, RZ, R2 ;  /* 0x000000ffff1b7224 */ /* 0x001fc600078e0002 */
[----:B------:R-:W3:Y:S04]  /*8230*/  LDL R25, [R1+0x2a0] ;  /* 0x0002a00001197983 */ /* 0x000ee80000100800 */
[----:B------:R-:W4:Y:S04]  /*8240*/  LDL R22, [R1+0x2a4] ;  /* 0x0002a40001167983 */ /* 0x000f280000100800 */
[----:B------:R-:W2:Y:S04]  /*8250*/  LDL R23, [R1+0x2b4] ;  /* 0x0002b40001177983 */ /* 0x000ea80000100800 */
        /* <DEDUP_REMOVED lines=12> */
[----:B------:R0:W-:Y:S04]  /*8320*/  STL.64 [R1+0x2c8], R28 ;  /* 0x0002c81c01007387 */ /* 0x0001e80000100a00 */
[----:B------:R0:W-:Y:S01]  /*8330*/  STL.64 [R1+0x2d0], R10 ;  /* 0x0002d00a01007387 */ /* 0x0001e20000100a00 */
[----:B-1----:R-:W-:-:S03]  /*8340*/  IMAD.WIDE R26, R27, 0x2, R4 ;  /* 0x000000021b1a7825 */ /* 0x002fc600078e0204 */
[----:B0-----:R-:W2:Y:S04]  /*8350*/  LDL.LU R28, [R1+0x98] ;  /* 0x00009800011c7983 */ /* 0x001ea80000300800 */
[----:B------:R0:W-:Y:S04]  /*8360*/  STL.64 [R1+0x2d8], R8 ;  /* 0x0002d80801007387 */ /* 0x0001e80000100a00 */
[----:B------:R-:W2:Y:S04]  /*8370*/  LDL.LU R29, [R1+0x94] ;  /* 0x00009400011d7983 */ /* 0x000ea80000300800 */
[----:B------:R1:W-:Y:S04]  /*8380*/  STL.64 [R1+0x2e0], R6 ;  /* 0x0002e00601007387 */ /* 0x0003e80000100a00 */
[----:B------:R-:W2:Y:S04]  /*8390*/  LDL.LU R10, [R1+0x180] ;  /* 0x00018000010a7983 */ /* 0x000ea80000300800 */
[----:B------:R-:W2:Y:S04]  /*83a0*/  LDL.LU R11, [R1+0x184] ;  /* 0x00018400010b7983 */ /* 0x000ea80000300800 */
[----:B0-----:R-:W2:Y:S04]  /*83b0*/  LDL.LU R8, [R1+0x18c] ;  /* 0x00018c0001087983 */ /* 0x001ea80000300800 */
[----:B------:R-:W2:Y:S04]  /*83c0*/  LDL.LU R9, [R1+0x194] ;  /* 0x0001940001097983 */ /* 0x000ea80000300800 */
[----:B-1----:R-:W2:Y:S04]  /*83d0*/  LDL.LU R6, [R1+0x19c] ;  /* 0x00019c0001067983 */ /* 0x002ea80000300800 */
[----:B------:R-:W2:Y:S04]  /*83e0*/  LDL.LU R7, [R1+0x1a4] ;  /* 0x0001a40001077983 */ /* 0x000ea80000300800 */
[----:B------:R0:W-:Y:S04]  /*83f0*/  STL.64 [R1+0x2e8], R26 ;  /* 0x0002e81a01007387 */ /* 0x0001e80000100a00 */
[----:B0-----:R-:W2:Y:S02]  /*8400*/  LDL.LU R26, [R1+0x21d4] ;  /* 0x0021d400011a7983 */ /* 0x001ea40000300800 */
[----:B--2---:R-:W-:-:S05]  /*8410*/  IMAD.WIDE R26, R26, 0x2, R4 ;  /* 0x000000021a1a7825 */ /* 0x004fca00078e0204 */
[----:B------:R0:W-:Y:S04]  /*8420*/  STL.64 [R1+0x2f0], R26 ;  /* 0x0002f01a01007387 */ /* 0x0001e80000100a00 */
[----:B0-----:R-:W2:Y:S02]  /*8430*/  LDL.LU R27, [R1+0x21d0] ;  /* 0x0021d000011b7983 */ /* 0x001ea40000300800 */
[----:B--2---:R-:W-:-:S05]  /*8440*/  IMAD.WIDE R26, R27, 0x2, R4 ;  /* 0x000000021b1a7825 */ /* 0x004fca00078e0204 */
[----:B------:R0:W-:Y:S02]  /*8450*/  STL.64 [R1+0x2f8], R26 ;  /* 0x0002f81a01007387 */ /* 0x0001e40000100a00 */
[----:B0-----:R-:W-:-:S04]  /*8460*/  IMAD.WIDE R26, R24, 0x2, R4 ;  /* 0x00000002181a7825 */ /* 0x001fc800078e0204 */
[--C-:B---3--:R-:W-:Y:S01]  /*8470*/  IMAD.WIDE R24, R25, 0x2, R4.reuse ;  /* 0x0000000219187825 */ /* 0x108fe200078e0204 */
[----:B------:R0:W-:Y:S04]  /*8480*/  STL.64 [R1+0x300], R26 ;  /* 0x0003001a01007387 */ /* 0x0001e80000100a00 */
[----:B0-----:R-:W2:Y:S04]  /*8490*/  LDL.LU.64 R26, [R1+0x21c8] ;  /* 0x0021c800011a7983 */ /* 0x001ea80000300a00 */
[----:B------:R4:W-:Y:S02]  /*84a0*/  STL.64 [R1+0x308], R24 ;  /* 0x0003081801007387 */ /* 0x0009e40000100a00 */
[----:B----4-:R-:W-:-:S04]  /*84b0*/  IMAD.WIDE R24, R22, 0x2, R4 ;  /* 0x0000000216187825 */ /* 0x010fc800078e0204 */
[--C-:B------:R-:W-:Y:S01]  /*84c0*/  IMAD.WIDE R22, R23, 0x2, R4.reuse ;  /* 0x0000000217167825 */ /* 0x100fe200078e0204 */
[----:B------:R0:W-:Y:S04]  /*84d0*/  STL.64 [R1+0x310], R24 ;  /* 0x0003101801007387 */ /* 0x0001e80000100a00 */
[----:B0-----:R-:W3:Y:S04]  /*84e0*/  LDL.LU.64 R24, [R1+0x21c0] ;  /* 0x0021c00001187983 */ /* 0x001ee80000300a00 */
[----:B------:R0:W-:Y:S02]  /*84f0*/  STL.64 [R1+0x318], R22 ;  /* 0x0003181601007387 */ /* 0x0001e40000100a00 */
[----:B0-----:R-:W-:-:S04]  /*8500*/  IMAD.WIDE R22, R20, 0x2, R4 ;  /* 0x0000000214167825 */ /* 0x001fc800078e0204 */
[--C-:B------:R-:W-:Y:S01]  /*8510*/  IMAD.WIDE R20, R21, 0x2, R4.reuse ;  /* 0x0000000215147825 */ /* 0x100fe200078e0204 */
[----:B------:R0:W-:Y:S04]  /*8520*/  STL.64 [R1+0x320], R22 ;  /* 0x0003201601007387 */ /* 0x0001e80000100a00 */
[----:B0-----:R-:W4:Y:S04]  /*8530*/  LDL.LU.64 R22, [R1+0x21b8] ;  /* 0x0021b80001167983 */ /* 0x001f280000300a00 */
[----:B------:R0:W-:Y:S02]  /*8540*/  STL.64 [R1+0x328], R20 ;  /* 0x0003281401007387 */ /* 0x0001e40000100a00 */
[----:B0-----:R-:W-:-:S04]  /*8550*/  IMAD.WIDE R20, R18, 0x2, R4 ;  /* 0x0000000212147825 */ /* 0x001fc800078e0204 */
[--C-:B------:R-:W-:Y:S01]  /*8560*/  IMAD.WIDE R18, R19, 0x2, R4.reuse ;  /* 0x0000000213127825 */ /* 0x100fe200078e0204 */
[----:B------:R0:W-:Y:S04]  /*8570*/  STL.64 [R1+0x330], R20 ;  /* 0x0003301401007387 */ /* 0x0001e80000100a00 */
[----:B0-----:R-:W2:Y:S04]  /*8580*/  LDL.LU.64 R20, [R1+0x21b0] ;  /* 0x0021b00001147983 */ /* 0x001ea80000300a00 */
        /* <DEDUP_REMOVED lines=11> */
[----:B0-----:R-:W-:-:S05]  /*8640*/  IMAD.WIDE R14, R12, 0x2, R4 ;  /* 0x000000020c0e7825 */ /* 0x001fca00078e0204 */
[----:B------:R0:W-:Y:S02]  /*8650*/  STL.64 [R1+0x360], R14 ;  /* 0x0003600e01007387 */ /* 0x0001e40000100a00 */
[----:B0-----:R-:W-:-:S04]  /*8660*/  IMAD.WIDE R14, R3, 0x2, R4 ;  /* 0x00000002030e7825 */ /* 0x001fc800078e0204 */
[--C-:B------:R-:W-:Y:S01]  /*8670*/  IMAD.WIDE R2, R2, 0x2, R4.reuse ;  /* 0x0000000202027825 */ /* 0x100fe200078e0204 */
[----:B------:R0:W-:Y:S04]  /*8680*/  STL.64 [R1+0x368], R14 ;  /* 0x0003680e01007387 */ /* 0x0001e80000100a00 */
[----:B0-----:R-:W2:Y:S04]  /*8690*/  LDL.LU.64 R14, [R1+0x2198] ;  /* 0x00219800010e7983 */ /* 0x001ea80000300a00 */
        /* <DEDUP_REMOVED lines=9> */
[----:B------:R0:W-:Y:S02]  /*8730*/  STL.64 [R1+0x388], R12 ;  /* 0x0003880c01007387 */ /* 0x0001e40000100a00 */
[----:B0-----:R-:W-:-:S02]  /*8740*/  IMAD.WIDE R12, R0, 0x2, R4 ;  /* 0x00000002000c7825 */ /* 0x001fc400078e0204 */
[----:B------:R-:W3:Y:S04]  /*8750*/  LDL.LU R5, [R1+0x1ac] ;  /* 0x0001ac0001057983 */ /* 0x000ee80000300800 */
[----:B------:R2:W-:Y:S02]  /*8760*/  STL.64 [R1+0x390], R12 ;  /* 0x0003900c01007387 */ /* 0x0005e40000100a00 */
[----:B--2---:R-:W-:-:S04]  /*8770*/  IMAD.WIDE R12, R28, 0x2, R2 ;  /* 0x000000021c0c7825 */ /* 0x004fc800078e0202 */
        /* <DEDUP_REMOVED lines=18> */
[----:B------:R0:W-:Y:S04]  /*88a0*/  STL.64 [R1+0x60], R6 ;  /* 0x0000600601007387 */ /* 0x0001e80000100a00 */
[----:B0-----:R-:W2:Y:S01]  /*88b0*/  LDL.LU.64 R6, [R1+0x2160] ;  /* 0x0021600001067983 */ /* 0x001ea20000300a00 */
[----:B---3--:R-:W-:-:S05]  /*88c0*/  IMAD.WIDE R4, R5, 0x2, R2 ;  /* 0x0000000205047825 */ /* 0x008fca00078e0202 */
[----:B------:R4:W-:Y:S02]  /*88d0*/  STL.64 [R1+0x58], R4 ;  /* 0x0000580401007387 */ /* 0x0009e40000100a00 */
[----:B----4-:R-:W-:-:S05]  /*88e0*/  IMAD.WIDE R4, R23, 0x2, R2 ;  /* 0x0000000217047825 */ /* 0x010fca00078e0202 */
[----:B------:R2:W-:Y:S02]  /*88f0*/  STL.64 [R1+0x50], R4 ;  /* 0x0000500401007387 */ /* 0x0005e40000100a00 */
[----:B--2---:R-:W-:-:S05]  /*8900*/  IMAD.WIDE R4, R28, 0x2, R2 ;  /* 0x000000021c047825 */ /* 0x004fca00078e0202 */
[----:B------:R0:W-:Y:S02]  /*8910*/  STL.64 [R1+0x48], R4 ;  /* 0x0000480401007387 */ /* 0x0001e40000100a00 */
[----:B0-----:R-:W-:-:S05]  /*8920*/  IMAD.WIDE R4, R26, 0x2, R2 ;  /* 0x000000021a047825 */ /* 0x001fca00078e0202 */
[----:B------:R0:W-:Y:S02]  /*8930*/  STL.64 [R1+0x40], R4 ;  /* 0x0000400401007387 */ /* 0x0001e40000100a00 */
[----:B0-----:R-:W-:-:S05]  /*8940*/  IMAD.WIDE R4, R25, 0x2, R2 ;  /* 0x0000000219047825 */ /* 0x001fca00078e0202 */
[----:B------:R0:W-:Y:S01]  /*8950*/  STL.64 [R1+0x38], R4 ;  /* 0x0000380401007387 */ /* 0x0001e20000100a00 */
[----:B------:R-:W-:-:S04]  /*8960*/  IMAD.WIDE R28, R29, 0x2, R2 ;  /* 0x000000021d1c7825 */ /* 0x000fc800078e0202 */
[----:B0-----:R-:W-:-:S05]  /*8970*/  IMAD.WIDE R4, R6, 0x2, R2 ;  /* 0x0000000206047825 */ /* 0x001fca00078e0202 */
[----:B------:R0:W-:Y:S02]  /*8980*/  STL.64 [R1+0x30], R4 ;  /* 0x0000300401007387 */ /* 0x0001e40000100a00 */
[----:B0-----:R-:W-:-:S04]  /*8990*/  IMAD.WIDE R4, R7, 0x2, R2 ;  /* 0x0000000207047825 */ /* 0x001fc800078e0202 */
[--C-:B------:R-:W-:Y:S01]  /*89a0*/  IMAD.WIDE R6, R8, 0x2, R2.reuse ;  /* 0x0000000208067825 */ /* 0x100fe200078e0202 */
[----:B------:R0:W-:Y:S04]  /*89b0*/  STL.64 [R1+0x28], R4 ;  /* 0x0000280401007387 */ /* 0x0001e80000100a00 */
[----:B------:R1:W-:Y:S01]  /*89c0*/  STL.64 [R1+0x20], R6 ;  /* 0x0000200601007387 */ /* 0x0003e20000100a00 */
[----:B0-----:R-:W-:-:S04]  /*89d0*/  IMAD.WIDE R4, R9, 0x2, R2 ;  /* 0x0000000209047825 */ /* 0x001fc800078e0202 */
[--C-:B------:R-:W-:Y:S01]  /*89e0*/  IMAD.WIDE R8, R10, 0x2, R2.reuse ;  /* 0x000000020a087825 */ /* 0x100fe200078e0202 */
[----:B------:R0:W-:Y:S03]  /*89f0*/  STL.64 [R1+0x18], R4 ;  /* 0x0000180401007387 */ /* 0x0001e60000100a00 */
[--C-:B-1----:R-:W-:Y:S01]  /*8a00*/  IMAD.WIDE R6, R11, 0x2, R2.reuse ;  /* 0x000000020b067825 */ /* 0x102fe200078e0202 */
[----:B------:R-:W-:Y:S04]  /*8a10*/  STL.64 [R1+0x10], R8 ;  /* 0x0000100801007387 */ /* 0x000fe80000100a00 */
[----:B------:R1:W-:Y:S01]  /*8a20*/  STL.64 [R1+0x8], R6 ;  /* 0x0000080601007387 */ /* 0x0003e20000100a00 */
[----:B0-----:R-:W-:-:S03]  /*8a30*/  IMAD.WIDE R4, R12, 0x2, R2 ;  /* 0x000000020c047825 */ /* 0x001fc600078e0202 */
[----:B------:R-:W-:Y:S04]  /*8a40*/  STL.64 [R1+0x2100], R28 ;  /* 0x0021001c01007387 */ /* 0x000fe80000100a00 */
[----:B------:R0:W-:Y:S01]  /*8a50*/  STL.64 [R1], R4 ;  /* 0x0000000401007387 */ /* 0x0001e20000100a00 */
[----:B-1----:R-:W-:-:S04]  /*8a60*/  IMAD.WIDE R6, R14, 0x2, R2 ;  /* 0x000000020e067825 */ /* 0x002fc800078e0202 */
[----:B0-----:R-:W-:-:S05]  /*8a70*/  IMAD.WIDE R4, R13, 0x2, R2 ;  /* 0x000000020d047825 */ /* 0x001fca00078e0202 */
[----:B------:R0:W-:Y:S01]  /*8a80*/  STL.64 [R1+0x20f8], R4 ;  /* 0x0020f80401007387 */ /* 0x0001e20000100a00 */
[----:B------:R-:W-:-:S03]  /*8a90*/  IMAD.WIDE R8, R15, 0x2, R2 ;  /* 0x000000020f087825 */ /* 0x000fc600078e0202 */
[----:B------:R-:W-:Y:S04]  /*8aa0*/  STL.64 [R1+0x2108], R6 ;  /* 0x0021080601007387 */ /* 0x000fe80000100a00 */
[----:B------:R-:W2:Y:S01]  /*8ab0*/  LDL.LU R28, [R1+0x24c] ;  /* 0x00024c00011c7983 */ /* 0x000ea20000300800 */
[----:B------:R-:W-:-:S03]  /*8ac0*/  IMAD.WIDE R10, R16, 0x2, R2 ;  /* 0x00000002100a7825 */ /* 0x000fc600078e0202 */
[----:B------:R-:W-:Y:S04]  /*8ad0*/  STL.64 [R1+0x2110], R8 ;  /* 0x0021100801007387 */ /* 0x000fe80000100a00 */
[----:B------:R-:W3:Y:S01]  /*8ae0*/  LDL.LU R29, [R1+0x258] ;  /* 0x00025800011d7983 */ /* 0x000ee20000300800 */
[----:B------:R-:W-:-:S03]  /*8af0*/  IMAD.WIDE R12, R17, 0x2, R2 ;  /* 0x00000002110c7825 */ /* 0x000fc600078e0202 */
[----:B------:R-:W-:Y:S04]  /*8b00*/  STL.64 [R1+0x20f0], R10 ;  /* 0x0020f00a01007387 */ /* 0x000fe80000100a00 */
[----:B0-----:R-:W4:Y:S04]  /*8b10*/  LDL.LU R4, [R1+0x25c] ;  /* 0x00025c0001047983 */ /* 0x001f280000300800 */
[----:B------:R-:W-:Y:S04]  /*8b20*/  STL.64 [R1+0x2118], R12 ;  /* 0x0021180c01007387 */ /* 0x000fe80000100a00 */
[----:B------:R-:W4:Y:S01]  /*8b30*/  LDL.LU R5, [R1+0x260] ;  /* 0x0002600001057983 */ /* 0x000f220000300800 */
[----:B------:R-:W-:-:S04]  /*8b40*/  IMAD.WIDE R14, R18, 0x2, R2 ;  /* 0x00000002120e7825 */ /* 0x000fc800078e0202 */
[--C-:B------:R-:W-:Y:S01]  /*8b50*/  IMAD.WIDE R16, R19, 0x2, R2.reuse ;  /* 0x0000000213107825 */ /* 0x100fe200078e0202 */
[----:B------:R0:W-:Y:S04]  /*8b60*/  STL.64 [R1+0x2120], R14 ;  /* 0x0021200e01007387 */ /* 0x0001e80000100a00 */
[----:B------:R-:W-:Y:S01]  /*8b70*/  STL.64 [R1+0x2128], R16 ;  /* 0x0021281001007387 */ /* 0x000fe20000100a00 */
[----:B------:R-:W-:-:S03]  /*8b80*/  IMAD.WIDE R18, R20, 0x2, R2 ;  /* 0x0000000214127825 */ /* 0x000fc600078e0202 */
[----:B0-----:R-:W4:Y:S01]  /*8b90*/  LDL.LU R15, [R1+0x264] ;  /* 0x00026400010f7983 */ /* 0x001f220000300800 */
[----:B------:R-:W-:-:S03]  /*8ba0*/  IMAD.WIDE R20, R21, 0x2, R2 ;  /* 0x0000000215147825 */ /* 0x000fc600078e0202 */
[----:B------:R-:W-:Y:S04]  /*8bb0*/  STL.64 [R1+0x2130], R18 ;  /* 0x0021301201007387 */ /* 0x000fe80000100a00 */
[----:B------:R-:W4:Y:S04]  /*8bc0*/  LDL.LU R12, [R1+0x270] ;  /* 0x00027000010c7983 */ /* 0x000f280000300800 */
[----:B------:R0:W-:Y:S01]  /*8bd0*/  STL.64 [R1+0x2138], R20 ;  /* 0x0021381401007387 */ /* 0x0001e20000100a00 */
[----:B------:R-:W-:-:S03]  /*8be0*/  IMAD.WIDE R22, R22, 0x2, R2 ;  /* 0x0000000216167825 */ /* 0x000fc600078e0202 */
[----:B------:R-:W4:Y:S04]  /*8bf0*/  LDL.LU R13, [R1+0x274] ;  /* 0x00027400010d7983 */ /* 0x000f280000300800 */
[----:B------:R-:W4:Y:S01]  /*8c00*/  LDL.LU R10, [R1+0x278] ;  /* 0x00027800010a7983 */ /* 0x000f220000300800 */
[----:B------:R-:W-:-:S03]  /*8c10*/  IMAD.WIDE R24, R24, 0x2, R2 ;  /* 0x0000000218187825 */ /* 0x000fc600078e0202 */
[----:B------:R-:W-:Y:S04]  /*8c20*/  STL.64 [R1+0x2140], R22 ;  /* 0x0021401601007387 */ /* 0x000fe80000100a00 */
[----:B------:R-:W4:Y:S04]  /*8c30*/  LDL.LU R11, [R1+0x27c] ;  /* 0x00027c00010b7983 */ /* 0x000f280000300800 */
[----:B------:R-:W-:Y:S04]  /*8c40*/  STL.64 [R1+0x2148], R24 ;  /* 0x0021481801007387 */ /* 0x000fe80000100a00 */
[----:B0-----:R-:W4:Y:S04]  /*8c50*/  LDL.LU R20, [R1+0x288] ;  /* 0x0002880001147983 */ /* 0x001f280000300800 */
[----:B------:R-:W4:Y:S01]  /*8c60*/  LDL.LU R21, [R1+0x28c] ;  /* 0x00028c0001157983 */ /* 0x000f220000300800 */
[----:B------:R-:W-:-:S03]  /*8c70*/  IMAD.WIDE R26, R27, 0x2, R2 ;  /* 0x000000021b1a7825 */ /* 0x000fc600078e0202 */
[----:B------:R-:W4:Y:S04]  /*8c80*/  LDL.LU R8, [R1+0x298] ;  /* 0x0002980001087983 */ /* 0x000f280000300800 */
[----:B------:R-:W4:Y:S04]  /*8c90*/  LDL.LU R9, [R1+0x29c] ;  /* 0x00029c0001097983 */ /* 0x000f280000300800 */
[----:B------:R-:W-:Y:S04]  /*8ca0*/  STL.64 [R1+0x2150], R26 ;  /* 0x0021501a01007387 */ /* 0x000fe80000100a00 */
[----:B------:R-:W4:Y:S04]  /*8cb0*/  LDL.LU R6, [R1+0x2a0] ;  /* 0x0002a00001067983 */ /* 0x000f280000300800 */
[----:B------:R-:W4:Y:S01]  /*8cc0*/  LDL.LU R7, [R1+0x2a4] ;  /* 0x0002a40001077983 */ /* 0x000f220000300800 */
[----:B--2---:R-:W-:-:S05]  /*8cd0*/  IMAD.WIDE R16, R28, 0x2, R2 ;  /* 0x000000021c107825 */ /* 0x004fca00078e0202 */
[----:B------:R3:W-:Y:S04]  /*8ce0*/  STL.64 [R1+0x180], R16 ;  /* 0x0001801001007387 */ /* 0x0007e80000100a00 */
[----:B------:R-:W2:Y:S01]  /*8cf0*/  LDL.LU R28, [R1+0x2b4] ;  /* 0x0002b400011c7983 */ /* 0x000ea20000300800 */
[----:B---3--:R-:W-:-:S03]  /*8d00*/  IMAD.WIDE R16, R29, 0x2, R2 ;  /* 0x000000021d107825 */ /* 0x008fc600078e0202 */
[----:B------:R-:W3:Y:S04]  /*8d10*/  LDL.LU R29, [R1+0x2b8] ;  /* 0x0002b800011d7983 */ /* 0x000ee80000300800 */
[----:B------:R4:W-:Y:S04]  /*8d20*/  STL.64 [R1+0x1e8], R16 ;  /* 0x0001e81001007387 */ /* 0x0009e80000100a00 */
[----:B------:R-:W3:Y:S04]  /*8d30*/  LDL.LU R18, [R1+0x2b0] ;  /* 0x0002b00001127983 */ /* 0x000ee80000300800 */
[----:B------:R-:W3:Y:S01]  /*8d40*/  LDL.LU R19, [R1+0x1e0] ;  /* 0x0001e00001137983 */ /* 0x000ee20000300800 */
[----:B----4-:R-:W-:-:S05]  /*8d50*/  IMAD.WIDE R16, R4, 0x2, R2 ;  /* 0x0000000204107825 */ /* 0x010fca00078e0202 */
[----:B------:R0:W-:Y:S04]  /*8d60*/  STL.64 [R1+0x1f0], R16 ;  /* 0x0001f01001007387 */ /* 0x0001e80000100a00 */
[----:B------:R-:W4:Y:S04]  /*8d70*/  LDL.LU R23, [R1+0x1d8] ;  /* 0x0001d80001177983 */ /* 0x000f280000300800 */
[----:B------:R-:W4:Y:S01]  /*8d80*/  LDL.LU R4, [R1+0x1d0] ;  /* 0x0001d00001047983 */ /* 0x000f220000300800 */
[----:B0-----:R-:W-:-:S05]  /*8d90*/  IMAD.WIDE R16, R5, 0x2, R2 ;  /* 0x0000000205107825 */ /* 0x001fca00078e0202 */
[----:B------:R0:W-:Y:S04]  /*8da0*/  STL.64 [R1+0x1f8], R16 ;  /* 0x0001f81001007387 */ /* 0x0001e80000100a00 */
[----:B------:R-:W4:Y:S01]  /*8db0*/  LDL.LU R5, [R1+0x1c8] ;  /* 0x0001c80001057983 */ /* 0x000f220000300800 */
[----:B------:R-:W-:-:S03]  /*8dc0*/  IMAD.WIDE R14, R15, 0x2, R2 ;  /* 0x000000020f0e7825 */ /* 0x000fc600078e0202 */
[----:B0-----:R-:W4:Y:S04]  /*8dd0*/  LDL.LU R16, [R1+0x1c0] ;  /* 0x0001c00001107983 */ /* 0x001f280000300800 */
[----:B------:R-:W4:Y:S04]  /*8de0*/  LDL.LU R17, [R1+0x1b8] ;  /* 0x0001b80001117983 */ /* 0x000f280000300800 */
[----:B------:R0:W-:Y:S01]  /*8df0*/  STL.64 [R1+0x208], R14 ;  /* 0x0002080e01007387 */ /* 0x0001e20000100a00 */
[----:B------:R-:W-:-:S04]  /*8e00*/  IMAD.WIDE R24, R12, 0x2, R2 ;  /* 0x000000020c187825 */ /* 0x000fc800078e0202 */
[--C-:B------:R-:W-:Y:S01]  /*8e10*/  IMAD.WIDE R26, R13, 0x2, R2.reuse ;  /* 0x000000020d1a7825 */ /* 0x100fe200078e0202 */
[----:B0-----:R-:W4:Y:S04]  /*8e20*/  LDL.LU R14, [R1+0x1b0] ;  /* 0x0001b000010e7983 */ /* 0x001f280000300800 */
[----:B------:R-:W4:Y:S04]  /*8e30*/  LDL.LU R15, [R1+0x1a8] ;  /* 0x0001a800010f7983 */ /* 0x000f280000300800 */
[----:B------:R0:W-:Y:S04]  /*8e40*/  STL.64 [R1+0x218], R24 ;  /* 0x0002181801007387 */ /* 0x0001e80000100a00 */
[----:B------:R-:W4:Y:S04]  /*8e50*/  LDL.LU R12, [R1+0x1a0] ;  /* 0x0001a000010c7983 */ /* 0x000f280000300800 */
[----:B------:R1:W-:Y:S01]  /*8e60*/  STL.64 [R1+0x220], R26 ;  /* 0x0002201a01007387 */ /* 0x0003e20000100a00 */
[----:B0-----:R-:W-:-:S03]  /*8e70*/  IMAD.WIDE R24, R10, 0x2, R2 ;  /* 0x000000020a187825 */ /* 0x001fc600078e0202 */
[----:B------:R-:W4:Y:S04]  /*8e80*/  LDL.LU R13, [R1+0x198] ;  /* 0x00019800010d7983 */ /* 0x000f280000300800 */
[----:B------:R-:W4:Y:S04]  /*8e90*/  LDL.LU R10, [R1+0x190] ;  /* 0x00019000010a7983 */ /* 0x000f280000300800 */
[----:B------:R0:W-:Y:S01]  /*8ea0*/  STL.64 [R1+0x230], R24 ;  /* 0x0002301801007387 */ /* 0x0001e20000100a00 */
[----:B-1----:R-:W-:-:S04]  /*8eb0*/  IMAD.WIDE R26, R20, 0x2, R2 ;  /* 0x00000002141a7825 */ /* 0x002fc800078e0202 */
[--C-:B0-----:R-:W-:Y:S02]  /*8ec0*/  IMAD.WIDE R24, R11, 0x2, R2.reuse ;  /* 0x000000020b187825 */ /* 0x101fe400078e0202 */
[----:B------:R-:W4:Y:S04]  /*8ed0*/  LDL.LU R11, [R1+0x188] ;  /* 0x00018800010b7983 */ /* 0x000f280000300800 */
[----:B------:R0:W-:Y:S02]  /*8ee0*/  STL.64 [R1+0x240], R24 ;  /* 0x0002401801007387 */ /* 0x0001e40000100a00 */
[--C-:B0-----:R-:W-:Y:S02]  /*8ef0*/  IMAD.WIDE R24, R21, 0x2, R2.reuse ;  /* 0x0000000215187825 */ /* 0x101fe400078e0202 */
[----:B------:R-:W4:Y:S04]  /*8f00*/  LDL.LU.64 R20, [R1+0x178] ;  /* 0x0001780001147983 */ /* 0x000f280000300a00 */
[----:B------:R0:W-:Y:S04]  /*8f10*/  STL.64 [R1+0x248], R26 ;  /* 0x0002481a01007387 */ /* 0x0001e80000100a00 */
[----:B------:R1:W-:Y:S01]  /*8f20*/  STL.64 [R1+0x258], R24 ;  /* 0x0002581801007387 */ /* 0x0003e20000100a00 */
[----:B0-----:R-:W-:-:S04]  /*8f30*/  IMAD.WIDE R26, R8, 0x2, R2 ;  /* 0x00000002081a7825 */ /* 0x001fc800078e0202 */
[--C-:B-1----:R-:W-:Y:S02]  /*8f40*/  IMAD.WIDE R24, R9, 0x2, R2.reuse ;  /* 0x0000000209187825 */ /* 0x102fe400078e0202 */
        /* <DEDUP_REMOVED lines=8> */
[----:B--2---:R-:W-:-:S04]  /*8fd0*/  IMAD.WIDE R26, R28, 0x2, R2 ;  /* 0x000000021c1a7825 */ /* 0x004fc800078e0202 */
[--C-:B---3--:R-:W-:Y:S02]  /*8fe0*/  IMAD.WIDE R24, R29, 0x2, R2.reuse ;  /* 0x000000021d187825 */ /* 0x108fe400078e0202 */
[----:B------:R-:W2:Y:S04]  /*8ff0*/  LDL.LU.64 R28, [R1+0x90] ;  /* 0x00009000011c7983 */ /* 0x000ea80000300a00 */
[----:B------:R0:W-:Y:S04]  /*9000*/  STL.64 [R1+0x298], R26 ;  /* 0x0002981a01007387 */ /* 0x0001e80000100a00 */
[----:B------:R1:W-:Y:S01]  /*9010*/  STL.64 [R1+0x2a0], R24 ;  /* 0x0002a01801007387 */ /* 0x0003e20000100a00 */
[----:B0-----:R-:W-:-:S04]  /*9020*/  IMAD.WIDE R26, R18, 0x2, R2 ;  /* 0x00000002121a7825 */ /* 0x001fc800078e0202 */
[--C-:B-1----:R-:W-:Y:S02]  /*9030*/  IMAD.WIDE R24, R19, 0x2, R2.reuse ;  /* 0x0000000213187825 */ /* 0x102fe400078e0202 */
[----:B------:R-:W3:Y:S04]  /*9040*/  LDL.LU.64 R18, [R1+0x168] ;  /* 0x0001680001127983 */ /* 0x000ee80000300a00 */
[----:B------:R4:W-:Y:S04]  /*9050*/  STL.64 [R1+0x2b0], R26 ;  /* 0x0002b01a01007387 */ /* 0x0009e80000100a00 */
[----:B------:R0:W-:Y:S01]  /*9060*/  STL.64 [R1+0x1e0], R24 ;  /* 0x0001e01801007387 */ /* 0x0001e20000100a00 */
[----:B----4-:R-:W-:-:S04]  /*9070*/  IMAD.WIDE R26, R23, 0x2, R2 ;  /* 0x00000002171a7825 */ /* 0x010fc800078e0202 */
[--C-:B------:R-:W-:Y:S01]  /*9080*/  IMAD.WIDE R22, R4, 0x2, R2.reuse ;  /* 0x0000000204167825 */ /* 0x100fe200078e0202 */
[----:B------:R1:W-:Y:S03]  /*9090*/  STL.64 [R1+0x1d8], R26 ;  /* 0x0001d81a01007387 */ /* 0x0003e60000100a00 */
[--C-:B0-----:R-:W-:Y:S02]  /*90a0*/  IMAD.WIDE R24, R5, 0x2, R2.reuse ;  /* 0x0000000205187825 */ /* 0x101fe400078e0202 */
[----:B------:R-:W4:Y:S04]  /*90b0*/  LDL.LU.64 R4, [R1+0x88] ;  /* 0x0000880001047983 */ /* 0x000f280000300a00 */
[----:B------:R0:W-:Y:S04]  /*90c0*/  STL.64 [R1+0x1d0], R22 ;  /* 0x0001d01601007387 */ /* 0x0001e80000100a00 */
[----:B------:R0:W-:Y:S04]  /*90d0*/  STL.64 [R1+0x1c8], R24 ;  /* 0x0001c81801007387 */ /* 0x0001e80000100a00 */
[----:B-1----:R-:W4:Y:S01]  /*90e0*/  LDL.LU.64 R26, [R1+0x160] ;  /* 0x00016000011a7983 */ /* 0x002f220000300a00 */
[----:B0-----:R-:W-:-:S04]  /*90f0*/  IMAD.WIDE R22, R16, 0x2, R2 ;  /* 0x0000000210167825 */ /* 0x001fc800078e0202 */
[--C-:B------:R-:W-:Y:S01]  /*9100*/  IMAD.WIDE R16, R17, 0x2, R2.reuse ;  /* 0x0000000211107825 */ /* 0x100fe200078e0202 */
[----:B------:R0:W-:Y:S04]  /*9110*/  STL.64 [R1+0x1c0], R22 ;  /* 0x0001c01601007387 */ /* 0x0001e80000100a00 */
[----:B------:R1:W-:Y:S04]  /*9120*/  STL.64 [R1+0x1b8], R16 ;  /* 0x0001b81001007387 */ /* 0x0003e80000100a00 */
[----:B------:R-:W4:Y:S01]  /*9130*/  LDL.LU.64 R24, [R1+0x80] ;  /* 0x0000800001187983 */ /* 0x000f220000300a00 */
[----:B0-----:R-:W-:-:S04]  /*9140*/  IMAD.WIDE R22, R14, 0x2, R2 ;  /* 0x000000020e167825 */ /* 0x001fc800078e0202 */
[--C-:B-1----:R-:W-:Y:S01]  /*9150*/  IMAD.WIDE R16, R15, 0x2, R2.reuse ;  /* 0x000000020f107825 */ /* 0x102fe200078e0202 */
[----:B------:R-:W-:Y:S04]  /*9160*/  STL.64 [R1+0x1b0], R22 ;  /* 0x0001b01601007387 */ /* 0x000fe80000100a00 */
[----:B------:R0:W-:Y:S01]  /*9170*/  STL.64 [R1+0x1a8], R16 ;  /* 0x0001a81001007387 */ /* 0x0001e20000100a00 */
[----:B------:R-:W-:-:S03]  /*9180*/  IMAD.WIDE R14, R12, 0x2, R2 ;  /* 0x000000020c0e7825 */ /* 0x000fc600078e0202 */
[----:B0-----:R-:W4:Y:S01]  /*9190*/  LDL.LU.64 R16, [R1+0x158] ;  /* 0x0001580001107983 */ /* 0x001f220000300a00 */
[----:B------:R-:W-:-:S03]  /*91a0*/  IMAD.WIDE R22, R13, 0x2, R2 ;  /* 0x000000020d167825 */ /* 0x000fc600078e0202 */
[----:B------:R0:W-:Y:S01]  /*91b0*/  STL.64 [R1+0x1a0], R14 ;  /* 0x0001a00e01007387 */ /* 0x0001e20000100a00 */
[----:B------:R-:W-:-:S04]  /*91c0*/  IMAD.WIDE R12, R10, 0x2, R2 ;  /* 0x000000020a0c7825 */ /* 0x000fc800078e0202 */
[----:B------:R-:W-:-:S04]  /*91d0*/  IMAD.WIDE R10, R11, 0x2, R2 ;  /* 0x000000020b0a7825 */ /* 0x000fc800078e0202 */
[----:B------:R-:W-:Y:S01]  /*91e0*/  IMAD.WIDE R2, R0, 0x2, R2 ;  /* 0x0000000200027825 */ /* 0x000fe200078e0202 */
[----:B0-----:R-:W4:Y:S04]  /*91f0*/  LDL.LU.64 R14, [R1+0x78] ;  /* 0x00007800010e7983 */ /* 0x001f280000300a00 */
[----:B------:R-:W-:Y:S04]  /*9200*/  STL.64 [R1+0x198], R22 ;  /* 0x0001981601007387 */ /* 0x000fe80000100a00 */
[----:B------:R0:W-:Y:S01]  /*9210*/  STL.64 [R1+0x190], R12 ;  /* 0x0001900c01007387 */ /* 0x0001e20000100a00 */
[----:B------:R-:W-:-:S03]  /*9220*/  IMAD.MOV.U32 R0, RZ, RZ, R21 ;  /* 0x000000ffff007224 */ /* 0x000fc600078e0015 */
[----:B0-----:R-:W4:Y:S04]  /*9230*/  LDL.LU.64 R12, [R1+0x150] ;  /* 0x00015000010c7983 */ /* 0x001f280000300a00 */
[----:B------:R0:W-:Y:S04]  /*9240*/  STL.64 [R1+0x188], R10 ;  /* 0x0001880a01007387 */ /* 0x0001e80000100a00 */
[----:B------:R-:W-:Y:S04]  /*9250*/  STL.64 [R1+0x2b8], R2 ;  /* 0x0002b80201007387 */ /* 0x000fe80000100a00 */
[----:B------:R-:W-:Y:S04]  /*9260*/  STL [R1+0x1fc8], R20 ;  /* 0x001fc81401007387 */ /* 0x000fe80000100800 */
[----:B0-----:R-:W4:Y:S04]  /*9270*/  LDL.LU.64 R10, [R1+0x70] ;  /* 0x00007000010a7983 */ /* 0x001f280000300a00 */
[----:B------:R-:W-:Y:S04]  /*9280*/  STL [R1+0x1fc4], R8 ;  /* 0x001fc40801007387 */ /* 0x000fe80000100800 */
[----:B------:R0:W-:Y:S04]  /*9290*/  STL [R1+0x1fc0], R0 ;  /* 0x001fc00001007387 */ /* 0x0001e80000100800 */
[----:B------:R-:W4:Y:S01]  /*92a0*/  LDL.LU.64 R22, [R1+0x148] ;  /* 0x0001480001167983 */ /* 0x000f220000300a00 */
[----:B0-----:R-:W-:-:S03]  /*92b0*/  IMAD.MOV.U32 R0, RZ, RZ, R9 ;  /* 0x000000ffff007224 */ /* 0x001fc600078e0009 */
[----:B------:R-:W-:Y:S04]  /*92c0*/  STL [R1+0x1fbc], R6 ;  /* 0x001fbc0601007387 */ /* 0x000fe80000100800 */
[----:B------:R0:W-:Y:S04]  /*92d0*/  STL [R1+0x1fb8], R0 ;  /* 0x001fb80001007387 */ /* 0x0001e80000100800 */
[----:B------:R-:W4:Y:S01]  /*92e0*/  LDL.LU.64 R8, [R1+0x68] ;  /* 0x0000680001087983 */ /* 0x000f220000300a00 */
[----:B0-----:R-:W-:-:S03]  /*92f0*/  IMAD.MOV.U32 R0, RZ, RZ, R7 ;  /* 0x000000ffff007224 */ /* 0x001fc600078e0007 */
[----:B--2---:R-:W-:Y:S04]  /*9300*/  STL [R1+0x1fb4], R28 ;  /* 0x001fb41c01007387 */ /* 0x004fe80000100800 */
[----:B------:R0:W-:Y:S04]  /*9310*/  STL [R1+0x1fb0], R0 ;  /* 0x001fb00001007387 */ /* 0x0001e80000100800 */
[----:B------:R-:W2:Y:S01]  /*9320*/  LDL.LU.64 R6, [R1+0x140] ;  /* 0x0001400001067983 */ /* 0x000ea20000300a00 */
[----:B0-----:R-:W-:-:S03]  /*9330*/  IMAD.MOV.U32 R0, RZ, RZ, R29 ;  /* 0x000000ffff007224 */ /* 0x001fc600078e001d */
[----:B---3--:R-:W-:Y:S04]  /*9340*/  STL [R1+0x1fac], R18 ;  /* 0x001fac1201007387 */ /* 0x008fe80000100800 */
[----:B------:R0:W-:Y:S04]  /*9350*/  STL [R1+0x1fa8], R0 ;  /* 0x001fa80001007387 */ /* 0x0001e80000100800 */
[----:B------:R-:W3:Y:S04]  /*9360*/  LDL.LU.64 R28, [R1+0x60] ;  /* 0x00006000011c7983 */ /* 0x000ee80000300a00 */
[----:B------:R-:W3:Y:S01]  /*9370*/  LDL.LU.64 R20, [R1+0x138] ;  /* 0x0001380001147983 */ /* 0x000ee20000300a00 */
[----:B0-----:R-:W-:-:S05]  /*9380*/  IMAD.MOV.U32 R0, RZ, RZ, R19 ;  /* 0x000000ffff007224 */ /* 0x001fca00078e0013 */
[----:B------:R0:W-:Y:S04]  /*9390*/  STL [R1+0x1fa0], R0 ;  /* 0x001fa00001007387 */ /* 0x0001e80000100800 */
[----:B----4-:R1:W-:Y:S01]  /*93a0*/  STL [R1+0x1fa4], R4 ;  /* 0x001fa40401007387 */ /* 0x0103e20000100800 */
[----:B0-----:R-:W-:-:S03]  /*93b0*/  IMAD.MOV.U32 R0, RZ, RZ, R5 ;  /* 0x000000ffff007224 */ /* 0x001fc600078e0005 */
[----:B-1----:R-:W4:Y:S04]  /*93c0*/  LDL.LU.64 R4, [R1+0x58] ;  /* 0x0000580001047983 */ /* 0x002f280000300a00 */
[----:B------:R0:W-:Y:S04]  /*93d0*/  STL [R1+0x1f98], R0 ;  /* 0x001f980001007387 */ /* 0x0001e80000100800 */
[----:B------:R-:W-:Y:S04]  /*93e0*/  STL [R1+0x1f9c], R26 ;  /* 0x001f9c1a01007387 */ /* 0x000fe80000100800 */
[----:B------:R-:W4:Y:S01]  /*93f0*/  LDL.LU.64 R18, [R1+0x130] ;  /* 0x0001300001127983 */ /* 0x000f220000300a00 */
[----:B0-----:R-:W-:-:S03]  /*9400*/  IMAD.MOV.U32 R0, RZ, RZ, R27 ;  /* 0x000000ffff007224 */ /* 0x001fc600078e001b */
[----:B------:R-:W-:Y:S04]  /*9410*/  STL [R1+0x1f94], R24 ;  /* 0x001f941801007387 */ /* 0x000fe80000100800 */
[----:B------:R0:W-:Y:S02]  /*9420*/  STL [R1+0x1f90], R0 ;  /* 0x001f900001007387 */ /* 0x0001e40000100800 */
[----:B0-----:R-:W-:Y:S02]  /*9430*/  IMAD.MOV.U32 R0, RZ, RZ, R25 ;  /* 0x000000ffff007224 */ /* 0x001fe400078e0019 */
[----:B------:R-:W-:Y:S04]  /*9440*/  STL [R1+0x1f8c], R16 ;  /* 0x001f8c1001007387 */ /* 0x000fe80000100800 */
[----:B------:R0:W-:Y:S02]  /*9450*/  STL [R1+0x1f88], R0 ;  /* 0x001f880001007387 */ /* 0x0001e40000100800 */
[----:B0-----:R-:W-:-:S02]  /*9460*/  IMAD.MOV.U32 R0, RZ, RZ, R17 ;  /* 0x000000ffff007224 */ /* 0x001fc400078e0011 */
[----:B------:R-:W4:Y:S04]  /*9470*/  LDL.LU.64 R16, [R1+0x50] ;  /* 0x0000500001107983 */ /* 0x000f280000300a00 */
[----:B------:R0:W-:Y:S04]  /*9480*/  STL [R1+0x1f80], R0 ;  /* 0x001f800001007387 */ /* 0x0001e80000100800 */
[----:B------:R1:W-:Y:S01]  /*9490*/  STL [R1+0x1f84], R14 ;  /* 0x001f840e01007387 */ /* 0x0003e20000100800 */
[----:B0-----:R-:W-:-:S03]  /*94a0*/  IMAD.MOV.U32 R0, RZ, RZ, R15 ;  /* 0x000000ffff007224 */ /* 0x001fc600078e000f */
[----:B-1----:R-:W4:Y:S04]  /*94b0*/  LDL.LU.64 R14, [R1+0x128] ;  /* 0x00012800010e7983 */ /* 0x002f280000300a00 */
[----:B------:R0:W-:Y:S04]  /*94c0*/  STL [R1+0x1f78], R0 ;  /* 0x001f780001007387 */ /* 0x0001e80000100800 */
[----:B------:R1:W-:Y:S01]  /*94d0*/  STL [R1+0x1f7c], R12 ;  /* 0x001f7c0c01007387 */ /* 0x0003e20000100800 */
[----:B0-----:R-:W-:-:S03]  /*94e0*/  IMAD.MOV.U32 R0, RZ, RZ, R13 ;  /* 0x000000ffff007224 */ /* 0x001fc600078e000d */
[----:B------:R-:W-:Y:S04]  /*94f0*/  STL [R1+0x1f74], R10 ;  /* 0x001f740a01007387 */ /* 0x000fe80000100800 */
[----:B------:R0:W-:Y:S04]  /*9500*/  STL [R1+0x1f70], R0 ;  /* 0x001f700001007387 */ /* 0x0001e80000100800 */
[----:B-1----:R-:W4:Y:S01]  /*9510*/  LDL.LU.64 R12, [R1+0x48] ;  /* 0x00004800010c7983 */ /* 0x002f220000300a00 */
[----:B0-----:R-:W-:-:S03]  /*9520*/  IMAD.MOV.U32 R0, RZ, RZ, R11 ;  /* 0x000000ffff007224 */ /* 0x001fc600078e000b */
[----:B------:R-:W-:Y:S04]  /*9530*/  STL [R1+0x1f6c], R22 ;  /* 0x001f6c1601007387 */ /* 0x000fe80000100800 */
[----:B------:R0:W-:Y:S04]  /*9540*/  STL [R1+0x1f68], R0 ;  /* 0x001f680001007387 */ /* 0x0001e80000100800 */
[----:B------:R-:W4:Y:S01]  /*9550*/  LDL.LU.64 R10, [R1+0x120] ;  /* 0x00012000010a7983 */ /* 0x000f220000300a00 */
[----:B0-----:R-:W-:-:S03]  /*9560*/  IMAD.MOV.U32 R0, RZ, RZ, R23 ;  /* 0x000000ffff007224 */ /* 0x001fc600078e0017 */
[----:B------:R-:W-:Y:S04]  /*9570*/  STL [R1+0x1f64], R8 ;  /* 0x001f640801007387 */ /* 0x000fe80000100800 */
[----:B------:R0:W-:Y:S02]  /*9580*/  STL [R1+0x1f60], R0 ;  /* 0x001f600001007387 */ /* 0x0001e40000100800 */
[----:B0-----:R-:W-:Y:S02]  /*9590*/  IMAD.MOV.U32 R0, RZ, RZ, R9 ;  /* 0x000000ffff007224 */ /* 0x001fe400078e0009 */
[----:B------:R-:W4:Y:S04]  /*95a0*/  LDL.LU.64 R8, [R1+0x40] ;  /* 0x0000400001087983 */ /* 0x000f280000300a00 */
[----:B------:R2:W-:Y:S02]  /*95b0*/  STL [R1+0x1f58], R0 ;  /* 0x001f580001007387 */ /* 0x0005e40000100800 */
[----:B--2---:R-:W-:-:S02]  /*95c0*/  IMAD.MOV.U32 R0, RZ, RZ, R7 ;  /* 0x000000ffff007224 */ /* 0x004fc400078e0007 */
[----:B------:R0:W-:Y:S04]  /*95d0*/  STL [R1+0x1f5c], R6 ;  /* 0x001f5c0601007387 */ /* 0x0001e80000100800 */
[----:B0-----:R-:W2:Y:S04]  /*95e0*/  LDL.LU.64 R6, [R1+0x118] ;  /* 0x0001180001067983 */ /* 0x001ea80000300a00 */
[----:B------:R0:W-:Y:S04]  /*95f0*/  STL [R1+0x1f50], R0 ;  /* 0x001f500001007387 */ /* 0x0001e80000100800 */
[----:B---3--:R1:W-:Y:S01]  /*9600*/  STL [R1+0x1f54], R28 ;  /* 0x001f541c01007387 */ /* 0x0083e20000100800 */
[----:B0-----:R-:W-:-:S03]  /*9610*/  IMAD.MOV.U32 R0, RZ, RZ, R29 ;  /* 0x000000ffff007224 */ /* 0x001fc600078e001d */
[----:B------:R-:W-:Y:S04]  /*9620*/  STL [R1+0x1f4c], R20 ;  /* 0x001f4c1401007387 */ /* 0x000fe80000100800 */
[----:B------:R0:W-:Y:S04]  /*9630*/  STL [R1+0x1f48], R0 ;  /* 0x001f480001007387 */ /* 0x0001e80000100800 */
[----:B-1----:R-:W3:Y:S01]  /*9640*/  LDL.LU.64 R28, [R1+0x38] ;  /* 0x00003800011c7983 */ /* 0x002ee20000300a00 */
[----:B0-----:R-:W-:-:S03]  /*9650*/  IMAD.MOV.U32 R0, RZ, RZ, R21 ;  /* 0x000000ffff007224 */ /* 0x001fc600078e0015 */
[----:B----4-:R-:W-:Y:S04]  /*9660*/  STL [R1+0x1f44], R4 ;  /* 0x001f440401007387 */ /* 0x010fe80000100800 */
[----:B------:R0:W-:Y:S02]  /*9670*/  STL [R1+0x1f40], R0 ;  /* 0x001f400001007387 */ /* 0x0001e40000100800 */
[----:B0-----:R-:W-:Y:S02]  /*9680*/  IMAD.MOV.U32 R0, RZ, RZ, R5 ;  /* 0x000000ffff007224 */ /* 0x001fe400078e0005 */
[----:B------:R-:W-:Y:S04]  /*9690*/  STL [R1+0x1f3c], R18 ;  /* 0x001f3c1201007387 */ /* 0x000fe80000100800 */
[----:B------:R0:W-:Y:S04]  /*96a0*/  STL [R1+0x1f38], R0 ;  /* 0x001f380001007387 */ /* 0x0001e80000100800 */
[----:B------:R-:W4:Y:S01]  /*96b0*/  LDL.LU.64 R4, [R1+0x30] ;  /* 0x0000300001047983 */ /* 0x000f220000300a00 */
[----:B0-----:R-:W-:-:S03]  /*96c0*/  IMAD.MOV.U32 R0, RZ, RZ, R19 ;  /* 0x000000ffff007224 */ /* 0x001fc600078e0013 */
[----:B----4-:R0:W-:Y:S04]  /*96d0*/  STL.64 [R1+0x2158], R4 ;  /* 0x0021580401007387 */ /* 0x0101e80000100a00 */
[----:B0-----:R-:W4:Y:S04]  /*96e0*/  LDL.LU.64 R4, [R1+0x110] ;  /* 0x0001100001047983 */ /* 0x001f280000300a00 */
[----:B------:R-:W4:Y:S04]  /*96f0*/  LDL.LU.64 R26, [R1+0x108] ;  /* 0x00010800011a7983 */ /* 0x000f280000300a00 */
[----:B------:R0:W-:Y:S04]  /*9700*/  STL [R1+0x1f30], R0 ;  /* 0x001f300001007387 */ /* 0x0001e80000100800 */
[----:B------:R-:W-:Y:S04]  /*9710*/  STL [R1+0x1f34], R16 ;  /* 0x001f341001007387 */ /* 0x000fe80000100800 */
[----:B------:R-:W4:Y:S01]  /*9720*/  LDL.LU.64 R24, [R1+0x28] ;  /* 0x0000280001187983 */ /* 0x000f220000300a00 */
[----:B0-----:R-:W-:-:S05]  /*9730*/  IMAD.MOV.U32 R0, RZ, RZ, R17 ;  /* 0x000000ffff007224 */ /* 0x001fca00078e0011 */
[----:B------:R0:W-:Y:S04]  /*9740*/  STL [R1+0x1f28], R0 ;  /* 0x001f280001007387 */ /* 0x0001e80000100800 */
[----:B------:R-:W-:Y:S04]  /*9750*/  STL [R1+0x1f2c], R14 ;  /* 0x001f2c0e01007387 */ /* 0x000fe80000100800 */
[----:B------:R-:W4:Y:S01]  /*9760*/  LDL.LU.64 R22, [R1+0x100] ;  /* 0x0001000001167983 */ /* 0x000f220000300a00 */
[----:B0-----:R-:W-:-:S03]  /*9770*/  IMAD.MOV.U32 R0, RZ, RZ, R15 ;  /* 0x000000ffff007224 */ /* 0x001fc600078e000f */
[----:B------:R-:W4:Y:S04]  /*9780*/  LDL.LU.64 R20, [R1+0x20] ;  /* 0x0000200001147983 */ /* 0x000f280000300a00 */
[----:B------:R0:W-:Y:S04]  /*9790*/  STL [R1+0x1f20], R0 ;  /* 0x001f200001007387 */ /* 0x0001e80000100800 */
[----:B------:R-:W-:Y:S04]  /*97a0*/  STL [R1+0x1f24], R12 ;  /* 0x001f240c01007387 */ /* 0x000fe80000100800 */
[----:B------:R-:W4:Y:S01]  /*97b0*/  LDL.LU.64 R2, [R1+0xf8] ;  /* 0x0000f80001027983 */ /* 0x000f220000300a00 */
[----:B0-----:R-:W-:-:S03]  /*97c0*/  IMAD.MOV.U32 R0, RZ, RZ, R13 ;  /* 0x000000ffff007224 */ /* 0x001fc600078e000d */
[----:B------:R-:W-:Y:S04]  /*97d0*/  STL [R1+0x1f1c], R10 ;  /* 0x001f1c0a01007387 */ /* 0x000fe80000100800 */
[----:B------:R0:W-:Y:S04]  /*97e0*/  STL [R1+0x1f18], R0 ;  /* 0x001f180001007387 */ /* 0x0001e80000100800 */
[----:B------:R-:W4:Y:S01]  /*97f0*/  LDL.LU.64 R18, [R1+0x18] ;  /* 0x0000180001127983 */ /* 0x000f220000300a00 */
[----:B0-----:R-:W-:-:S03]  /*9800*/  IMAD.MOV.U32 R0, RZ, RZ, R11 ;  /* 0x000000ffff007224 */ /* 0x001fc600078e000b */
[----:B------:R-:W4:Y:S04]  /*9810*/  LDL.LU.64 R10, [R1+0xf0] ;  /* 0x0000f000010a7983 */ /* 0x000f280000300a00 */
[----:B------:R0:W-:Y:S04]  /*9820*/  STL [R1+0x1f10], R0 ;  /* 0x001f100001007387 */ /* 0x0001e80000100800 */
[----:B------:R-:W-:Y:S04]  /*9830*/  STL [R1+0x1f14], R8 ;  /* 0x001f140801007387 */ /* 0x000fe80000100800 */
[----:B------:R-:W4:Y:S01]  /*9840*/  LDL.LU.64 R16, [R1+0x10] ;  /* 0x0000100001107983 */ /* 0x000f220000300a00 */
[----:B0-----:R-:W-:-:S05]  /*9850*/  IMAD.MOV.U32 R0, RZ, RZ, R9 ;  /* 0x000000ffff007224 */ /* 0x001fca00078e0009 */
[----:B------:R0:W-:Y:S04]  /*9860*/  STL [R1+0x1f08], R0 ;  /* 0x001f080001007387 */ /* 0x0001e80000100800 */
[----:B--2---:R-:W-:Y:S04]  /*9870*/  STL [R1+0x1f0c], R6 ;  /* 0x001f0c0601007387 */ /* 0x004fe80000100800 */
[----:B------:R-:W2:Y:S01]  /*9880*/  LDL.LU.64 R14, [R1+0xe8] ;  /* 0x0000e800010e7983 */ /* 0x000ea20000300a00 */
[----:B0-----:R-:W-:-:S03]  /*9890*/  IMAD.MOV.U32 R0, RZ, RZ, R7 ;  /* 0x000000ffff007224 */ /* 0x001fc600078e0007 */
[----:B------:R-:W2:Y:S04]  /*98a0*/  LDL.LU.64 R12, [R1+0x8] ;  /* 0x00000800010c7983 */ /* 0x000ea80000300a00 */
[----:B------:R0:W-:Y:S04]  /*98b0*/  STL [R1+0x1f00], R0 ;  /* 0x001f000001007387 */ /* 0x0001e80000100800 */
[----:B---3--:R-:W-:Y:S04]  /*98c0*/  STL [R1+0x1f04], R28 ;  /* 0x001f041c01007387 */ /* 0x008fe80000100800 */
[----:B------:R-:W3:Y:S01]  /*98d0*/  LDL.LU.64 R8, [R1+0xe0] ;  /* 0x0000e00001087983 */ /* 0x000ee20000300a00 */
[----:B0-----:R-:W-:-:S03]  /*98e0*/  IMAD.MOV.U32 R0, RZ, RZ, R29 ;  /* 0x000000ffff007224 */ /* 0x001fc600078e001d */
[----:B------:R-:W2:Y:S04]  /*98f0*/  LDL.LU.64 R6, [R1] ;  /* 0x0000000001067983 */ /* 0x000ea80000300a00 */
[----:B------:R0:W-:Y:S04]  /*9900*/  STL [R1+0x1ef8], R0 ;  /* 0x001ef80001007387 */ /* 0x0001e80000100800 */
[----:B----4-:R1:W-:Y:S01]  /*9910*/  STL [R1+0x1efc], R4 ;  /* 0x001efc0401007387 */ /* 0x0103e20000100800 */
[----:B0-----:R-:W-:-:S03]  /*9920*/  IMAD.MOV.U32 R0, RZ, RZ, R5 ;  /* 0x000000ffff007224 */ /* 0x001fc600078e0005 */
[----:B------:R-:W4:Y:S04]  /*9930*/  LDL.LU.64 R28, [R1+0xd8] ;  /* 0x0000d800011c7983 */ /* 0x000f280000300a00 */
[----:B-1----:R-:W2:Y:S04]  /*9940*/  LDL.LU.64 R4, [R1+0x2158] ;  /* 0x0021580001047983 */ /* 0x002ea80000300a00 */
[----:B--2---:R-:W-:Y:S04]  /*9950*/  STL [R1+0x1ef4], R4 ;  /* 0x001ef40401007387 */ /* 0x004fe80000100800 */
[----:B------:R0:W-:Y:S04]  /*9960*/  STL [R1+0x1ef0], R0 ;  /* 0x001ef00001007387 */ /* 0x0001e80000100800 */
[----:B------:R-:W-:Y:S01]  /*9970*/  STL [R1+0x1eec], R26 ;  /* 0x001eec1a01007387 */ /* 0x000fe20000100800 */
[----:B0-----:R-:W-:-:S05]  /*9980*/  IMAD.MOV.U32 R0, RZ, RZ, R5 ;  /* 0x000000ffff007224 */ /* 0x001fca00078e0005 */
[----:B------:R0:W-:Y:S04]  /*9990*/  STL [R1+0x1ee8], R0 ;  /* 0x001ee80001007387 */ /* 0x0001e80000100800 */
[----:B------:R-:W2:Y:S01]  /*99a0*/  LDL.LU.64 R4, [R1+0xd0] ;  /* 0x0000d00001047983 */ /* 0x000ea20000300a00 */
[----:B0-----:R-:W-:-:S03]  /*99b0*/  IMAD.MOV.U32 R0, RZ, RZ, R27 ;  /* 0x000000ffff007224 */ /* 0x001fc600078e001b */
[----:B------:R-:W2:Y:S04]  /*99c0*/  LDL.LU.64 R26, [R1+0x2150] ;  /* 0x00215000011a7983 */ /* 0x000ea80000300a00 */
[----:B------:R-:W-:Y:S04]  /*99d0*/  STL [R1+0x1ee4], R24 ;  /* 0x001ee41801007387 */ /* 0x000fe80000100800 */
[----:B------:R0:W-:Y:S02]  /*99e0*/  STL [R1+0x1ee0], R0 ;  /* 0x001ee00001007387 */ /* 0x0001e40000100800 */
[----:B0-----:R-:W-:-:S02]  /*99f0*/  IMAD.MOV.U32 R0, RZ, RZ, R25 ;  /* 0x000000ffff007224 */ /* 0x001fc400078e0019 */
        /* <DEDUP_REMOVED lines=13> */
[----:B------:R0:W-:Y:S04]  /*9ad0*/  STL [R1+0x1ec0], R0 ;  /* 0x001ec00001007387 */ /* 0x0001e80000100800 */
[----:B------:R1:W-:Y:S01]  /*9ae0*/  STL [R1+0x1ec4], R18 ;  /* 0x001ec41201007387 */ /* 0x0003e20000100800 */
[----:B0-----:R-:W-:-:S03]  /*9af0*/  IMAD.MOV.U32 R0, RZ, RZ, R19 ;  /* 0x000000ffff007224 */ /* 0x001fc600078e0013 */
[----:B-1----:R-:W2:Y:S04]  /*9b00*/  LDL.LU.64 R18, [R1+0x2130] ;  /* 0x0021300001127983 */ /* 0x002ea80000300a00 */
        /* <DEDUP_REMOVED lines=16> */
[----:B---3--:R-:W-:Y:S04]  /*9c10*/  STL [R1+0x1e9c], R8 ;  /* 0x001e9c0801007387 */ /* 0x008fe80000100800 */
[----:B------:R0:W-:Y:S02]  /*9c20*/  STL [R1+0x1e98], R0 ;  /* 0x001e980001007387 */ /* 0x0001e40000100800 */
[----:B0-----:R-:W-:-:S02]  /*9c30*/  IMAD.MOV.U32 R0, RZ, RZ, R9 ;  /* 0x000000ffff007224 */ /* 0x001fc400078e0009 */
[----:B------:R-:W3:Y:S04]  /*9c40*/  LDL.LU.64 R8, [R1+0x2110] ;  /* 0x0021100001087983 */ /* 0x000ee80000300a00 */
[----:B------:R-:W-:Y:S04]  /*9c50*/  STL [R1+0x1e94], R6 ;  /* 0x001e940601007387 */ /* 0x000fe80000100800 */
[----:B------:R0:W-:Y:S02]  /*9c60*/  STL [R1+0x1e90], R0 ;  /* 0x001e900001007387 */ /* 0x0001e40000100800 */
[----:B0-----:R-:W-:-:S02]  /*9c70*/  IMAD.MOV.U32 R0, RZ, RZ, R7 ;  /* 0x000000ffff007224 */ /* 0x001fc400078e0007 */
[----:B------:R-:W2:Y:S04]  /*9c80*/  LDL.LU.64 R6, [R1+0x2108] ;  /* 0x0021080001067983 */ /* 0x000ea80000300a00 */
[----:B----4-:R-:W-:Y:S04]  /*9c90*/  STL [R1+0x1e8c], R28 ;  /* 0x001e8c1c01007387 */ /* 0x010fe80000100800 */
[----:B------:R0:W-:Y:S02]  /*9ca0*/  STL [R1+0x1e88], R0 ;  /* 0x001e880001007387 */ /* 0x0001e40000100800 */
[----:B0-----:R-:W-:-:S02]  /*9cb0*/  IMAD.MOV.U32 R0, RZ, RZ, R29 ;  /* 0x000000ffff007224 */ /* 0x001fc400078e001d */
[----:B------:R-:W4:Y:S04]  /*9cc0*/  LDL.LU.64 R28, [R1+0x2100] ;  /* 0x00210000011c7983 */ /* 0x000f280000300a00 */
[----:B----4-:R-:W-:Y:S04]  /*9cd0*/  STL [R1+0x1e84], R28 ;  /* 0x001e841c01007387 */ /* 0x010fe80000100800 */
[----:B------:R2:W-:Y:S04]  /*9ce0*/  STL [R1+0x1e80], R0 ;  /* 0x001e800001007387 */ /* 0x0005e80000100800 */
[----:B------:R0:W-:Y:S01]  /*9cf0*/  STL [R1+0x1e78], R29 ;  /* 0x001e781d01007387 */ /* 0x0001e20000100800 */
[----:B--2---:R-:W-:-:S03]  /*9d00*/  IMAD.MOV.U32 R0, RZ, RZ, R5 ;  /* 0x000000ffff007224 */ /* 0x004fc600078e0005 */
[----:B0-----:R-:W2:Y:S04]  /*9d10*/  LDL.LU.64 R28, [R1+0xb0] ;  /* 0x0000b000011c7983 */ /* 0x001ea80000300a00 */
[----:B------:R0:W-:Y:S04]  /*9d20*/  STL [R1+0x1e7c], R4 ;  /* 0x001e7c0401007387 */ /* 0x0001e80000100800 */
[----:B0-----:R-:W4:Y:S04]  /*9d30*/  LDL.LU.64 R4, [R1+0x20f8] ;  /* 0x0020f80001047983 */ /* 0x001f280000300a00 */
[----:B----4-:R-:W-:Y:S04]  /*9d40*/  STL [R1+0x1e74], R4 ;  /* 0x001e740401007387 */ /* 0x010fe80000100800 */
[----:B------:R-:W-:Y:S04]  /*9d50*/  STL [R1+0x1e70], R0 ;  /* 0x001e700001007387 */ /* 0x000fe80000100800 */
[----:B------:R0:W-:Y:S04]  /*9d60*/  STL [R1+0x1e68], R5 ;  /* 0x001e680501007387 */ /* 0x0001e80000100800 */
[----:B0-----:R-:W4:Y:S02]  /*9d70*/  LDL.LU.64 R4, [R1+0xc8] ;  /* 0x0000c80001047983 */ /* 0x001f240000300a00 */
[----:B----4-:R-:W-:-:S02]  /*9d80*/  IMAD.MOV.U32 R0, RZ, RZ, R5 ;  /* 0x000000ffff007224 */ /* 0x010fc400078e0005 */
[----:B------:R-:W-:Y:S04]  /*9d90*/  STL [R1+0x1e6c], R4 ;  /* 0x001e6c0401007387 */ /* 0x000fe80000100800 */
[----:B------:R-:W-:Y:S04]  /*9da0*/  STL [R1+0x1e64], R6 ;  /* 0x001e640601007387 */ /* 0x000fe80000100800 */
[----:B------:R0:W-:Y:S04]  /*9db0*/  STL [R1+0x1e60], R0 ;  /* 0x001e600001007387 */ /* 0x0001e80000100800 */
[----:B------:R1:W-:Y:S01]  /*9dc0*/  STL [R1+0x1e58], R7 ;  /* 0x001e580701007387 */ /* 0x0003e20000100800 */
[----:B0-----:R-:W-:-:S03]  /*9dd0*/  IMAD.MOV.U32 R0, RZ, RZ, R3 ;  /* 0x000000ffff007224 */ /* 0x001fc600078e0003 */
[----:B-1----:R-:W4:Y:S04]  /*9de0*/  LDL.LU.64 R6, [R1+0x200] ;  /* 0x0002000001067983 */ /* 0x002f280000300a00 */
[----:B------:R-:W2:Y:S04]  /*9df0*/  LDL.LU.64 R4, [R1+0x210] ;  /* 0x0002100001047983 */ /* 0x000ea80000300a00 */
[----:B------:R-:W-:Y:S04]  /*9e00*/  STL [R1+0x1e5c], R2 ;  /* 0x001e5c0201007387 */ /* 0x000fe80000100800 */
[----:B---3--:R-:W-:Y:S04]  /*9e10*/  STL [R1+0x1e54], R8 ;  /* 0x001e540801007387 */ /* 0x008fe80000100800 */
[----:B------:R0:W-:Y:S04]  /*9e20*/  STL [R1+0x1e50], R0 ;  /* 0x001e500001007387 */ /* 0x0001e80000100800 */
[----:B------:R1:W-:Y:S01]  /*9e30*/  STL [R1+0x1e48], R9 ;  /* 0x001e480901007387 */ /* 0x0003e20000100800 */
[----:B0-----:R-:W-:-:S03]  /*9e40*/  IMAD.MOV.U32 R0, RZ, RZ, R11 ;  /* 0x000000ffff007224 */ /* 0x001fc600078e000b */
[----:B-1----:R-:W3:Y:S04]  /*9e50*/  LDL.LU.64 R8, [R1+0xa0] ;  /* 0x0000a00001087983 */ /* 0x002ee80000300a00 */
[----:B------:R0:W-:Y:S04]  /*9e60*/  STL [R1+0x1e4c], R10 ;  /* 0x001e4c0a01007387 */ /* 0x0001e80000100800 */
[----:B------:R-:W2:Y:S04]  /*9e70*/  LDL.LU.64 R2, [R1+0x228] ;  /* 0x0002280001027983 */ /* 0x000ea80000300a00 */
[----:B0-----:R-:W2:Y:S04]  /*9e80*/  LDL.LU.64 R10, [R1+0x20f0] ;  /* 0x0020f000010a7983 */ /* 0x001ea80000300a00 */
[----:B--2---:R-:W-:Y:S04]  /*9e90*/  STL [R1+0x1e44], R10 ;  /* 0x001e440a01007387 */ /* 0x004fe80000100800 */
[----:B------:R-:W-:Y:S04]  /*9ea0*/  STL [R1+0x1e40], R0 ;  /* 0x001e400001007387 */ /* 0x000fe80000100800 */
[----:B------:R0:W-:Y:S04]  /*9eb0*/  STL [R1+0x1e38], R11 ;  /* 0x001e380b01007387 */ /* 0x0001e80000100800 */
[----:B0-----:R-:W2:Y:S01]  /*9ec0*/  LDL.LU.64 R10, [R1+0xa8] ;  /* 0x0000a800010a7983 */ /* 0x001ea20000300a00 */
[----:B------:R-:W-:-:S03]  /*9ed0*/  IMAD.MOV.U32 R0, RZ, RZ, R29 ;  /* 0x000000ffff007224 */ /* 0x000fc600078e001d */
[----:B------:R0:W-:Y:S04]  /*9ee0*/  STL [R1+0x1e3c], R28 ;  /* 0x001e3c1c01007387 */ /* 0x0001e80000100800 */
[----:B0-----:R-:W3:Y:S04]  /*9ef0*/  LDL.LU.64 R28, [R1+0x238] ;  /* 0x00023800011c7983 */ /* 0x001ee80000300a00 */
[----:B------:R2:W-:Y:S04]  /*9f00*/  STL [R1+0x1e30], R0 ;  /* 0x001e300001007387 */ /* 0x0005e80000100800 */
[----:B------:R-:W-:Y:S04]  /*9f10*/  STL [R1+0x1e34], R12 ;  /* 0x001e340c01007387 */ /* 0x000fe80000100800 */
[----:B------:R0:W-:Y:S01]  /*9f20*/  STL [R1+0x1e28], R13 ;  /* 0x001e280d01007387 */ /* 0x0001e20000100800 */
[----:B--2---:R-:W-:-:S03]  /*9f30*/  IMAD.MOV.U32 R0, RZ, RZ, R11 ;  /* 0x000000ffff007224 */ /* 0x004fc600078e000b */
[----:B------:R-:W-:Y:S04]  /*9f40*/  STL [R1+0x1e2c], R10 ;  /* 0x001e2c0a01007387 */ /* 0x000fe80000100800 */
[----:B------:R-:W-:Y:S04]  /*9f50*/  STL [R1+0x1e24], R14 ;  /* 0x001e240e01007387 */ /* 0x000fe80000100800 */
[----:B------:R3:W-:Y:S04]  /*9f60*/  STL [R1+0x1e20], R0 ;  /* 0x001e200001007387 */ /* 0x0007e80000100800 */
[----:B0-----:R-:W2:Y:S04]  /*9f70*/  LDL.LU.64 R12, [R1+0x250] ;  /* 0x00025000010c7983 */ /* 0x001ea80000300a00 */
[----:B------:R-:W-:Y:S01]  /*9f80*/  STL [R1+0x1e18], R15 ;  /* 0x001e180f01007387 */ /* 0x000fe20000100800 */
[----:B---3--:R-:W-:-:S03]  /*9f90*/  IMAD.MOV.U32 R0, RZ, RZ, R9 ;  /* 0x000000ffff007224 */ /* 0x008fc600078e0009 */
[----:B------:R-:W-:Y:S04]  /*9fa0*/  STL [R1+0x1e1c], R8 ;  /* 0x001e1c0801007387 */ /* 0x000fe80000100800 */
[----:B------:R-:W-:Y:S04]  /*9fb0*/  STL [R1+0x1e14], R16 ;  /* 0x001e141001007387 */ /* 0x000fe80000100800 */
[----:B------:R4:W-:Y:S04]  /*9fc0*/  STL [R1+0x1e10], R0 ;  /* 0x001e100001007387 */ /* 0x0009e80000100800 */
[----:B------:R-:W-:Y:S01]  /*9fd0*/  STL [R1+0x1e00], R17 ;  /* 0x001e001101007387 */ /* 0x000fe20000100800 */
[----:B----4-:R-:W-:-:S03]  /*9fe0*/  IMAD.MOV.U32 R0, RZ, RZ, R7 ;  /* 0x000000ffff007224 */ /* 0x010fc600078e0007 */
[----:B------:R-:W-:Y:S04]  /*9ff0*/  STL [R1+0x1e08], R6 ;  /* 0x001e080601007387 */ /* 0x000fe80000100800 */
[----:B------:R-:W3:Y:S04]  /*a000*/  LDL.LU.64 R10, [R1+0x180] ;  /* 0x00018000010a7983 */ /* 0x000ee80000300a00 */
[----:B------:R-:W-:Y:S04]  /*a010*/  STL [R1+0x1e04], R0 ;  /* 0x001e040001007387 */ /* 0x000fe80000100800 */
[----:B------:R-:W-:Y:S04]  /*a020*/  STL [R1+0x1e0c], R18 ;  /* 0x001e0c1201007387 */ /* 0x000fe80000100800 */
[----:B------:R0:W-:Y:S04]  /*a030*/  STL [R1+0x1df0], R19 ;  /* 0x001df01301007387 */ /* 0x0001e80000100800 */
[----:B0-----:R-:W4:Y:S04]  /*a040*/  LDL.LU.64 R18, [R1+0x268] ;  /* 0x0002680001127983 */ /* 0x001f280000300a00 */
[----:B------:R-:W3:Y:S01]  /*a050*/  LDL.LU.64 R8, [R1+0x280] ;  /* 0x0002800001087983 */ /* 0x000ee20000300a00 */
[----:B------:R-:W-:-:S03]  /*a060*/  IMAD.MOV.U32 R0, RZ, RZ, R5 ;  /* 0x000000ffff007224 */ /* 0x000fc600078e0005 */
[----:B------:R0:W-:Y:S04]  /*a070*/  STL [R1+0x1df8], R4 ;  /* 0x001df80401007387 */ /* 0x0001e80000100800 */
[----:B------:R-:W3:Y:S04]  /*a080*/  LDL.LU.64 R6, [R1+0x1e8] ;  /* 0x0001e80001067983 */ /* 0x000ee80000300a00 */
[----:B------:R1:W-:Y:S04]  /*a090*/  STL [R1+0x1df4], R0 ;  /* 0x001df40001007387 */ /* 0x0003e80000100800 */
[----:B------:R-:W-:Y:S04]  /*a0a0*/  STL [R1+0x1dfc], R20 ;  /* 0x001dfc1401007387 */ /* 0x000fe80000100800 */
[----:B------:R-:W-:Y:S04]  /*a0b0*/  STL [R1+0x1de0], R21 ;  /* 0x001de01501007387 */ /* 0x000fe80000100800 */
[----:B0-----:R-:W3:Y:S01]  /*a0c0*/  LDL.LU.64 R4, [R1+0x290] ;  /* 0x0002900001047983 */ /* 0x001ee20000300a00 */
[----:B-1----:R-:W-:-:S03]  /*a0d0*/  IMAD.MOV.U32 R0, RZ, RZ, R3 ;  /* 0x000000ffff007224 */ /* 0x002fc600078e0003 */
[----:B------:R0:W-:Y:S04]  /*a0e0*/  STL [R1+0x1de8], R2 ;  /* 0x001de80201007387 */ /* 0x0001e80000100800 */
[----:B0-----:R-:W3:Y:S04]  /*a0f0*/  LDL.LU.64 R2, [R1+0x1f0] ;  /* 0x0001f00001027983 */ /* 0x001ee80000300a00 */
[----:B------:R0:W-:Y:S04]  /*a100*/  STL [R1+0x1de4], R0 ;  /* 0x001de40001007387 */ /* 0x0001e80000100800 */
[----:B------:R-:W-:Y:S04]  /*a110*/  STL [R1+0x1dec], R22 ;  /* 0x001dec1601007387 */ /* 0x000fe80000100800 */
[----:B------:R-:W-:Y:S04]  /*a120*/  STL [R1+0x1dd0], R23 ;  /* 0x001dd01701007387 */ /* 0x000fe80000100800 */
[----:B------:R-:W3:Y:S01]  /*a130*/  LDL.LU.64 R16, [R1+0x2a8] ;  /* 0x0002a80001107983 */ /* 0x000ee20000300a00 */
[----:B0-----:R-:W-:-:S03]  /*a140*/  IMAD.MOV.U32 R0, RZ, RZ, R29 ;  /* 0x000000ffff007224 */ /* 0x001fc600078e001d */
[----:B------:R0:W-:Y:S04]  /*a150*/  STL [R1+0x1dd8], R28 ;  /* 0x001dd81c01007387 */ /* 0x0001e80000100800 */
[----:B0-----:R-:W3:Y:S04]  /*a160*/  LDL.LU.64 R28, [R1+0x1f8] ;  /* 0x0001f800011c7983 */ /* 0x001ee80000300a00 */
[----:B------:R2:W-:Y:S04]  /*a170*/  STL [R1+0x1dd4], R0 ;  /* 0x001dd40001007387 */ /* 0x0005e80000100800 */
[----:B------:R-:W-:Y:S04]  /*a180*/  STL [R1+0x1ddc], R24 ;  /* 0x001ddc1801007387 */ /* 0x000fe80000100800 */
[----:B------:R-:W-:Y:S04]  /*a190*/  STL [R1+0x1dc0], R25 ;  /* 0x001dc01901007387 */ /* 0x000fe80000100800 */
[----:B------:R-:W3:Y:S01]  /*a1a0*/  LDL.LU.64 R14, [R1+0x2c0] ;  /* 0x0002c000010e7983 */ /* 0x000ee20000300a00 */
[----:B--2---:R-:W-:-:S03]  /*a1b0*/  IMAD.MOV.U32 R0, RZ, RZ, R13 ;  /* 0x000000ffff007224 */ /* 0x004fc600078e000d */
[----:B------:R0:W-:Y:S04]  /*a1c0*/  STL [R1+0x1dc8], R12 ;  /* 0x001dc80c01007387 */ /* 0x0001e80000100800 */
[----:B0-----:R-:W2:Y:S04]  /*a1d0*/  LDL.LU.64 R12, [R1+0x208] ;  /* 0x00020800010c7983 */ /* 0x001ea80000300a00 */
[----:B------:R0:W-:Y:S04]  /*a1e0*/  STL [R1+0x1dc4], R0 ;  /* 0x001dc40001007387 */ /* 0x0001e80000100800 */
[----:B------:R-:W-:Y:S04]  /*a1f0*/  STL [R1+0x1dcc], R26 ;  /* 0x001dcc1a01007387 */ /* 0x000fe80000100800 */
[----:B------:R-:W-:Y:S04]  /*a200*/  STL [R1+0x1bc0], R27 ;  /* 0x001bc01b01007387 */ /* 0x000fe80000100800 */
[----:B------:R-:W2:Y:S04]  /*a210*/  LDL.LU.64 R20, [R1+0x2c8] ;  /* 0x0002c80001147983 */ /* 0x000ea80000300a00 */
[----:B----4-:R-:W-:Y:S01]  /*a220*/  STL [R1+0x1bd0], R18 ;  /* 0x001bd01201007387 */ /* 0x010fe20000100800 */
[----:B0-----:R-:W-:-:S03]  /*a230*/  IMAD.MOV.U32 R0, RZ, RZ, R19 ;  /* 0x000000ffff007224 */ /* 0x001fc600078e0013 */
[----:B------:R-:W4:Y:S04]  /*a240*/  LDL.LU.64 R22, [R1+0x218] ;  /* 0x0002180001167983 */ /* 0x000f280000300a00 */
[----:B------:R0:W-:Y:S04]  /*a250*/  STL [R1+0x1bc4], R0 ;  /* 0x001bc40001007387 */ /* 0x0001e80000100800 */
[----:B---3--:R1:W-:Y:S01]  /*a260*/  STL [R1+0x1bd8], R10 ;  /* 0x001bd80a01007387 */ /* 0x0083e20000100800 */
[----:B0-----:R-:W-:-:S03]  /*a270*/  IMAD.MOV.U32 R0, RZ, RZ, R11 ;  /* 0x000000ffff007224 */ /* 0x001fc600078e000b */
[----:B-1----:R-:W3:Y:S04]  /*a280*/  LDL.LU.64 R10, [R1+0x2d0] ;  /* 0x0002d000010a7983 */ /* 0x002ee80000300a00 */
[----:B------:R0:W-:Y:S04]  /*a290*/  STL [R1+0x1bd4], R0 ;  /* 0x001bd40001007387 */ /* 0x0001e80000100800 */
[----:B------:R1:W-:Y:S01]  /*a2a0*/  STL [R1+0x1be0], R8 ;  /* 0x001be00801007387 */ /* 0x0003e20000100800 */
        /* <DEDUP_REMOVED lines=15> */
[----:B------:R-:W-:Y:S04]  /*a3a0*/  STL [R1+0x1c00], R16 ;  /* 0x001c001001007387 */ /* 0x000fe80000100800 */
[----:B------:R-:W3:Y:S01]  /*a3b0*/  LDL.LU.64 R18, [R1+0x240] ;  /* 0x0002400001127983 */ /* 0x000ee20000300a00 */
[----:B0-----:R-:W-:-:S03]  /*a3c0*/  IMAD.MOV.U32 R0, RZ, RZ, R17 ;  /* 0x000000ffff007224 */ /* 0x001fc600078e0011 */
[----:B------:R-:W-:Y:S04]  /*a3d0*/  STL [R1+0x1c08], R28 ;  /* 0x001c081c01007387 */ /* 0x000fe80000100800 */
[----:B------:R0:W-:Y:S02]  /*a3e0*/  STL [R1+0x1bfc], R0 ;  /* 0x001bfc0001007387 */ /* 0x0001e40000100800 */
[----:B0-----:R-:W-:Y:S02]  /*a3f0*/  IMAD.MOV.U32 R0, RZ, RZ, R29 ;  /* 0x000000ffff007224 */ /* 0x001fe400078e001d */
[----:B------:R-:W3:Y:S04]  /*a400*/  LDL.LU.64 R28, [R1+0x2e8] ;  /* 0x0002e800011c7983 */ /* 0x000ee80000300a00 */
[----:B------:R0:W-:Y:S04]  /*a410*/  STL [R1+0x1c04], R0 ;  /* 0x001c040001007387 */ /* 0x0001e80000100800 */
[----:B------:R1:W-:Y:S04]  /*a420*/  STL [R1+0x1c10], R14 ;  /* 0x001c100e01007387 */ /* 0x0003e80000100800 */
[----:B------:R-:W3:Y:S01]  /*a430*/  LDL.LU.64 R16, [R1+0x248] ;  /* 0x0002480001107983 */ /* 0x000ee20000300a00 */
[----:B0-----:R-:W-:-:S03]  /*a440*/  IMAD.MOV.U32 R0, RZ, RZ, R15 ;  /* 0x000000ffff007224 */ /* 0x001fc600078e000f */
[----:B--2---:R-:W-:Y:S04]  /*a450*/  STL [R1+0x1c18], R12 ;  /* 0x001c180c01007387 */ /* 0x004fe80000100800 */
[----:B------:R0:W-:Y:S04]  /*a460*/  STL [R1+0x1c0c], R0 ;  /* 0x001c0c0001007387 */ /* 0x0001e80000100800 */
[----:B-1----:R-:W2:Y:S01]  /*a470*/  LDL.LU.64 R14, [R1+0x2f0] ;  /* 0x0002f000010e7983 */ /* 0x002ea20000300a00 */
[----:B0-----:R-:W-:-:S03]  /*a480*/  IMAD.MOV.U32 R0, RZ, RZ, R13 ;  /* 0x000000ffff007224 */ /* 0x001fc600078e000d */
[----:B------:R-:W-:Y:S04]  /*a490*/  STL [R1+0x1c20], R20 ;  /* 0x001c201401007387 */ /* 0x000fe80000100800 */
[----:B------:R0:W-:Y:S04]  /*a4a0*/  STL [R1+0x1c14], R0 ;  /* 0x001c140001007387 */ /* 0x0001e80000100800 */
[----:B------:R-:W2:Y:S01]  /*a4b0*/  LDL.LU.64 R12, [R1+0x258] ;  /* 0x00025800010c7983 */ /* 0x000ea20000300a00 */
[----:B0-----:R-:W-:-:S03]  /*a4c0*/  IMAD.MOV.U32 R0, RZ, RZ, R21 ;  /* 0x000000ffff007224 */ /* 0x001fc600078e0015 */
[----:B----4-:R-:W-:Y:S04]  /*a4d0*/  STL [R1+0x1c28], R22 ;  /* 0x001c281601007387 */ /* 0x010fe80000100800 */
[----:B------:R0:W-:Y:S04]  /*a4e0*/  STL [R1+0x1c1c], R0 ;  /* 0x001c1c0001007387 */ /* 0x0001e80000100800 */
[----:B------:R-:W4:Y:S01]  /*a4f0*/  LDL.LU.64 R20, [R1+0x2f8] ;  /* 0x0002f80001147983 */ /* 0x000f220000300a00 */
[----:B0-----:R-:W-:-:S03]  /*a500*/  IMAD.MOV.U32 R0, RZ, RZ, R23 ;  /* 0x000000ffff007224 */ /* 0x001fc600078e0017 */
[----:B---3--:R-:W-:Y:S04]  /*a510*/  STL [R1+0x1c30], R10 ;  /* 0x001c300a01007387 */ /* 0x008fe80000100800 */
[----:B------:R0:W-:Y:S02]  /*a520*/  STL [R1+0x1c24], R0 ;  /* 0x001c240001007387 */ /* 0x0001e40000100800 */
[----:B0-----:R-:W-:Y:S02]  /*a530*/  IMAD.MOV.U32 R0, RZ, RZ, R11 ;  /* 0x000000ffff007224 */ /* 0x001fe400078e000b */
[----:B------:R-:W3:Y:S04]  /*a540*/  LDL.LU.64 R10, [R1+0x260] ;  /* 0x00026000010a7983 */ /* 0x000ee80000300a00 */
        /* <DEDUP_REMOVED lines=15> */
[----:B------:R-:W-:Y:S04]  /*a640*/  STL [R1+0x1c58], R18 ;  /* 0x001c581201007387 */ /* 0x000fe80000100800 */
[----:B------:R0:W-:Y:S04]  /*a650*/  STL [R1+0x1c4c], R0 ;  /* 0x001c4c0001007387 */ /* 0x0001e80000100800 */
[----:B-1----:R-:W3:Y:S01]  /*a660*/  LDL.LU.64 R2, [R1+0x278] ;  /* 0x0002780001027983 */ /* 0x002ee20000300a00 */
[----:B0-----:R-:W-:-:S03]  /*a670*/  IMAD.MOV.U32 R0, RZ, RZ, R19 ;  /* 0x000000ffff007224 */ /* 0x001fc600078e0013 */
[----:B------:R-:W3:Y:S04]  /*a680*/  LDL.LU.64 R18, [R1+0x310] ;  /* 0x0003100001127983 */ /* 0x000ee80000300a00 */
[----:B------:R0:W-:Y:S04]  /*a690*/  STL [R1+0x1c54], R0 ;  /* 0x001c540001007387 */ /* 0x0001e80000100800 */
[----:B------:R1:W-:Y:S01]  /*a6a0*/  STL [R1+0x1c60], R28 ;  /* 0x001c601c01007387 */ /* 0x0003e20000100800 */
[----:B0-----:R-:W-:-:S03]  /*a6b0*/  IMAD.MOV.U32 R0, RZ, RZ, R29 ;  /* 0x000000ffff007224 */ /* 0x001fc600078e001d */
[----:B------:R-:W-:Y:S04]  /*a6c0*/  STL [R1+0x1c68], R16 ;  /* 0x001c681001007387 */ /* 0x000fe80000100800 */
[----:B------:R0:W-:Y:S04]  /*a6d0*/  STL [R1+0x1c5c], R0 ;  /* 0x001c5c0001007387 */ /* 0x0001e80000100800 */
[----:B-1----:R-:W3:Y:S01]  /*a6e0*/  LDL.LU.64 R28, [R1+0x288] ;  /* 0x00028800011c7983 */ /* 0x002ee20000300a00 */
[----:B0-----:R-:W-:-:S03]  /*a6f0*/  IMAD.MOV.U32 R0, RZ, RZ, R17 ;  /* 0x000000ffff007224 */ /* 0x001fc600078e0011 */
[----:B--2---:R-:W-:Y:S04]  /*a700*/  STL [R1+0x1c70], R14 ;  /* 0x001c700e01007387 */ /* 0x004fe80000100800 */
[----:B------:R0:W-:Y:S04]  /*a710*/  STL [R1+0x1c64], R0 ;  /* 0x001c640001007387 */ /* 0x0001e80000100800 */
[----:B------:R-:W2:Y:S01]  /*a720*/  LDL.LU.64 R16, [R1+0x318] ;  /* 0x0003180001107983 */ /* 0x000ea20000300a00 */
[----:B0-----:R-:W-:-:S03]  /*a730*/  IMAD.MOV.U32 R0, RZ, RZ, R15 ;  /* 0x000000ffff007224 */ /* 0x001fc600078e000f */
[----:B------:R-:W-:Y:S04]  /*a740*/  STL [R1+0x1c78], R12 ;  /* 0x001c780c01007387 */ /* 0x000fe80000100800 */
[----:B------:R0:W-:Y:S04]  /*a750*/  STL [R1+0x1c6c], R0 ;  /* 0x001c6c0001007387 */ /* 0x0001e80000100800 */
[----:B------:R-:W2:Y:S01]  /*a760*/  LDL.LU.64 R14, [R1+0x298] ;  /* 0x00029800010e7983 */ /* 0x000ea20000300a00 */
[----:B0-----:R-:W-:-:S03]  /*a770*/  IMAD.MOV.U32 R0, RZ, RZ, R13 ;  /* 0x000000ffff007224 */ /* 0x001fc600078e000d */
[----:B----4-:R-:W-:Y:S04]  /*a780*/  STL [R1+0x1c80], R20 ;  /* 0x001c801401007387 */ /* 0x010fe80000100800 */
[----:B------:R0:W-:Y:S04]  /*a790*/  STL [R1+0x1c74], R0 ;  /* 0x001c740001007387 */ /* 0x0001e80000100800 */
[----:B------:R-:W4:Y:S04]  /*a7a0*/  LDL.LU.64 R12, [R1+0x320] ;  /* 0x00032000010c7983 */ /* 0x000f280000300a00 */
[----:B------:R-:W4:Y:S01]  /*a7b0*/  LDL.LU.64 R22, [R1+0x2a0] ;  /* 0x0002a00001167983 */ /* 0x000f220000300a00 */
[----:B0-----:R-:W-:-:S05]  /*a7c0*/  IMAD.MOV.U32 R0, RZ, RZ, R21 ;  /* 0x000000ffff007224 */ /* 0x001fca00078e0015 */
        /* <DEDUP_REMOVED lines=9> */
[----:B------:R1:W-:Y:S04]  /*a860*/  STL [R1+0x1c98], R6 ;  /* 0x001c980601007387 */ /* 0x0003e80000100800 */
[----:B------:R-:W3:Y:S01]  /*a870*/  LDL.LU.64 R20, [R1+0x330] ;  /* 0x0003300001147983 */ /* 0x000ee20000300a00 */
        /* <DEDUP_REMOVED lines=17> */
[----:B-1----:R-:W3:Y:S04]  /*a990*/  LDL.LU.64 R28, [R1+0x1d0] ;  /* 0x0001d000011c7983 */ /* 0x002ee80000300a00 */
[----:B------:R2:W-:Y:S02]  /*a9a0*/  STL [R1+0x1cb4], R0 ;  /* 0x001cb40001007387 */ /* 0x0005e40000100800 */
[----:B--2---:R-:W-:Y:S02]  /*a9b0*/  IMAD.MOV.U32 R0, RZ, RZ, R17 ;  /* 0x000000ffff007224 */ /* 0x004fe400078e0011 */
[----:B------:R0:W-:Y:S04]  /*a9c0*/  STL [R1+0x1cc0], R16 ;  /* 0x001cc01001007387 */ /* 0x0001e80000100800 */
[----:B0-----:R-:W2:Y:S04]  /*a9d0*/  LDL.LU.64 R16, [R1+0x348] ;  /* 0x0003480001107983 */ /* 0x001ea80000300a00 */
[----:B------:R0:W-:Y:S04]  /*a9e0*/  STL [R1+0x1cbc], R0 ;  /* 0x001cbc0001007387 */ /* 0x0001e80000100800 */
[----:B------:R1:W-:Y:S01]  /*a9f0*/  STL [R1+0x1cc8], R14 ;  /* 0x001cc80e01007387 */ /* 0x0003e20000100800 */
[----:B0-----:R-:W-:-:S03]  /*aa00*/  IMAD.MOV.U32 R0, RZ, RZ, R15 ;  /* 0x000000ffff007224 */ /* 0x001fc600078e000f */
[----:B-1----:R-:W2:Y:S04]  /*aa10*/  LDL.LU.64 R14, [R1+0x1c8] ;  /* 0x0001c800010e7983 */ /* 0x002ea80000300a00 */
[----:B------:R0:W-:Y:S04]  /*aa20*/  STL [R1+0x1cc4], R0 ;  /* 0x001cc40001007387 */ /* 0x0001e80000100800 */
[----:B----4-:R1:W-:Y:S01]  /*aa30*/  STL [R1+0x1cd0], R12 ;  /* 0x001cd00c01007387 */ /* 0x0103e20000100800 */
[----:B0-----:R-:W-:-:S03]  /*aa40*/  IMAD.MOV.U32 R0, RZ, RZ, R13 ;  /* 0x000000ffff007224 */ /* 0x001fc600078e000d */
[----:B------:R-:W-:Y:S04]  /*aa50*/  STL [R1+0x1cd8], R22 ;  /* 0x001cd81601007387 */ /* 0x000fe80000100800 */
[----:B------:R0:W-:Y:S04]  /*aa60*/  STL [R1+0x1ccc], R0 ;  /* 0x001ccc0001007387 */ /* 0x0001e80000100800 */
[----:B-1----:R-:W4:Y:S01]  /*aa70*/  LDL.LU.64 R12, [R1+0x350] ;  /* 0x00035000010c7983 */ /* 0x002f220000300a00 */
        /* <DEDUP_REMOVED lines=12> */
[----:B------:R-:W-:Y:S04]  /*ab40*/  STL [R1+0x1cf8], R6 ;  /* 0x001cf80601007387 */ /* 0x000fe80000100800 */
[----:B------:R0:W-:Y:S04]  /*ab50*/  STL [R1+0x1cec], R0 ;  /* 0x001cec0001007387 */ /* 0x0001e80000100800 */
[----:B------:R-:W-:Y:S01]  /*ab60*/  STL [R1+0x1d00], R4 ;  /* 0x001d000401007387 */ /* 0x000fe20000100800 */
[----:B0-----:R-:W-:-:S05]  /*ab70*/  IMAD.MOV.U32 R0, RZ, RZ, R7 ;  /* 0x000000ffff007224 */ /* 0x001fca00078e0007 */
[----:B------:R0:W-:Y:S04]  /*ab80*/  STL [R1+0x1cf4], R0 ;  /* 0x001cf40001007387 */ /* 0x0001e80000100800 */
[----:B------:R-:W3:Y:S01]  /*ab90*/  LDL.LU.64 R6, [R1+0x1b8] ;  /* 0x0001b80001067983 */ /* 0x000ee20000300a00 */
        /* <DEDUP_REMOVED lines=10> */
[----:B------:R0:W-:Y:S02]  /*ac40*/  STL [R1+0x1d0c], R0 ;  /* 0x001d0c0001007387 */ /* 0x0001e40000100800 */
[----:B0-----:R-:W-:Y:S02]  /*ac50*/  IMAD.MOV.U32 R0, RZ, RZ, R29 ;  /* 0x000000ffff007224 */ /* 0x001fe400078e001d */
[----:B------:R-:W3:Y:S04]  /*ac60*/  LDL.LU.64 R28, [R1+0x368] ;  /* 0x00036800011c7983 */ /* 0x000ee80000300a00 */
[----:B------:R2:W-:Y:S02]  /*ac70*/  STL [R1+0x1d14], R0 ;  /* 0x001d140001007387 */ /* 0x0005e40000100800 */
[----:B--2---:R-:W-:-:S02]  /*ac80*/  IMAD.MOV.U32 R0, RZ, RZ, R17 ;  /* 0x000000ffff007224 */ /* 0x004fc400078e0011 */
[----:B------:R-:W-:Y:S04]  /*ac90*/  STL [R1+0x1d20], R16 ;  /* 0x001d201001007387 */ /* 0x000fe80000100800 */
[----:B------:R-:W2:Y:S04]  /*aca0*/  LDL.LU.64 R24, [R1+0x1a8] ;  /* 0x0001a80001187983 */ /* 0x000ea80000300a00 */
[----:B------:R0:W-:Y:S04]  /*acb0*/  STL [R1+0x1d1c], R0 ;  /* 0x001d1c0001007387 */ /* 0x0001e80000100800 */
[----:B------:R-:W-:Y:S04]  /*acc0*/  STL [R1+0x1d28], R14 ;  /* 0x001d280e01007387 */ /* 0x000fe80000100800 */
[----:B------:R-:W2:Y:S01]  /*acd0*/  LDL.LU.64 R22, [R1+0x370] ;  /* 0x0003700001167983 */ /* 0x000ea20000300a00 */
[----:B0-----:R-:W-:-:S03]  /*ace0*/  IMAD.MOV.U32 R0, RZ, RZ, R15 ;  /* 0x000000ffff007224 */ /* 0x001fc600078e000f */
[----:B------:R-:W2:Y:S04]  /*acf0*/  LDL.LU.64 R20, [R1+0x1a0] ;  /* 0x0001a00001147983 */ /* 0x000ea80000300a00 */
[----:B------:R0:W-:Y:S04]  /*ad00*/  STL [R1+0x1d24], R0 ;  /* 0x001d240001007387 */ /* 0x0001e80000100800 */
[----:B----4-:R-:W-:Y:S04]  /*ad10*/  STL [R1+0x1d30], R12 ;  /* 0x001d300c01007387 */ /* 0x010fe80000100800 */
[----:B------:R-:W4:Y:S01]  /*ad20*/  LDL.LU.64 R18, [R1+0x378] ;  /* 0x0003780001127983 */ /* 0x000f220000300a00 */
[----:B0-----:R-:W-:-:S03]  /*ad30*/  IMAD.MOV.U32 R0, RZ, RZ, R13 ;  /* 0x000000ffff007224 */ /* 0x001fc600078e000d */
[----:B------:R-:W4:Y:S04]  /*ad40*/  LDL.LU.64 R16, [R1+0x198] ;  /* 0x0001980001107983 */ /* 0x000f280000300a00 */
[----:B------:R0:W-:Y:S04]  /*ad50*/  STL [R1+0x1d2c], R0 ;  /* 0x001d2c0001007387 */ /* 0x0001e80000100800 */
[----:B---3--:R-:W-:Y:S04]  /*ad60*/  STL [R1+0x1d38], R10 ;  /* 0x001d380a01007387 */ /* 0x008fe80000100800 */
[----:B------:R-:W3:Y:S01]  /*ad70*/  LDL.LU.64 R14, [R1+0x380] ;  /* 0x00038000010e7983 */ /* 0x000ee20000300a00 */
[----:B0-----:R-:W-:-:S03]  /*ad80*/  IMAD.MOV.U32 R0, RZ, RZ, R11 ;  /* 0x000000ffff007224 */ /* 0x001fc600078e000b */
[----:B------:R-:W3:Y:S04]  /*ad90*/  LDL.LU.64 R12, [R1+0x190] ;  /* 0x00019000010c7983 */ /* 0x000ee80000300a00 */
[----:B------:R0:W-:Y:S01]  /*ada0*/  STL [R1+0x1d34], R0 ;  /* 0x001d340001007387 */ /* 0x0001e20000100800 */
[----:B------:R-:W-:-:S03]  /*adb0*/  IMAD.MOV.U32 R26, RZ, RZ, R9 ;  /* 0x000000ffff1a7224 */ /* 0x000fc600078e0009 */
[----:B------:R1:W-:Y:S04]  /*adc0*/  STL [R1+0x1d40], R8 ;  /* 0x001d400801007387 */ /* 0x0003e80000100800 */
[----:B0-----:R-:W3:Y:S04]  /*add0*/  LDL.LU R0, [R1+0x398] ;  /* 0x0003980001007983 */ /* 0x001ee80000300800 */
[----:B------:R-:W3:Y:S04]  /*ade0*/  LDL.LU.64 R10, [R1+0x388] ;  /* 0x00038800010a7983 */ /* 0x000ee80000300a00 */
[----:B-1----:R-:W3:Y:S04]  /*adf0*/  LDL.LU.64 R8, [R1+0x188] ;  /* 0x0001880001087983 */ /* 0x002ee80000300a00 */
[----:B------:R-:W-:Y:S04]  /*ae00*/  STL [R1+0x1d3c], R26 ;  /* 0x001d3c1a01007387 */ /* 0x000fe80000100800 */
[----:B------:R0:W-:Y:S04]  /*ae10*/  STL [R1+0x1d48], R6 ;  /* 0x001d480601007387 */ /* 0x0001e80000100800 */
[----:B------:R1:W-:Y:S01]  /*ae20*/  STL [R1+0x1d50], R4 ;  /* 0x001d500401007387 */ /* 0x0003e20000100800 */
[----:B0-----:R-:W-:-:S05]  /*ae30*/  IMAD.MOV.U32 R6, RZ, RZ, R7 ;  /* 0x000000ffff067224 */ /* 0x001fca00078e0007 */
[----:B------:R0:W-:Y:S01]  /*ae40*/  STL [R1+0x1d44], R6 ;  /* 0x001d440601007387 */ /* 0x0001e20000100800 */
[----:B-1----:R-:W-:-:S03]  /*ae50*/  IMAD.MOV.U32 R4, RZ, RZ, R5 ;  /* 0x000000ffff047224 */ /* 0x002fc600078e0005 */
[----:B0-----:R-:W3:Y:S04]  /*ae60*/  LDL.LU.64 R6, [R1+0x390] ;  /* 0x0003900001067983 */ /* 0x001ee80000300a00 */
[----:B------:R-:W3:Y:S04]  /*ae70*/  LDL.LU R5, [R1+0x39c] ;  /* 0x00039c0001057983 */ /* 0x000ee80000300800 */
[----:B------:R0:W-:Y:S04]  /*ae80*/  STL [R1+0x1d4c], R4 ;  /* 0x001d4c0401007387 */ /* 0x0001e80000100800 */
[----:B------:R1:W-:Y:S01]  /*ae90*/  STL [R1+0x1d58], R2 ;  /* 0x001d580201007387 */ /* 0x0003e20000100800 */
[----:B0-----:R-:W-:-:S03]  /*aea0*/  IMAD.MOV.U32 R4, RZ, RZ, R3 ;  /* 0x000000ffff047224 */ /* 0x001fc600078e0003 */
[----:B-1----:R-:W3:Y:S04]  /*aeb0*/  LDL.LU R2, [R1+0x3a4] ;  /* 0x0003a40001027983 */ /* 0x002ee80000300800 */
[----:B------:R-:W3:Y:S04]  /*aec0*/  LDL.LU R3, [R1+0x3a0] ;  /* 0x0003a00001037983 */ /* 0x000ee80000300800 */
[----:B------:R0:W-:Y:S04]  /*aed0*/  STL [R1+0x1d54], R4 ;  /* 0x001d540401007387 */ /* 0x0001e80000100800 */
[----:B------:R1:W-:Y:S01]  /*aee0*/  STL [R1+0x1d60], R28 ;  /* 0x001d601c01007387 */ /* 0x0003e20000100800 */
[----:B0-----:R-:W-:-:S03]  /*aef0*/  IMAD.MOV.U32 R4, RZ, RZ, R29 ;  /* 0x000000ffff047224 */ /* 0x001fc600078e001d */
[----:B-1----:R-:W3:Y:S04]  /*af00*/  LDL.LU.64 R28, [R1+0x2b8] ;  /* 0x0002b800011c7983 */ /* 0x002ee80000300a00 */
[----:B------:R2:W-:Y:S02]  /*af10*/  STL [R1+0x1d5c], R4 ;  /* 0x001d5c0401007387 */ /* 0x0005e40000100800 */
[----:B--2---:R-:W-:Y:S02]  /*af20*/  IMAD.MOV.U32 R4, RZ, RZ, R25 ;  /* 0x000000ffff047224 */ /* 0x004fe400078e0019 */
[----:B------:R-:W-:Y:S04]  /*af30*/  STL [R1+0x1d68], R24 ;  /* 0x001d681801007387 */ /* 0x000fe80000100800 */
[----:B------:R-:W-:Y:S04]  /*af40*/  STL [R1+0x1d70], R22 ;  /* 0x001d701601007387 */ /* 0x000fe80000100800 */
[----:B------:R0:W-:Y:S04]  /*af50*/  STL [R1+0x1d64], R4 ;  /* 0x001d640401007387 */ /* 0x0001e80000100800 */
[----:B------:R-:W-:Y:S01]  /*af60*/  STL [R1+0x1d78], R20 ;  /* 0x001d781401007387 */ /* 0x000fe20000100800 */
[----:B0-----:R-:W-:-:S05]  /*af70*/  IMAD.MOV.U32 R4, RZ, RZ, R23 ;  /* 0x000000ffff047224 */ /* 0x001fca00078e0017 */
[----:B------:R0:W-:Y:S04]  /*af80*/  STL [R1+0x1d6c], R4 ;  /* 0x001d6c0401007387 */ /* 0x0001e80000100800 */
[----:B----4-:R-:W-:Y:S01]  /*af90*/  STL [R1+0x1d80], R18 ;  /* 0x001d801201007387 */ /* 0x010fe20000100800 */
[----:B0-----:R-:W-:-:S05]  /*afa0*/  IMAD.MOV.U32 R4, RZ, RZ, R21 ;  /* 0x000000ffff047224 */ /* 0x001fca00078e0015 */
[----:B------:R0:W-:Y:S04]  /*afb0*/  STL [R1+0x1d74], R4 ;  /* 0x001d740401007387 */ /* 0x0001e80000100800 */
[----:B------:R-:W-:Y:S01]  /*afc0*/  STL [R1+0x1d88], R16 ;  /* 0x001d881001007387 */ /* 0x000fe20000100800 */
[----:B0-----:R-:W-:-:S05]  /*afd0*/  IMAD.MOV.U32 R4, RZ, RZ, R19 ;  /* 0x000000ffff047224 */ /* 0x001fca00078e0013 */
[----:B------:R0:W-:Y:S02]  /*afe0*/  STL [R1+0x1d7c], R4 ;  /* 0x001d7c0401007387 */ /* 0x0001e40000100800 */
[----:B0-----:R-:W-:Y:S02]  /*aff0*/  IMAD.MOV.U32 R4, RZ, RZ, R17 ;  /* 0x000000ffff047224 */ /* 0x001fe400078e0011 */
[----:B---3--:R-:W-:Y:S04]  /*b000*/  STL [R1+0x1d90], R14 ;  /* 0x001d900e01007387 */ /* 0x008fe80000100800 */
[----:B------:R0:W-:Y:S04]  /*b010*/  STL [R1+0x1d84], R4 ;  /* 0x001d840401007387 */ /* 0x0001e80000100800 */
[----:B------:R-:W-:Y:S01]  /*b020*/  STL [R1+0x1d98], R12 ;  /* 0x001d980c01007387 */ /* 0x000fe20000100800 */
[----:B0-----:R-:W-:-:S05]  /*b030*/  IMAD.MOV.U32 R4, RZ, RZ, R15 ;  /* 0x000000ffff047224 */ /* 0x001fca00078e000f */
[----:B------:R0:W-:Y:S02]  /*b040*/  STL [R1+0x1d8c], R4 ;  /* 0x001d8c0401007387 */ /* 0x0001e40000100800 */
[----:B0-----:R-:W-:-:S05]  /*b050*/  IMAD.MOV.U32 R4, RZ, RZ, R13 ;  /* 0x000000ffff047224 */ /* 0x001fca00078e000d */
[----:B------:R0:W-:Y:S01]  /*b060*/  STL [R1+0x1d94], R4 ;  /* 0x001d940401007387 */ /* 0x0001e20000100800 */
[----:B------:R-:W-:-:S03]  /*b070*/  IMAD R0, R0, c[0x0][0x184], RZ ;  /* 0x0000610000007a24 */ /* 0x000fc600078e02ff */
[----:B------:R1:W-:Y:S01]  /*b080*/  STL [R1+0x1da0], R10 ;  /* 0x001da00a01007387 */ /* 0x0003e20000100800 */
[----:B0-----:R-:W-:-:S03]  /*b090*/  IMAD.MOV.U32 R4, RZ, RZ, R11 ;  /* 0x000000ffff047224 */ /* 0x001fc600078e000b */
[----:B------:R-:W-:Y:S04]  /*b0a0*/  STL [R1+0x1da8], R8 ;  /* 0x001da80801007387 */ /* 0x000fe80000100800 */
[----:B------:R0:W-:Y:S01]  /*b0b0*/  STL [R1+0x1d9c], R4 ;  /* 0x001d9c0401007387 */ /* 0x0001e20000100800 */
[C---:B------:R-:W-:Y:S01]  /*b0c0*/  LEA R18, P0, R0.reuse, c[0x0][0x160], 0x1 ;  /* 0x0000580000127a11 */ /* 0x040fe200078008ff */
[----:B-1----:R-:W-:Y:S02]  /*b0d0*/  IMAD.MOV.U32 R10, RZ, RZ, c[0x0][0x188] ;  /* 0x00006200ff0a7624 */ /* 0x002fe400078e00ff */
[----:B0-----:R-:W-:Y:S01]  /*b0e0*/  IMAD.MOV.U32 R4, RZ, RZ, R9 ;  /* 0x000000ffff047224 */ /* 0x001fe200078e0009 */
[----:B------:R-:W-:-:S04]  /*b0f0*/  LEA.HI.X.SX32 R19, R0, c[0x0][0x164], 0x1, P0 ;  /* 0x0000590000137a11 */ /* 0x000fc800000f0eff */
[----:B------:R0:W-:Y:S01]  /*b100*/  STL [R1+0x1da4], R4 ;  /* 0x001da40401007387 */ /* 0x0001e20000100800 */
[----:B------:R-:W-:-:S03]  /*b110*/  IMAD R8, R10, 0x7f, RZ ;  /* 0x0000007f0a087824 */ /* 0x000fc600078e02ff */
[----:B------:R1:W-:Y:S01]  /*b120*/  STL [R1+0x1db0], R6 ;  /* 0x001db00601007387 */ /* 0x0003e20000100800 */
[----:B0-----:R-:W-:-:S05]  /*b130*/  IMAD R4, R5, c[0x0][0x184], RZ ;  /* 0x0000610005047a24 */ /* 0x001fca00078e02ff */
[----:B------:R-:W-:Y:S01]  /*b140*/  LEA R16, P2, R4, c[0x0][0x160], 0x1 ;  /* 0x0000580004107a11 */ /* 0x000fe200078408ff */
[----:B-1----:R-:W-:-:S03]  /*b150*/  IMAD.MOV.U32 R6, RZ, RZ, R7 ;  /* 0x000000ffff067224 */ /* 0x002fc600078e0007 */
[----:B------:R-:W-:Y:S02]  /*b160*/  LEA.HI.X.SX32 R17, R4, c[0x0][0x164], 0x1, P2 ;  /* 0x0000590004117a11 */ /* 0x000fe400010f0eff */
[----:B------:R0:W-:Y:S01]  /*b170*/  STL [R1+0x1dac], R6 ;  /* 0x001dac0601007387 */ /* 0x0001e20000100800 */
[----:B------:R-:W-:Y:S02]  /*b180*/  IMAD R5, R2, c[0x0][0x184], RZ ;  /* 0x0000610002057a24 */ /* 0x000fe400078e02ff */
[----:B------:R-:W-:-:S03]  /*b190*/  IMAD R0, R3, c[0x0][0x184], RZ ;  /* 0x0000610003007a24 */ /* 0x000fc600078e02ff */
[C---:B------:R-:W-:Y:S01]  /*b1a0*/  LEA R12, P0, R5.reuse, c[0x0][0x160], 0x1 ;  /* 0x00005800050c7a11 */ /* 0x040fe200078008ff */
[----:B------:R-:W-:Y:S01]  /*b1b0*/  IMAD.WIDE R2, R8, 0x2, R18 ;  /* 0x0000000208027825 */ /* 0x000fe200078e0212 */
[C---:B------:R-:W-:Y:S01]  /*b1c0*/  LEA R14, P1, R0.reuse, c[0x0][0x160], 0x1 ;  /* 0x00005800000e7a11 */ /* 0x040fe200078208ff */
[----:B------:R-:W-:Y:S01]  /*b1d0*/  STL.64 [R1+0x5d8], R18 ;  /* 0x0005d81201007387 */ /* 0x000fe20000100a00 */
[----:B------:R-:W-:Y:S02]  /*b1e0*/  LEA.HI.X.SX32 R13, R5, c[0x0][0x164], 0x1, P0 ;  /* 0x00005900050d7a11 */ /* 0x000fe400000f0eff */
[----:B------:R-:W-:Y:S01]  /*b1f0*/  LEA.HI.X.SX32 R15, R0, c[0x0][0x164], 0x1, P1 ;  /* 0x00005900000f7a11 */ /* 0x000fe200008f0eff */
[----:B------:R-:W-:-:S04]  /*b200*/  IMAD.WIDE R4, R8, 0x2, R16 ;  /* 0x0000000208047825 */ /* 0x000fc800078e0210 */
[----:B0-----:R-:W-:Y:S01]  /*b210*/  IMAD.MOV.U32 R6, RZ, RZ, R29 ;  /* 0x000000ffff067224 */ /* 0x001fe200078e001d */
[----:B------:R-:W-:Y:S04]  /*b220*/  STL [R1+0x1db8], R28 ;  /* 0x001db81c01007387 */ /* 0x000fe80000100800 */
[----:B------:R0:W-:Y:S04]  /*b230*/  STL [R1+0x1db4], R6 ;  /* 0x001db40601007387 */ /* 0x0001e80000100800 */
[----:B------:R-:W-:Y:S01]  /*b240*/  STL [R1+0x1dbc], R2 ;  /* 0x001dbc0201007387 */ /* 0x000fe20000100800 */
[----:B------:R-:W-:-:S03]  /*b250*/  IMAD R0, R10, 0x7e, RZ ;  /* 0x0000007e0a007824 */ /* 0x000fc600078e02ff */
[----:B------:R1:W-:Y:S01]  /*b260*/  STL [R1+0x1bc8], R3 ;  /* 0x001bc80301007387 */ /* 0x0003e20000100800 */
[----:B0-----:R-:W-:-:S03]  /*b270*/  IMAD.WIDE R6, R8, 0x2, R14 ;  /* 0x0000000208067825 */ /* 0x001fc600078e020e */
[----:B------:R-:W-:Y:S04]  /*b280*/  STL.64 [R1+0x5e0], R16 ;  /* 0x0005e01001007387 */ /* 0x000fe80000100a00 */
[----:B------:R-:W-:Y:S01]  /*b290*/  STL.64 [R1+0x5f0], R12 ;  /* 0x0005f00c01007387 */ /* 0x000fe20000100a00 */
[----:B-1----:R-:W-:-:S03]  /*b2a0*/  IMAD.WIDE R2, R8, 0x2, R12 ;  /* 0x0000000208027825 */ /* 0x002fc600078e020c */
[----:B------:R-:W-:Y:S04]  /*b2b0*/  STL.64 [R1+0x5e8], R14 ;  /* 0x0005e80e01007387 */ /* 0x000fe80000100a00 */
[----:B------:R-:W-:Y:S04]  /*b2c0*/  STL [R1+0x1bcc], R4 ;  /* 0x001bcc0401007387 */ /* 0x000fe80000100800 */
[----:B------:R0:W-:Y:S04]  /*b2d0*/  STL [R1+0x1bb8], R5 ;  /* 0x001bb80501007387 */ /* 0x0001e80000100800 */
[----:B------:R-:W-:Y:S04]  /*b2e0*/  STL [R1+0x1bbc], R6 ;  /* 0x001bbc0601007387 */ /* 0x000fe80000100800 */
[----:B------:R1:W-:Y:S01]  /*b2f0*/  STL [R1+0x1ba0], R7 ;  /* 0x001ba00701007387 */ /* 0x0003e20000100800 */
[----:B0-----:R-:W-:-:S03]  /*b300*/  IMAD.WIDE R4, R0, 0x2, R18 ;  /* 0x0000000200047825 */ /* 0x001fc600078e0212 */
[----:B------:R-:W-:Y:S04]  /*b310*/  STL [R1+0x1bb4], R2 ;  /* 0x001bb40201007387 */ /* 0x000fe80000100800 */
[----:B------:R0:W-:Y:S01]  /*b320*/  STL [R1+0x1bac], R3 ;  /* 0x001bac0301007387 */ /* 0x0001e20000100800 */
[----:B-1----:R-:W-:-:S03]  /*b330*/  IMAD.WIDE R6, R0, 0x2, R14 ;  /* 0x0000000200067825 */ /* 0x002fc600078e020e */
[----:B------:R-:W-:Y:S01]  /*b340*/  STL [R1+0x1bb0], R4 ;  /* 0x001bb00401007387 */ /* 0x000fe20000100800 */
[----:B------:R-:W-:Y:S02]  /*b350*/  IMAD R8, R10, 0x7d, RZ ;  /* 0x0000007d0a087824 */ /* 0x000fe400078e02ff */
[C---:B0-----:R-:W-:Y:S01]  /*b360*/  IMAD.WIDE R2, R0.reuse, 0x2, R16 ;  /* 0x0000000200027825 */ /* 0x041fe200078e0210 */
[----:B------:R0:W-:Y:S04]  /*b370*/  STL [R1+0x1ba4], R5 ;  /* 0x001ba40501007387 */ /* 0x0001e80000100800 */
[----:B------:R-:W-:Y:S04]  /*b380*/  STL [R1+0x1ba8], R2 ;  /* 0x001ba80201007387 */ /* 0x000fe80000100800 */
[----:B------:R1:W-:Y:S01]  /*b390*/  STL [R1+0x1b98], R3 ;  /* 0x001b980301007387 */ /* 0x0003e20000100800 */
[----:B0-----:R-:W-:-:S03]  /*b3a0*/  IMAD.WIDE R4, R0, 0x2, R12 ;  /* 0x0000000200047825 */ /* 0x001fc600078e020c */
[----:B------:R-:W-:Y:S04]  /*b3b0*/  STL [R1+0x1b9c], R6 ;  /* 0x001b9c0601007387 */ /* 0x000fe80000100800 */
[----:B------:R0:W-:Y:S01]  /*b3c0*/  STL [R1+0x1b80], R7 ;  /* 0x001b800701007387 */ /* 0x0001e20000100800 */
[----:B-1----:R-:W-:-:S03]  /*b3d0*/  IMAD.WIDE R2, R8, 0x2, R18 ;  /* 0x0000000208027825 */ /* 0x002fc600078e0212 */
[----:B------:R-:W-:Y:S04]  /*b3e0*/  STL [R1+0x1b94], R4 ;  /* 0x001b940401007387 */ /* 0x000fe80000100800 */
[----:B------:R1:W-:Y:S01]  /*b3f0*/  STL [R1+0x1b8c], R5 ;  /* 0x001b8c0501007387 */ /* 0x0003e20000100800 */
[----:B0-----:R-:W-:-:S03]  /*b400*/  IMAD.WIDE R6, R8, 0x2, R14 ;  /* 0x0000000208067825 */ /* 0x001fc600078e020e */
[----:B------:R-:W-:Y:S01]  /*b410*/  STL [R1+0x1b90], R2 ;  /* 0x001b900201007387 */ /* 0x000fe20000100800 */
[----:B------:R-:W-:Y:S02]  /*b420*/  IMAD R0, R10, 0x7c, RZ ;  /* 0x0000007c0a007824 */ /* 0x000fe400078e02ff */
[C---:B-1----:R-:W-:Y:S01]  /*b430*/  IMAD.WIDE R4, R8.reuse, 0x2, R16 ;  /* 0x0000000208047825 */ /* 0x042fe200078e0210 */
        /* <DEDUP_REMOVED lines=76> */
[----:B-1----:R-:W-:-:S03]  /*b900*/  IMAD.WIDE R4, R8, 0x2, R16 ;  /* 0x0000000208047825 */ /* 0x002fc600078e0210 */
[----:B------:R0:W-:Y:S01]  /*b910*/  STL [R1+0x1ac4], R3 ;  /* 0x001ac40301007387 */ /* 0x0001e20000100800 */
[----:B------:R-:W-:-:S03]  /*b920*/  IMAD R0, R10, 0x76, RZ ;  /* 0x000000760a007824 */ /* 0x000fc600078e02ff */
        /* <DEDUP_REMOVED lines=8> */
[----:B------:R-:W-:Y:S02]  /*b9b0*/  IMAD R8, R10, 0x75, RZ ;  /* 0x000000750a087824 */ /* 0x000fe400078e02ff */
[C---:B0-----:R-:W-:Y:S01]  /*b9c0*/  IMAD.WIDE R6, R0.reuse, 0x2, R14 ;  /* 0x0000000200067825 */ /* 0x041fe200078e020e */
[----:B------:R-:W-:Y:S03]  /*b9d0*/  STL [R1+0x1ab0], R4 ;  /* 0x001ab00401007387 */ /* 0x000fe60000100800 */
        /* <DEDUP_REMOVED lines=12> */
[----:B------:R-:W-:-:S03]  /*baa0*/  IMAD R0, R10, 0x74, RZ ;  /* 0x000000740a007824 */ /* 0x000fc600078e02ff */
[----:B------:R0:W-:Y:S01]  /*bab0*/  STL [R1+0x1a84], R3 ;  /* 0x001a840301007387 */ /* 0x0001e20000100800 */
[----:B-1----:R-:W-:-:S03]  /*bac0*/  IMAD.WIDE R4, R8, 0x2, R14 ;  /* 0x0000000208047825 */ /* 0x002fc600078e020e */
        /* <DEDUP_REMOVED lines=12> */
[----:B------:R0:W-:Y:S03]  /*bb90*/  STL [R1+0x1a6c], R7 ;  /* 0x001a6c0701007387 */ /* 0x0001e60000100800 */
[----:B------:R-:W-:Y:S01]  /*bba0*/  IMAD.WIDE R8, R11, 0x2, R18 ;  /* 0x000000020b087825 */ /* 0x000fe200078e0212 */
        /* <DEDUP_REMOVED lines=654> */
[----:B------:R-:W-:-:S03]  /*e490*/  IMAD.SHL.U32 R0, R10, 0x40, RZ ;  /* 0x000000400a007824 */ /* 0x000fc600078e00ff */
        /* <DEDUP_REMOVED lines=810> */
[----:B------:R0:W-:Y:S04]  /*11740*/  STL [R1+0x1a0c], R8 ;  /* 0x001a0c0801007387 */ /* 0x0001e80000100800 */
[----:B------:R-:W-:Y:S01]  /*11750*/  STL [R1+0x1a08], R9 ;  /* 0x001a080901007387 */ /* 0x000fe20000100800 */
[----:B-1----:R-:W-:-:S03]  /*11760*/  IMAD.WIDE R6, R11, 0x2, R12 ;  /* 0x000000020b067825 */ /* 0x002fc600078e020c */
[----:B------:R-:W-:Y:S01]  /*11770*/  STL [R1+0x1a14], R2 ;  /* 0x001a140201007387 */ /* 0x000fe20000100800 */
[----:B0-----:R-:W-:-:S03]  /*11780*/  IMAD.SHL.U32 R8, R10, 0x2, RZ ;  /* 0x000000020a087824 */ /* 0x001fc600078e00ff */
        /* <DEDUP_REMOVED lines=11> */
[----:B------:R-:W-:-:S03]  /*11840*/  IMAD.WIDE R8, R8, 0x2, R12 ;  /* 0x0000000208087825 */ /* 0x000fc600078e020c */
[----:B------:R0:W-:Y:S01]  /*11850*/  STL [R1+0x1a30], R5 ;  /* 0x001a300501007387 */ /* 0x0001e20000100800 */
[----:B-1----:R-:W-:-:S03]  /*11860*/  IMAD.WIDE R2, R10, 0x2, R18 ;  /* 0x000000020a027825 */ /* 0x002fc600078e0212 */
[----:B------:R-:W-:Y:S04]  /*11870*/  STL [R1+0x1a3c], R6 ;  /* 0x001a3c0601007387 */ /* 0x000fe80000100800 */
[----:B------:R1:W-:Y:S01]  /*11880*/  STL [R1+0x1a38], R7 ;  /* 0x001a380701007387 */ /* 0x0003e20000100800 */
[----:B0-----:R-:W-:-:S03]  /*11890*/  IMAD.WIDE R4, R10, 0x2, R16 ;  /* 0x000000020a047825 */ /* 0x001fc600078e0210 */
[----:B------:R-:W-:Y:S04]  /*118a0*/  STL [R1+0x1a44], R8 ;  /* 0x001a440801007387 */ /* 0x000fe80000100800 */
[----:B------:R-:W-:Y:S01]  /*118b0*/  STL [R1+0x1a40], R9 ;  /* 0x001a400901007387 */ /* 0x000fe20000100800 */
[----:B-1----:R-:W-:-:S03]  /*118c0*/  IMAD.WIDE R6, R10, 0x2, R14 ;  /* 0x000000020a067825 */ /* 0x002fc600078e020e */
[----:B------:R-:W-:Y:S04]  /*118d0*/  STL [R1+0x1a4c], R2 ;  /* 0x001a4c0201007387 */ /* 0x000fe80000100800 */
[----:B------:R0:W-:Y:S04]  /*118e0*/  STL [R1+0x1a48], R3 ;  /* 0x001a480301007387 */ /* 0x0001e80000100800 */
[----:B------:R-:W-:Y:S04]  /*118f0*/  STL [R1+0x1a54], R4 ;  /* 0x001a540401007387 */ /* 0x000fe80000100800 */
[----:B------:R-:W-:Y:S01]  /*11900*/  STL [R1+0x1a50], R5 ;  /* 0x001a500501007387 */ /* 0x000fe20000100800 */
[----:B0-----:R-:W-:-:S03]  /*11910*/  IMAD.WIDE R2, R10, 0x2, R12 ;  /* 0x000000020a027825 */ /* 0x001fc600078e020c */
[----:B------:R-:W-:Y:S04]  /*11920*/  STL [R1+0x1a5c], R6 ;  /* 0x001a5c0601007387 */ /* 0x000fe80000100800 */
[----:B------:R-:W-:Y:S04]  /*11930*/  STL [R1+0x1a58], R7 ;  /* 0x001a580701007387 */ /* 0x000fe80000100800 */
[----:B------:R-:W-:Y:S04]  /*11940*/  STL [R1+0x1a64], R2 ;  /* 0x001a640201007387 */ /* 0x000fe80000100800 */
[----:B------:R0:W-:Y:S04]  /*11950*/  STL [R1+0x1a60], R3 ;  /* 0x001a600301007387 */ /* 0x0001e80000100800 */
        /* <DEDUP_REMOVED lines=111> */
[----:B------:R-:W1:Y:S04]  /*12050*/  S2R R29, SR_TID.X ;  /* 0x00000000001d7919 */ /* 0x000e680000002100 */
        /* <DEDUP_REMOVED lines=20> */
[----:B------:R-:W-:Y:S01]  /*121a0*/  STL [R1+0x6f8], RZ ;  /* 0x0006f8ff01007387 */ /* 0x000fe20000100800 */
[----:B-1----:R-:W-:-:S03]  /*121b0*/  LOP3.LUT R29, R29, 0x3f, RZ, 0xc0, !PT ;  /* 0x0000003f1d1d7812 */ /* 0x002fc600078ec0ff */
[----:B------:R-:W-:Y:S04]  /*121c0*/  STL [R1+0x6fc], RZ ;  /* 0x0006fcff01007387 */ /* 0x000fe80000100800 */
[----:B------:R-:W-:Y:S04]  /*121d0*/  STL [R1+0x6d0], RZ ;  /* 0x0006d0ff01007387 */ /* 0x000fe80000100800 */
[----:B------:R-:W-:Y:S04]  /*121e0*/  STL [R1+0x6d4], RZ ;  /* 0x0006d4ff01007387 */ /* 0x000fe80000100800 */
[----:B------:R-:W-:Y:S04]  /*121f0*/  STL [R1+0x6d8], RZ ;  /* 0x0006d8ff01007387 */ /* 0x000fe80000100800 */
[----:B------:R-:W-:Y:S01]  /*12200*/  STL [R1+0x6dc], RZ ;  /* 0x0006dcff01007387 */ /* 0x000fe20000100800 */
[----:B0-----:R-:W-:-:S03]  /*12210*/  IMAD.SHL.U32 R3, R29, 0x2, RZ ;  /* 0x000000021d037824 */ /* 0x001fc600078e00ff */
[----:B------:R-:W-:Y:S04]  /*12220*/  STL [R1+0x6c0], RZ ;  /* 0x0006c0ff01007387 */ /* 0x000fe80000100800 */
[----:B------:R-:W-:Y:S04]  /*12230*/  STL [R1+0x6c4], RZ ;  /* 0x0006c4ff01007387 */ /* 0x000fe80000100800 */
[----:B------:R-:W-:Y:S04]  /*12240*/  STL [R1+0x6c8], RZ ;  /* 0x0006c8ff01007387 */ /* 0x000fe80000100800 */
[----:B------:R-:W-:Y:S04]  /*12250*/  STL [R1+0x6cc], RZ ;  /* 0x0006ccff01007387 */ /* 0x000fe80000100800 */
[----:B------:R-:W2:Y:S04]  /*12260*/  LDL.LU R29, [R1+0x3a8] ;  /* 0x0003a800011d7983 */ /* 0x000ea80000300800 */
        /* <DEDUP_REMOVED lines=29> */
[----:B--2---:R-:W-:-:S05]  /*12440*/  SHF.R.S32.HI R5, RZ, 0x7, R29 ;  /* 0x00000007ff057819 */ /* 0x004fca000001141d */
[----:B------:R0:W-:Y:S04]  /*12450*/  STL [R1+0x1fec], R5 ;  /* 0x001fec0501007387 */ /* 0x0001e80000100800 */
[----:B------:R1:W-:Y:S04]  /*12460*/  STL [R1+0x654], RZ ;  /* 0x000654ff01007387 */ /* 0x0003e80000100800 */
        /* <DEDUP_REMOVED lines=62> */
[----:B------:R-:W2:Y:S01]  /*12850*/  LDL R29, [R1+0x5d4] ;  /* 0x0005d400011d7983 */ /* 0x000ea20000100800 */
[----:B------:R-:W-:-:S03]  /*12860*/  IMAD.MOV.U32 R28, RZ, RZ, c[0x0][0x18c] ;  /* 0x00006300ff1c7624 */ /* 0x000fc600078e00ff */
[----:B------:R1:W-:Y:S04]  /*12870*/  STL [R1+0x560], RZ ;  /* 0x000560ff01007387 */ /* 0x0003e80000100800 */
[----:B------:R1:W-:Y:S01]  /*12880*/  STL [R1+0x564], RZ ;  /* 0x000564ff01007387 */ /* 0x0003e20000100800 */
[----:B------:R-:W-:-:S03]  /*12890*/  IMAD.SHL.U32 R4, R28, 0x80, RZ ;  /* 0x000000801c047824 */ /* 0x000fc600078e00ff */
[----:B------:R1:W-:Y:S04]  /*128a0*/  STL [R1+0x568], RZ ;  /* 0x000568ff01007387 */ /* 0x0003e80000100800 */
[----:B------:R1:W-:Y:S04]  /*128b0*/  STL [R1+0x56c], RZ ;  /* 0x00056cff01007387 */ /* 0x0003e80000100800 */
[----:B------:R1:W-:Y:S04]  /*128c0*/  STL [R1+0x540], RZ ;  /* 0x000540ff01007387 */ /* 0x0003e80000100800 */
[----:B------:R1:W-:Y:S04]  /*128d0*/  STL [R1+0x544], RZ ;  /* 0x000544ff01007387 */ /* 0x0003e80000100800 */
[----:B------:R1:W-:Y:S04]  /*128e0*/  STL [R1+0x548], RZ ;  /* 0x000548ff01007387 */ /* 0x0003e80000100800 */
[----:B------:R-:W3:Y:S04]  /*128f0*/  S2R R28, SR_TID.X ;  /* 0x00000000001c7919 */ /* 0x000ee80000002100 */
[----:B------:R1:W-:Y:S01]  /*12900*/  STL [R1+0x54c], RZ ;  /* 0x00054cff01007387 */ /* 0x0003e20000100800 */
[----:B------:R-:W-:-:S03]  /*12910*/  SHF.R.S32.HI R2, RZ, 0x1f, R4 ;  /* 0x0000001fff027819 */ /* 0x000fc60000011404 */
[----:B------:R1:W-:Y:S04]  /*12920*/  STL [R1+0x220], RZ ;  /* 0x000220ff01007387 */ /* 0x0003e80000100800 */
[----:B------:R1:W-:Y:S04]  /*12930*/  STL [R1+0x224], RZ ;  /* 0x000224ff01007387 */ /* 0x0003e80000100800 */
[----:B------:R1:W-:Y:S04]  /*12940*/  STL [R1+0x228], RZ ;  /* 0x000228ff01007387 */ /* 0x0003e80000100800 */
[----:B------:R1:W-:Y:S04]  /*12950*/  STL [R1+0x22c], RZ ;  /* 0x00022cff01007387 */ /* 0x0003e80000100800 */
[----:B------:R-:W4:Y:S01]  /*12960*/  S2R R13, SR_TID.X ;  /* 0x00000000000d7919 */ /* 0x000f220000002100 */
[----:B------:R-:W-:-:S03]  /*12970*/  SHF.L.U64.HI R2, R4, 0x1, R2 ;  /* 0x0000000104027819 */ /* 0x000fc60000010202 */
[----:B------:R1:W-:Y:S01]  /*12980*/  STL [R1+0x330], RZ ;  /* 0x000330ff01007387 */ /* 0x0003e20000100800 */
[----:B------:R-:W-:-:S03]  /*12990*/  LOP3.LUT R4, R3, 0x10, RZ, 0x3c, !PT ;  /* 0x0000001003047812 */ /* 0x000fc600078e3cff */
[----:B------:R1:W-:Y:S01]  /*129a0*/  STL [R1+0x334], RZ ;  /* 0x000334ff01007387 */ /* 0x0003e20000100800 */
[----:B------:R-:W-:-:S03]  /*129b0*/  LOP3.LUT R4, R3, 0x40, RZ, 0x3c, !PT ;  /* 0x0000004003047812 */ /* 0x000fc600078e3cff */
[----:B------:R1:W-:Y:S01]  /*129c0*/  STL [R1+0x338], RZ ;  /* 0x000338ff01007387 */ /* 0x0003e20000100800 */
[----:B------:R-:W-:-:S03]  /*129d0*/  LOP3.LUT R4, R3, 0x60, RZ, 0x3c, !PT ;  /* 0x0000006003047812 */ /* 0x000fc600078e3cff */
        /* <DEDUP_REMOVED lines=8> */
[----:B------:R1:W-:Y:S01]  /*12a60*/  STL [R1+0x46c], RZ ;  /* 0x00046cff01007387 */ /* 0x0003e20000100800 */
[----:B---3--:R-:W-:Y:S01]  /*12a70*/  LOP3.LUT R28, R28, 0x7, RZ, 0xc0, !PT ;  /* 0x000000071c1c7812 */ /* 0x008fe200078ec0ff */
[----:B------:R-:W-:-:S02]  /*12a80*/  IMAD.SHL.U32 R10, R10, 0x80, RZ ;  /* 0x000000800a0a7824 */ /* 0x000fc400078e00ff */
[----:B----4-:R-:W-:Y:S02]  /*12a90*/  IMAD.SHL.U32 R13, R13, 0x2, RZ ;  /* 0x000000020d0d7824 */ /* 0x010fe400078e00ff */
[----:B------:R-:W-:Y:S01]  /*12aa0*/  IMAD R28, R28, 0x110, RZ ;  /* 0x000001101c1c7824 */ /* 0x000fe200078e02ff */
[----:B------:R-:W-:Y:S02]  /*12ab0*/  SHF.R.S32.HI R0, RZ, 0x1f, R10 ;  /* 0x0000001fff007819 */ /* 0x000fe4000001140a */
[C---:B0-----:R-:W-:Y:S02]  /*12ac0*/  LOP3.LUT R5, R3.reuse, 0x30, RZ, 0x3c, !PT ;  /* 0x0000003003057812 */ /* 0x041fe400078e3cff */
[----:B------:R-:W-:Y:S02]  /*12ad0*/  LOP3.LUT R28, R28, 0x30, R13, 0x78, !PT ;  /* 0x000000301c1c7812 */ /* 0x000fe400078e780d */
[C---:B------:R-:W-:Y:S02]  /*12ae0*/  LOP3.LUT R6, R3.reuse, 0x20, RZ, 0x3c, !PT ;  /* 0x0000002003067812 */ /* 0x040fe400078e3cff */
[----:B------:R-:W-:-:S02]  /*12af0*/  LOP3.LUT R5, R3, 0x50, RZ, 0x3c, !PT ;  /* 0x0000005003057812 */ /* 0x000fc400078e3cff */
[----:B------:R-:W-:Y:S02]  /*12b00*/  SHF.L.U64.HI R0, R10, 0x1, R0 ;  /* 0x000000010a007819 */ /* 0x000fe40000010200 */
[----:B------:R-:W-:Y:S02]  /*12b10*/  LOP3.LUT R6, R3, 0x70, RZ, 0x3c, !PT ;  /* 0x0000007003067812 */ /* 0x000fe400078e3cff */
[----:B------:R-:W-:Y:S02]  /*12b20*/  LOP3.LUT R5, R28, 0x40, RZ, 0x3c, !PT ;  /* 0x000000401c057812 */ /* 0x000fe400078e3cff */
[----:B--2---:R-:W-:-:S05]  /*12b30*/  LOP3.LUT R4, R29, 0x40, RZ, 0x3c, !PT ;  /* 0x000000401d047812 */ /* 0x004fca00078e3cff */
[----:B------:R1:W-:Y:S02]  /*12b40*/  STL [R1+0x1fe8], R4 ;  /* 0x001fe80401007387 */ /* 0x0003e40000100800 */
.L_x_2:
[----:B01----:R-:W2:Y:S04]  /*12b50*/  LDL.64 R4, [R1+0x5f0] ;  /* 0x0005f00001047983 */ /* 0x003ea80000100a00 */
[----:B--2---:R0:W-:Y:S04]  /*12b60*/  STL [R1+0x4d80], R5 ;  /* 0x004d800501007387 */ /* 0x0041e80000100800 */
[----:B0-----:R-:W2:Y:S01]  /*12b70*/  LDL R5, [R1+0xbd4] ;  /* 0x000bd40001057983 */ /* 0x001ea20000100800 */
[----:B------:R-:W-:-:S03]  /*12b80*/  IMAD.MOV.U32 R13, RZ, RZ, c[0x0][0x180] ;  /* 0x00006000ff0d7624 */ /* 0x000fc600078e00ff */
        /* <DEDUP_REMOVED lines=74> */
[----:B------:R-:W-:Y:S01]  /*13030*/  STL [R1+0x47e0], R15 ;  /* 0x0047e00f01007387 */ /* 0x000fe20000100800 */
[----:B--2---:R-:W-:-:S03]  /*13040*/  IMAD R13, R5, -0x80, R13 ;  /* 0xffffff80050d7824 */ /* 0x004fc600078e020d */
        /* <DEDUP_REMOVED lines=438> */
[----:B------:R-:W2:Y:S01]  /*14bb0*/  LDL.LU R5, [R1+0x4d80] ;  /* 0x004d800001057983 */ /* 0x000ea20000300800 */
[----:B------:R-:W-:-:S02]  /*14bc0*/  ISETP.GT.AND P0, PT, R13, RZ, PT ;  /* 0x000000ff0d00720c */ /* 0x000fc40003f04270 */
[----:B0-----:R-:W-:Y:S02]  /*14bd0*/  PRMT R14, RZ, 0x7610, R14 ;  /* 0x00007610ff0e7816 */ /* 0x001fe4000000000e */
[----:B------:R-:W-:Y:S02]  /*14be0*/  PRMT R15, RZ, 0x7610, R15 ;  /* 0x00007610ff0f7816 */ /* 0x000fe4000000000f */
[----:B------:R-:W-:-:S07]  /*14bf0*/  ISETP.GT.AND P1, PT, R13, 0x1, PT ;  /* 0x000000010d00780c */ /* 0x000fce0003f24270 */
[----:B--2---:R-:W2:Y:S04]  /*14c00*/  @P0 LDG.E.U16 R14, [R4.64] ;  /* 0x00000004040e0981 */ /* 0x004ea8000c1e1500 */
[----:B--2---:R0:W-:Y:S04]  /*14c10*/  STL [R1+0xb90], R14 ;  /* 0x000b900e01007387 */ /* 0x0041e80000100800 */
[----:B0-----:R-:W2:Y:S04]  /*14c20*/  LDL.LU R14, [R1+0x4d7c] ;  /* 0x004d7c00010e7983 */ /* 0x001ea80000300800 */
[----:B------:R-:W3:Y:S01]  /*14c30*/  LDL.64 R4, [R1+0x5e8] ;  /* 0x0005e80001047983 */ /* 0x000ee20000100a00 */
[----:B--2---:R-:W-:-:S03]  /*14c40*/  PRMT R14, RZ, 0x7610, R14 ;  /* 0x00007610ff0e7816 */ /* 0x004fc6000000000e */
[----:B---3--:R-:W2:Y:S04]  /*14c50*/  @P0 LDG.E.U16 R15, [R4.64] ;  /* 0x00000004040f0981 */ /* 0x008ea8000c1e1500 */
        /* <DEDUP_REMOVED lines=12> */
[----:B------:R-:W3:Y:S04]  /*14d20*/  LDL R4, [R1+0x1a60] ;  /* 0x001a600001047983 */ /* 0x000ee80000100800 */
[----:B------:R-:W3:Y:S01]  /*14d30*/  LDL R5, [R1+0x1a64] ;  /* 0x001a640001057983 */ /* 0x000ee20000100800 */
[----:B------:R-:W-:-:S02]  /*14d40*/  ISETP.GT.AND P0, PT, R13, 0x2, PT ;  /* 0x000000020d00780c */ /* 0x000fc40003f04270 */
[----:B--2---:R-:W-:Y:S02]  /*14d50*/  PRMT R15, RZ, 0x7610, R15 ;  /* 0x00007610ff0f7816 */ /* 0x004fe4000000000f */
[----:B---3--:R-:W-:-:S04]  /*14d60*/  @P1 LOP3.LUT R5, R5, R4, RZ, 0x3c, !PT ;  /* 0x0000000405051212 */ /* 0x008fc800078e3cff */
[----:B------:R-:W-:-:S04]  /*14d70*/  @P1 LOP3.LUT R4, R5, R4, RZ, 0x3c, !PT ;  /* 0x0000000405041212 */ /* 0x000fc800078e3cff */
[----:B------:R-:W-:-:S05]  /*14d80*/  @P1 LOP3.LUT R5, R5, R4, RZ, 0x3c, !PT ;  /* 0x0000000405051212 */ /* 0x000fca00078e3cff */
[----:B------:R-:W2:Y:S04]  /*14d90*/  @P1 LDG.E.U16 R14, [R4.64] ;  /* 0x00000004040e1981 */ /* 0x000ea8000c1e1500 */
[----:B--2---:R0:W-:Y:S04]  /*14da0*/  STL [R1+0xb80], R14 ;  /* 0x000b800e01007387 */ /* 0x0041e80000100800 */
[----:B0-----:R-:W2:Y:S04]  /*14db0*/  LDL.LU R14, [R1+0x4d6c] ;  /* 0x004d6c00010e7983 */ /* 0x001ea80000300800 */
[----:B------:R-:W3:Y:S04]  /*14dc0*/  LDL R4, [R1+0x1a58] ;  /* 0x001a580001047983 */ /* 0x000ee80000100800 */
[----:B------:R-:W3:Y:S01]  /*14dd0*/  LDL R5, [R1+0x1a5c] ;  /* 0x001a5c0001057983 */ /* 0x000ee20000100800 */
[----:B--2---:R-:W-:-:S02]  /*14de0*/  PRMT R14, RZ, 0x7610, R14 ;  /* 0x00007610ff0e7816 */ /* 0x004fc4000000000e */
        /* <DEDUP_REMOVED lines=1062> */
[----:B------:R-:W-:-:S02]  /*19050*/  PRMT R2, RZ, 0x7610, R2 ;  /* 0x00007610ff027816 */ /* 0x000fc40000000002 */
[----:B------:R-:W-:Y:S02]  /*19060*/  ISETP.GT.AND P1, PT, R13, 0x1f, PT ;  /* 0x0000001f0d00780c */ /* 0x000fe40003f24270 */
        /* <DEDUP_REMOVED lines=8> */
[----:B------:R-:W3:Y:S02]  /*190f0*/  LDL R5, [R1+0x16bc] ;  /* 0x0016bc0001057983 */ /* 0x000ee40000100800 */
[----:B---3--:R-:W-:-:S04]  /*19100*/  @P0 LOP3.LUT R5, R5, R4, RZ, 0x3c, !PT ;  /* 0x0000000405050212 */ /* 0x008fc800078e3cff */
[----:B------:R-:W-:-:S04]  /*19110*/  @P0 LOP3.LUT R4, R5, R4, RZ, 0x3c, !PT ;  /* 0x0000000405040212 */ /* 0x000fc800078e3cff */
[----:B------:R-:W-:-:S05]  /*19120*/  @P0 LOP3.LUT R5, R5, R4, RZ, 0x3c, !PT ;  /* 0x0000000405050212 */ /* 0x000fca00078e3cff */
[----:B------:R-:W3:Y:S04]  /*19130*/  @P0 LDG.E.U16 R15, [R4.64] ;  /* 0x00000004040f0981 */ /* 0x000ee8000c1e1500 */
[----:B---3--:R0:W-:Y:S04]  /*19140*/  STL [R1+0x960], R15 ;  /* 0x0009600f01007387 */ /* 0x0081e80000100800 */
[----:B0-----:R-:W3:Y:S04]  /*19150*/  LDL.LU R15, [R1+0x4b98] ;  /* 0x004b9800010f7983 */ /* 0x001ee80000300800 */
[----:B------:R-:W4:Y:S04]  /*19160*/  LDL R4, [R1+0x16b0] ;  /* 0x0016b00001047983 */ /* 0x000f280000100800 */
[----:B------:R-:W4:Y:S01]  /*19170*/  LDL R5, [R1+0x16b4] ;  /* 0x0016b40001057983 */ /* 0x000f220000100800 */
[----:B---3--:R-:W-:-:S02]  /*19180*/  PRMT R15, RZ, 0x7610, R15 ;  /* 0x00007610ff0f7816 */ /* 0x008fc4000000000f */
[----:B----4-:R-:W-:-:S04]  /*19190*/  @P0 LOP3.LUT R5, R5, R4, RZ, 0x3c, !PT ;  /* 0x0000000405050212 */ /* 0x010fc800078e3cff */
[----:B------:R-:W-:-:S04]  /*191a0*/  @P0 LOP3.LUT R4, R5, R4, RZ, 0x3c, !PT ;  /* 0x0000000405040212 */ /* 0x000fc800078e3cff */
[----:B------:R-:W-:-:S05]  /*191b0*/  @P0 LOP3.LUT R5, R5, R4, RZ, 0x3c, !PT ;  /* 0x0000000405050212 */ /* 0x000fca00078e3cff */
[----:B------:R0:W3:Y:S04]  /*191c0*/  @P0 LDG.E.U16 R2, [R4.64] ;  /* 0x0000000404020981 */ /* 0x0000e8000c1e1500 */
[----:B0-----:R-:W4:Y:S04]  /*191d0*/  LDL R4, [R1+0x16a8] ;  /* 0x0016a80001047983 */ /* 0x001f280000100800 */
[----:B------:R-:W4:Y:S01]  /*191e0*/  LDL R5, [R1+0x16ac] ;  /* 0x0016ac0001057983 */ /* 0x000f220000100800 */
[----:B--2---:R-:W-:-:S03]  /*191f0*/  PRMT R14, RZ, 0x7610, R14 ;  /* 0x00007610ff0e7816 */ /* 0x004fc6000000000e */
[----:B---3--:R-:W-:Y:S01]  /*19200*/  STL [R1+0x4524], R2 ;  /* 0x0045240201007387 */ /* 0x008fe20000100800 */
[----:B----4-:R-:W-:-:S04]  /*19210*/  @P0 LOP3.LUT R5, R5, R4, RZ, 0x3c, !PT ;  /* 0x0000000405050212 */ /* 0x010fc800078e3cff */
        /* <DEDUP_REMOVED lines=266> */
[----:B--2---:R-:W-:-:S02]  /*1a2c0*/  PRMT R14, RZ, 0x7610, R14 ;  /* 0x00007610ff0e7816 */ /* 0x004fc4000000000e */
[----:B------:R-:W-:Y:S02]  /*1a2d0*/  ISETP.GT.AND P1, PT, R13, 0x27, PT ;  /* 0x000000270d00780c */ /* 0x000fe40003f24270 */
[----:B---3--:R-:W-:Y:S02]  /*1a2e0*/  PRMT R15, RZ, 0x7610, R15 ;  /* 0x00007610ff0f7816 */ /* 0x008fe4000000000f */
[----:B----4-:R-:W-:-:S04]  /*1a2f0*/  @P0 LOP3.LUT R5, R5, R4, RZ, 0x3c, !PT ;  /* 0x0000000405050212 */ /* 0x010fc800078e3cff */
[----:B------:R-:W-:-:S04]  /*1a300*/  @P0 LOP3.LUT R4, R5, R4, RZ, 0x3c, !PT ;  /* 0x0000000405040212 */ /* 0x000fc800078e3cff */
[----:B------:R-:W-:-:S05]  /*1a310*/  @P0 LOP3.LUT R5, R5, R4, RZ, 0x3c, !PT ;  /* 0x0000000405050212 */ /* 0x000fca00078e3cff */
[----:B------:R0:W2:Y:S04]  /*1a320*/  @P0 LDG.E.U16 R0, [R4.64] ;  /* 0x0000000404000981 */ /* 0x0000a8000c1e1500 */
[----:B0-----:R-:W3:Y:S04]  /*1a330*/  LDL R4, [R1+0x15b8] ;  /* 0x0015b80001047983 */ /* 0x001ee80000100800 */
[----:B------:R-:W3:Y:S04]  /*1a340*/  LDL R5, [R1+0x15bc] ;  /* 0x0015bc0001057983 */ /* 0x000ee80000100800 */
[----:B--2---:R-:W-:Y:S01]  /*1a350*/  STL [R1+0x451c], R0 ;  /* 0x00451c0001007387 */ /* 0x004fe20000100800 */
        /* <DEDUP_REMOVED lines=23> */
[----:B0-----:R-:W2:Y:S01]  /*1a4d0*/  LDL.LU R15, [R1+0x4b18] ;  /* 0x004b1800010f7983 */ /* 0x001ea20000300800 */
[----:B------:R-:W3:Y:S02]  /*1a4e0*/  LDL R4, [R1+0x15a0] ;  /* 0x0015a00001047983 */ /* 0x000ee40000100800 */
        /* <DEDUP_REMOVED lines=2118> */
[----:B------:R-:W3:Y:S02]  /*22950*/  LDL R5, [R1+0xe7c] ;  /* 0x000e7c0001057983 */ /* 0x000ee40000100800 */
[----:B---3--:R-:W-:-:S04]  /*22960*/  @P0 LOP3.LUT R5, R5, R4, RZ, 0x3c, !PT ;  /* 0x0000000405050212 */ /* 0x008fc800078e3cff */
[----:B------:R-:W-:-:S04]  /*22970*/  @P0 LOP3.LUT R4, R5, R4, RZ, 0x3c, !PT ;  /* 0x0000000405040212 */ /* 0x000fc800078e3cff */
[----:B------:R-:W-:-:S05]  /*22980*/  @P0 LOP3.LUT R5, R5, R4, RZ, 0x3c, !PT ;  /* 0x0000000405050212 */ /* 0x000fca00078e3cff */
[----:B------:R-:W3:Y:S04]  /*22990*/  @P0 LDG.E.U16 R15, [R4.64] ;  /* 0x00000004040f0981 */ /* 0x000ee8000c1e1500 */
[----:B---3--:R0:W-:Y:S04]  /*229a0*/  STL [R1+0x11c], R15 ;  /* 0x00011c0f01007387 */ /* 0x0081e80000100800 */
[----:B0-----:R-:W3:Y:S01]  /*229b0*/  LDL.LU R15, [R1+0x4780] ;  /* 0x00478000010f7983 */ /* 0x001ee20000300800 */
[----:B------:R-:W4:Y:S02]  /*229c0*/  LDL R4, [R1+0xe70] ;  /* 0x000e700001047983 */ /* 0x000f240000100800 */
[----:B------:R-:W4:Y:S01]  /*229d0*/  LDL R5, [R1+0xe74] ;  /* 0x000e740001057983 */ /* 0x000f220000100800 */
[----:B---3--:R-:W-:-:S02]  /*229e0*/  PRMT R15, RZ, 0x7610, R15 ;  /* 0x00007610ff0f7816 */ /* 0x008fc4000000000f */
[----:B----4-:R-:W-:-:S04]  /*229f0*/  @P0 LOP3.LUT R5, R5, R4, RZ, 0x3c, !PT ;  /* 0x0000000405050212 */ /* 0x010fc800078e3cff */
[----:B------:R-:W-:-:S04]  /*22a00*/  @P0 LOP3.LUT R4, R5, R4, RZ, 0x3c, !PT ;  /* 0x0000000405040212 */ /* 0x000fc800078e3cff */
[----:B------:R-:W-:-:S05]  /*22a10*/  @P0 LOP3.LUT R5, R5, R4, RZ, 0x3c, !PT ;  /* 0x0000000405050212 */ /* 0x000fca00078e3cff */
[----:B------:R-:W3:Y:S04]  /*22a20*/  @P0 LDG.E.U16 R15, [R4.64] ;  /* 0x00000004040f0981 */ /* 0x000ee8000c1e1500 */
[----:B---3--:R0:W-:Y:S04]  /*22a30*/  STL [R1+0x118], R15 ;  /* 0x0001180f01007387 */ /* 0x0081e80000100800 */
[----:B0-----:R-:W3:Y:S01]  /*22a40*/  LDL.LU R15, [R1+0x477c] ;  /* 0x00477c00010f7983 */ /* 0x001ee20000300800 */
[----:B------:R-:W4:Y:S02]  /*22a50*/  LDL R4, [R1+0xe68] ;  /* 0x000e680001047983 */ /* 0x000f240000100800 */
[----:B------:R-:W4:Y:S01]  /*22a60*/  LDL R5, [R1+0xe6c] ;  /* 0x000e6c0001057983 */ /* 0x000f220000100800 */
[----:B------:R-:W-:-:S02]  /*22a70*/  ISETP.GT.AND P1, PT, R13, 0x61, PT ;  /* 0x000000610d00780c */ /* 0x000fc40003f24270 */
[----:B---3--:R-:W-:Y:S02]  /*22a80*/  PRMT R15, RZ, 0x7610, R15 ;  /* 0x00007610ff0f7816 */ /* 0x008fe4000000000f */
        /* <DEDUP_REMOVED lines=183> */
[----:B------:R-:W-:-:S02]  /*23600*/  PRMT R2, RZ, 0x7610, R2 ;  /* 0x00007610ff027816 */ /* 0x000fc40000000002 */
[----:B------:R-:W-:Y:S02]  /*23610*/  ISETP.GT.AND P0, PT, R13, 0x66, PT ;  /* 0x000000660d00780c */ /* 0x000fe40003f04270 */
[----:B----4-:R-:W-:-:S04]  /*23620*/  @P1 LOP3.LUT R5, R5, R4, RZ, 0x3c, !PT ;  /* 0x0000000405051212 */ /* 0x010fc800078e3cff */
[----:B------:R-:W-:-:S04]  /*23630*/  @P1 LOP3.LUT R4, R5, R4, RZ, 0x3c, !PT ;  /* 0x0000000405041212 */ /* 0x000fc800078e3cff */
[----:B------:R-:W-:-:S05]  /*23640*/  @P1 LOP3.LUT R5, R5, R4, RZ, 0x3c, !PT ;  /* 0x0000000405051212 */ /* 0x000fca00078e3cff */
[----:B------:R0:W4:Y:S04]  /*23650*/  @P1 LDG.E.U16 R2, [R4.64] ;  /* 0x0000000404021981 */ /* 0x000128000c1e1500 */
[----:B0-----:R-:W2:Y:S04]  /*23660*/  LDL R4, [R1+0xdc0] ;  /* 0x000dc00001047983 */ /* 0x001ea80000100800 */
[----:B------:R-:W2:Y:S01]  /*23670*/  LDL R5, [R1+0xdc4] ;  /* 0x000dc40001057983 */ /* 0x000ea20000100800 */
[----:B---3--:R-:W-:-:S03]  /*23680*/  PRMT R15, RZ, 0x7610, R15 ;  /* 0x00007610ff0f7816 */ /* 0x008fc6000000000f */
[----:B----4-:R-:W-:Y:S01]  /*23690*/  STL [R1+0x4574], R2 ;  /* 0x0045740201007387 */ /* 0x010fe20000100800 */
[----:B--2---:R-:W-:-:S04]  /*236a0*/  @P0 LOP3.LUT R5, R5, R4, RZ, 0x3c, !PT ;  /* 0x0000000405050212 */ /* 0x004fc800078e3cff */
        /* <DEDUP_REMOVED lines=266> */
[----:B------:R-:W-:-:S02]  /*24750*/  PRMT R0, RZ, 0x7610, R0 ;  /* 0x00007610ff007816 */ /* 0x000fc40000000000 */
[----:B---3--:R-:W-:-:S04]  /*24760*/  @P1 LOP3.LUT R5, R5, R4, RZ, 0x3c, !PT ;  /* 0x0000000405051212 */ /* 0x008fc800078e3cff */
        /* <DEDUP_REMOVED lines=131> */
[----:B------:R-:W4:Y:S04]  /*24fa0*/  @P0 LDG.E.U16 R29, [R4.64] ;  /* 0x00000004041d0981 */ /* 0x000f28000c1e1500 */
[----:B----4-:R0:W-:Y:S04]  /*24fb0*/  STL [R1+0x54], R29 ;  /* 0x0000541d01007387 */ /* 0x0101e80000100800 */
[----:B0-----:R-:W4:Y:S01]  /*24fc0*/  LDL.LU R29, [R1+0x4680] ;  /* 0x00468000011d7983 */ /* 0x001f220000300800 */
[----:B------:R-:W2:Y:S02]  /*24fd0*/  LDL R4, [R1+0xc60] ;  /* 0x000c600001047983 */ /* 0x000ea40000100800 */
[----:B------:R-:W2:Y:S01]  /*24fe0*/  LDL R5, [R1+0xc64] ;  /* 0x000c640001057983 */ /* 0x000ea20000100800 */
[----:B------:R-:W-:-:S02]  /*24ff0*/  PRMT R28, RZ, 0x7610, R28 ;  /* 0x00007610ff1c7816 */ /* 0x000fc4000000001c */
[----:B--2---:R-:W-:-:S04]  /*25000*/  @P1 LOP3.LUT R5, R5, R4, RZ, 0x3c, !PT ;  /* 0x0000000405051212 */ /* 0x004fc800078e3cff */
[----:B------:R-:W-:-:S04]  /*25010*/  @P1 LOP3.LUT R4, R5, R4, RZ, 0x3c, !PT ;  /* 0x0000000405041212 */ /* 0x000fc800078e3cff */
[----:B------:R-:W-:-:S05]  /*25020*/  @P1 LOP3.LUT R5, R5, R4, RZ, 0x3c, !PT ;  /* 0x0000000405051212 */ /* 0x000fca00078e3cff */
[----:B------:R-:W2:Y:S04]  /*25030*/  @P1 LDG.E.U16 R28, [R4.64] ;  /* 0x00000004041c1981 */ /* 0x000ea8000c1e1500 */
[----:B--2---:R0:W-:Y:S04]  /*25040*/  STL [R1+0x50], R28 ;  /* 0x0000501c01007387 */ /* 0x0041e80000100800 */
[----:B0-----:R-:W2:Y:S01]  /*25050*/  LDL.LU R28, [R1+0x467c] ;  /* 0x00467c00011c7983 */ /* 0x001ea20000300800 */
        /* <DEDUP_REMOVED lines=21> */
[----:B------:R-:W-:Y:S02]  /*251b0*/  ISETP.GT.AND P0, PT, R13, 0x72, PT ;  /* 0x000000720d00780c */ /* 0x000fe40003f04270 */
        /* <DEDUP_REMOVED lines=104> */
[----:B------:R0:W2:Y:S04]  /*25840*/  @P0 LDG.E.U16 R2, [R4.64] ;  /* 0x0000000404020981 */ /* 0x0000a8000c1e1500 */
[----:B0-----:R-:W3:Y:S04]  /*25850*/  LDL R4, [R1+0x1a6c] ;  /* 0x001a6c0001047983 */ /* 0x001ee80000100800 */
[----:B------:R-:W3:Y:S01]  /*25860*/  LDL R5, [R1+0x1a70] ;  /* 0x001a700001057983 */ /* 0x000ee20000100800 */
[----:B------:R-:W-:Y:S02]  /*25870*/  PRMT R0, RZ, 0x7610, R0 ;  /* 0x00007610ff007816 */ /* 0x000fe40000000000 */
[----:B------:R-:W-:Y:S01]  /*25880*/  ISETP.GT.AND P1, PT, R13, 0x75, PT ;  /* 0x000000750d00780c */ /* 0x000fe20003f24270 */
[----:B--2---:R-:W-:Y:S01]  /*25890*/  STL [R1+0x4588], R2 ;  /* 0x0045880201007387 */ /* 0x004fe20000100800 */
[----:B---3--:R-:W-:-:S04]  /*258a0*/  @P0 LOP3.LUT R5, R5, R4, RZ, 0x3c, !PT ;  /* 0x0000000405050212 */ /* 0x008fc800078e3cff */
[----:B------:R-:W-:-:S04]  /*258b0*/  @P0 LOP3.LUT R4, R5, R4, RZ, 0x3c, !PT ;  /* 0x0000000405040212 */ /* 0x000fc800078e3cff */
[----:B------:R-:W-:-:S05]  /*258c0*/  @P0 LOP3.LUT R5, R5, R4, RZ, 0x3c, !PT ;  /* 0x0000000405050212 */ /* 0x000fca00078e3cff */
[----:B------:R0:W2:Y:S04]  /*258d0*/  @P0 LDG.E.U16 R0, [R4.64] ;  /* 0x0000000404000981 */ /* 0x0000a8000c1e1500 */
[----:B0-----:R-:W3:Y:S04]  /*258e0*/  LDL R4, [R1+0x1a68] ;  /* 0x001a680001047983 */ /* 0x001ee80000100800 */
[----:B------:R-:W3:Y:S01]  /*258f0*/  LDL R5, [R1+0x1a78] ;  /* 0x001a780001057983 */ /* 0x000ee20000100800 */
[----:B------:R-:W-:-:S03]  /*25900*/  PRMT R12, RZ, 0x7610, R12 ;  /* 0x00007610ff0c7816 */ /* 0x000fc6000000000c */
[----:B--2---:R-:W-:Y:S01]  /*25910*/  STL [R1+0x458c], R0 ;  /* 0x00458c0001007387 */ /* 0x004fe20000100800 */
        /* <DEDUP_REMOVED lines=13> */
[----:B0-----:R-:W2:Y:S04]  /*259f0*/  LDL R4, [R1+0xbec] ;  /* 0x000bec0001047983 */ /* 0x001ea80000100800 */
[----:B------:R-:W2:Y:S01]  /*25a00*/  LDL R5, [R1+0x1a88] ;  /* 0x001a880001057983 */ /* 0x000ea20000100800 */
[----:B------:R-:W-:-:S03]  /*25a10*/  PRMT R14, RZ, 0x7610, R14 ;  /* 0x00007610ff0e7816 */ /* 0x000fc6000000000e */
[----:B---3--:R0:W-:Y:S01]  /*25a20*/  STL [R1+0xc], R15 ;  /* 0x00000c0f01007387 */ /* 0x0081e20000100800 */
[----:B------:R-:W-:-:S03]  /*25a30*/  PRMT R11, RZ, 0x7610, R11 ;  /* 0x00007610ff0b7816 */ /* 0x000fc6000000000b */
[----:B0-----:R-:W3:Y:S01]  /*25a40*/  LDL R15, [R1+0x1adc] ;  /* 0x001adc00010f7983 */ /* 0x001ee20000100800 */
[----:B--2---:R-:W-:-:S04]  /*25a50*/  @P1 LOP3.LUT R5, R5, R4, RZ, 0x3c, !PT ;  /* 0x0000000405051212 */ /* 0x004fc800078e3cff */
[----:B------:R-:W-:-:S04]  /*25a60*/  @P1 LOP3.LUT R4, R5, R4, RZ, 0x3c, !PT ;  /* 0x0000000405041212 */ /* 0x000fc800078e3cff */
[----:B------:R-:W-:-:S05]  /*25a70*/  @P1 LOP3.LUT R5, R5, R4, RZ, 0x3c, !PT ;  /* 0x0000000405051212 */ /* 0x000fca00078e3cff */
[----:B------:R0:W2:Y:S04]  /*25a80*/  @P1 LDG.E.U16 R14, [R4.64] ;  /* 0x00000004040e1981 */ /* 0x0000a8000c1e1500 */
[----:B0-----:R-:W3:Y:S04]  /*25a90*/  LDL R4, [R1+0x1a84] ;  /* 0x001a840001047983 */ /* 0x001ee80000100800 */
[----:B------:R-:W3:Y:S04]  /*25aa0*/  LDL R5, [R1+0x1a90] ;  /* 0x001a900001057983 */ /* 0x000ee80000100800 */
[----:B--2---:R0:W-:Y:S04]  /*25ab0*/  STL [R1+0x8], R14 ;  /* 0x0000080e01007387 */ /* 0x0041e80000100800 */
[----:B0-----:R-:W2:Y:S01]  /*25ac0*/  LDL R14, [R1+0x1ae8] ;  /* 0x001ae800010e7983 */ /* 0x001ea20000100800 */
[----:B---3--:R-:W-:-:S02]  /*25ad0*/  @P1 LOP3.LUT R5, R5, R4, RZ, 0x3c, !PT ;  /* 0x0000000405051212 */ /* 0x008fc400078e3cff */
[----:B------:R-:W-:Y:S02]  /*25ae0*/  ISETP.GT.AND P0, PT, R13, 0x76, PT ;  /* 0x000000760d00780c */ /* 0x000fe40003f04270 */
[----:B------:R-:W-:-:S04]  /*25af0*/  @P1 LOP3.LUT R4, R5, R4, RZ, 0x3c, !PT ;  /* 0x0000000405041212 */ /* 0x000fc800078e3cff */
[----:B------:R-:W-:-:S05]  /*25b00*/  @P1 LOP3.LUT R5, R5, R4, RZ, 0x3c, !PT ;  /* 0x0000000405051212 */ /* 0x000fca00078e3cff */
[----:B------:R-:W3:Y:S04]  /*25b10*/  @P1 LDG.E.U16 R11, [R4.64] ;  /* 0x00000004040b1981 */ /* 0x000ee8000c1e1500 */
[----:B---3--:R0:W-:Y:S04]  /*25b20*/  STL [R1+0x4], R11 ;  /* 0x0000040b01007387 */ /* 0x0081e80000100800 */
[----:B0-----:R-:W3:Y:S01]  /*25b30*/  LDL.LU R11, [R1+0x4640] ;  /* 0x00464000010b7983 */ /* 0x001ee20000300800 */
        /* <DEDUP_REMOVED lines=17> */
[----:B0-----:R-:W3:Y:S01]  /*25c50*/  LDL R5, [R1+0x1ac0] ;  /* 0x001ac00001057983 */ /* 0x001ee20000100800 */
[----:B----4-:R-:W-:Y:S01]  /*25c60*/  PRMT R29, RZ, 0x7610, R29 ;  /* 0x00007610ff1d7816 */ /* 0x010fe2000000001d */
[----:B------:R-:W-:Y:S02]  /*25c70*/  @P1 IMAD.MOV.U32 R4, RZ, RZ, R15 ;  /* 0x000000ffff041224 */ /* 0x000fe400078e000f */
[----:B--2---:R-:W-:Y:S01]  /*25c80*/  STL [R1+0x460c], R0 ;  /* 0x00460c0001007387 */ /* 0x004fe20000100800 */
[----:B------:R-:W-:Y:S01]  /*25c90*/  PRMT R28, RZ, 0x7610, R28 ;  /* 0x00007610ff1c7816 */ /* 0x000fe2000000001c */
[----:B------:R-:W2:Y:S02]  /*25ca0*/  LDL R15, [R1+0x1aa8] ;  /* 0x001aa800010f7983 */ /* 0x000ea40000100800 */
[----:B---3--:R0:W3:Y:S04]  /*25cb0*/  @P1 LDG.E.U16 R29, [R4.64] ;  /* 0x00000004041d1981 */ /* 0x0080e8000c1e1500 */
[----:B0-----:R-:W4:Y:S01]  /*25cc0*/  LDL R5, [R1+0x1ad8] ;  /* 0x001ad80001057983 */ /* 0x001f220000100800 */
[----:B------:R-:W-:-:S03]  /*25cd0*/  @P1 IMAD.MOV.U32 R4, RZ, RZ, R14 ;  /* 0x000000ffff041224 */ /* 0x000fc600078e000e */
[----:B---3--:R0:W-:Y:S01]  /*25ce0*/  STL [R1+0x4610], R29 ;  /* 0x0046101d01007387 */ /* 0x0081e20000100800 */
[----:B------:R-:W-:Y:S01]  /*25cf0*/  PRMT R27, RZ, 0x7610, R27 ;  /* 0x00007610ff1b7816 */ /* 0x000fe2000000001b */
[----:B------:R-:W3:Y:S02]  /*25d00*/  LDL R14, [R1+0x1ab0] ;  /* 0x001ab000010e7983 */ /* 0x000ee40000100800 */
[----:B----4-:R1:W4:Y:S04]  /*25d10*/  @P1 LDG.E.U16 R28, [R4.64] ;  /* 0x00000004041c1981 */ /* 0x010328000c1e1500 */
[----:B0-----:R-:W2:Y:S04]  /*25d20*/  LDL R29, [R1+0x1ab4] ;  /* 0x001ab400011d7983 */ /* 0x001ea80000100800 */
[----:B-1----:R-:W2:Y:S04]  /*25d30*/  LDL R4, [R1+0x1ae4] ;  /* 0x001ae40001047983 */ /* 0x002ea80000100800 */
[----:B------:R-:W2:Y:S02]  /*25d40*/  LDL R5, [R1+0x1af0] ;  /* 0x001af00001057983 */ /* 0x000ea40000100800 */
[----:B--2---:R-:W-:-:S04]  /*25d50*/  @P1 LOP3.LUT R5, R5, R4, RZ, 0x3c, !PT ;  /* 0x0000000405051212 */ /* 0x004fc800078e3cff */
[----:B------:R-:W-:-:S04]  /*25d60*/  @P1 LOP3.LUT R4, R5, R4, RZ, 0x3c, !PT ;  /* 0x0000000405041212 */ /* 0x000fc800078e3cff */
[----:B------:R-:W-:Y:S01]  /*25d70*/  @P1 LOP3.LUT R5, R5, R4, RZ, 0x3c, !PT ;  /* 0x0000000405051212 */ /* 0x000fe200078e3cff */
[----:B----4-:R0:W-:Y:S04]  /*25d80*/  STL [R1+0x4614], R28 ;  /* 0x0046141c01007387 */ /* 0x0101e80000100800 */
[----:B------:R1:W2:Y:S01]  /*25d90*/  @P1 LDG.E.U16 R27, [R4.64] ;  /* 0x00000004041b1981 */ /* 0x0002a2000c1e1500 */
[----:B------:R-:W-:-:S03]  /*25da0*/  PRMT R9, RZ, 0x7610, R9 ;  /* 0x00007610ff097816 */ /* 0x000fc60000000009 */
[----:B0-----:R-:W4:Y:S04]  /*25db0*/  LDL R28, [R1+0x1aac] ;  /* 0x001aac00011c7983 */ /* 0x001f280000100800 */
[----:B-1----:R-:W2:Y:S04]  /*25dc0*/  LDL R4, [R1+0x1a80] ;  /* 0x001a800001047983 */ /* 0x002ea80000100800 */
[----:B------:R-:W2:Y:S02]  /*25dd0*/  LDL R5, [R1+0x1a9c] ;  /* 0x001a9c0001057983 */ /* 0x000ea40000100800 */
[----:B--2---:R-:W-:-:S04]  /*25de0*/  @P0 LOP3.LUT R5, R5, R4, RZ, 0x3c, !PT ;  /* 0x0000000405050212 */ /* 0x004fc800078e3cff */
[----:B------:R-:W-:-:S04]  /*25df0*/  @P0 LOP3.LUT R4, R5, R4, RZ, 0x3c, !PT ;  /* 0x0000000405040212 */ /* 0x000fc800078e3cff */
[----:B------:R-:W-:-:S05]  /*25e00*/  @P0 LOP3.LUT R5, R5, R4, RZ, 0x3c, !PT ;  /* 0x0000000405050212 */ /* 0x000fca00078e3cff */
[----:B------:R-:W2:Y:S04]  /*25e10*/  @P0 LDG.E.U16 R9, [R4.64] ;  /* 0x0000000404090981 */ /* 0x000ea8000c1e1500 */
[----:B------:R-:W-:Y:S01]  /*25e20*/  STL [R1+0x4618], R27 ;  /* 0x0046181b01007387 */ /* 0x000fe20000100800 */
[----:B------:R-:W-:-:S03]  /*25e30*/  PRMT R8, RZ, 0x7610, R8 ;  /* 0x00007610ff087816 */ /* 0x000fc60000000008 */
[----:B--2---:R0:W-:Y:S04]  /*25e40*/  STL [R1+0x1bc], R9 ;  /* 0x0001bc0901007387 */ /* 0x0041e80000100800 */
[----:B0-----:R-:W2:Y:S01]  /*25e50*/  LDL.LU R9, [R1+0x4638] ;  /* 0x0046380001097983 */ /* 0x001ea20000300800 */
[----:B------:R-:W2:Y:S02]  /*25e60*/  LDL R5, [R1+0x1a98] ;  /* 0x001a980001057983 */ /* 0x000ea40000100800 */
[----:B------:R-:W-:Y:S02]  /*25e70*/  @P0 IMAD.MOV.U32 R4, RZ, RZ, R15 ;  /* 0x000000ffff040224 */ /* 0x000fe400078e000f */
[----:B------:R-:W3:Y:S04]  /*25e80*/  LDL R15, [R1+0x1af4] ;  /* 0x001af400010f7983 */ /* 0x000ee80000100800 */
[----:B--2---:R-:W2:Y:S01]  /*25e90*/  @P0 LDG.E.U16 R8, [R4.64] ;  /* 0x0000000404080981 */ /* 0x004ea2000c1e1500 */
[----:B------:R-:W-:-:S02]  /*25ea0*/  ISETP.GT.AND P1, PT, R13, 0x77, PT ;  /* 0x000000770d00780c */ /* 0x000fc40003f24270 */
[----:B------:R-:W-:Y:S01]  /*25eb0*/  PRMT R7, RZ, 0x7610, R7 ;  /* 0x00007610ff077816 */ /* 0x000fe20000000007 */
[----:B--2---:R0:W-:Y:S04]  /*25ec0*/  STL [R1+0x1b8], R8 ;  /* 0x0001b80801007387 */ /* 0x0041e80000100800 */
[----:B0-----:R-:W2:Y:S01]  /*25ed0*/  LDL.LU R8, [R1+0x4634] ;  /* 0x0046340001087983 */ /* 0x001ea20000300800 */
[----:B------:R-:W2:Y:S02]  /*25ee0*/  LDL R5, [R1+0x1aa4] ;  /* 0x001aa40001057983 */ /* 0x000ea40000100800 */
[----:B---3--:R-:W-:Y:S01]  /*25ef0*/  @P0 IMAD.MOV.U32 R4, RZ, RZ, R14 ;  /* 0x000000ffff040224 */ /* 0x008fe200078e000e */
[----:B------:R-:W-:Y:S01]  /*25f00*/  PRMT R6, RZ, 0x7610, R6 ;  /* 0x00007610ff067816 */ /* 0x000fe20000000006 */
[----:B------:R-:W3:Y:S04]  /*25f10*/  LDL R14, [R1+0x1afc] ;  /* 0x001afc00010e7983 */ /* 0x000ee80000100800 */
[----:B--2---:R0:W2:Y:S02]  /*25f20*/  @P0 LDG.E.U16 R7, [R4.64] ;  /* 0x0000000404070981 */ /* 0x0040a4000c1e1500 */
[----:B0-----:R-:W-:-:S02]  /*25f30*/  @P1 IMAD.MOV.U32 R4, RZ, RZ, R29 ;  /* 0x000000ffff041224 */ /* 0x001fc400078e001d */
[----:B----4-:R-:W-:-:S05]  /*25f40*/  @P1 IMAD.MOV.U32 R5, RZ, RZ, R28 ;  /* 0x000000ffff051224 */ /* 0x010fca00078e001c */
[----:B------:R-:W4:Y:S04]  /*25f50*/  @P1 LDG.E.U16 R6, [R4.64] ;  /* 0x0000000404061981 */ /* 0x000f28000c1e1500 */
[----:B--2---:R0:W-:Y:S04]  /*25f60*/  STL [R1+0x1b4], R7 ;  /* 0x0001b40701007387 */ /* 0x0041e80000100800 */
[----:B0-----:R-:W2:Y:S01]  /*25f70*/  LDL.LU R7, [R1+0x4630] ;  /* 0x0046300001077983 */ /* 0x001ea20000300800 */
[----:B------:R-:W2:Y:S02]  /*25f80*/  LDL R29, [R1+0x1af8] ;  /* 0x001af800011d7983 */ /* 0x000ea40000100800 */
[----:B------:R-:W2:Y:S01]  /*25f90*/  LDL R28, [R1+0x1b08] ;  /* 0x001b0800011c7983 */ /* 0x000ea20000100800 */
        /* <DEDUP_REMOVED lines=8> */
[----:B------:R-:W2:Y:S01]  /*26020*/  @P1 LDG.E.U16 R3, [R4.64] ;  /* 0x0000000404031981 */ /* 0x000ea2000c1e1500 */
[----:B------:R-:W-:Y:S02]  /*26030*/  ISETP.GT.AND P0, PT, R13, 0x79, PT ;  /* 0x000000790d00780c */ /* 0x000fe40003f04270 */
[----:B------:R-:W-:Y:S01]  /*26040*/  PRMT R26, RZ, 0x7610, R26 ;  /* 0x00007610ff1a7816 */ /* 0x000fe2000000001a */
[----:B--2---:R-:W-:Y:S01]  /*26050*/  STL [R1+0x1ac], R3 ;  /* 0x0001ac0301007387 */ /* 0x004fe20000100800 */
[----:B------:R-:W2:Y:S09]  /*26060*/  LDL R5, [R1+0x1aec] ;  /* 0x001aec0001057983 */ /* 0x000eb20000100800 */
[----:B------:R-:W-:Y:S01]  /*26070*/  @P0 IMAD.MOV.U32 R4, RZ, RZ, R15 ;  /* 0x000000ffff040224 */ /* 0x000fe200078e000f */
[----:B------:R-:W-:-:S02]  /*26080*/  PRMT R25, RZ, 0x7610, R25 ;  /* 0x00007610ff197816 */ /* 0x000fc40000000019 */
[----:B------:R-:W-:Y:S01]  /*26090*/  PRMT R24, RZ, 0x7610, R24 ;  /* 0x00007610ff187816 */ /* 0x000fe20000000018 */
[----:B------:R-:W3:Y:S04]  /*260a0*/  LDL R15, [R1+0x1b10] ;  /* 0x001b1000010f7983 */ /* 0x000ee80000100800 */
[----:B--2---:R0:W2:Y:S04]  /*260b0*/  @P0 LDG.E.U16 R26, [R4.64] ;  /* 0x00000004041a0981 */ /* 0x0040a8000c1e1500 */
[----:B0-----:R-:W2:Y:S01]  /*260c0*/  LDL R5, [R1+0x1ae0] ;  /* 0x001ae00001057983 */ /* 0x001ea20000100800 */
[----:B---3--:R-:W-:-:S05]  /*260d0*/  @P0 IMAD.MOV.U32 R4, RZ, RZ, R14 ;  /* 0x000000ffff040224 */ /* 0x008fca00078e000e */
[----:B--2---:R0:W2:Y:S04]  /*260e0*/  @P0 LDG.E.U16 R25, [R4.64] ;  /* 0x0000000404190981 */ /* 0x0040a8000c1e1500 */
[----:B------:R1:W-:Y:S01]  /*260f0*/  STL [R1+0x45f0], R26 ;  /* 0x0045f01a01007387 */ /* 0x0003e20000100800 */
[----:B------:R-:W3:Y:S02]  /*26100*/  LDL R14, [R1+0x1ac8] ;  /* 0x001ac800010e7983 */ /* 0x000ee40000100800 */
[----:B0-----:R-:W-:Y:S02]  /*26110*/  @P0 IMAD.MOV.U32 R4, RZ, RZ, R28 ;  /* 0x000000ffff040224 */ /* 0x001fe400078e001c */
[----:B------:R-:W-:-:S05]  /*26120*/  @P0 IMAD.MOV.U32 R5, RZ, RZ, R29 ;  /* 0x000000ffff050224 */ /* 0x000fca00078e001d */
[----:B------:R0:W3:Y:S04]  /*26130*/  @P0 LDG.E.U16 R24, [R4.64] ;  /* 0x0000000404180981 */ /* 0x0000e8000c1e1500 */
[----:B--2---:R2:W-:Y:S01]  /*26140*/  STL [R1+0x45f4], R25 ;  /* 0x0045f41901007387 */ /* 0x0045e20000100800 */
[----:B0-----:R-:W4:Y:S01]  /*26150*/  LDL R5, [R1+0x1b04] ;  /* 0x001b040001057983 */ /* 0x001f220000100800 */
[----:B------:R-:W-:Y:S01]  /*26160*/  PRMT R23, RZ, 0x7610, R23 ;  /* 0x00007610ff177816 */ /* 0x000fe20000000017 */
[----:B------:R-:W-:Y:S01]  /*26170*/  @P0 IMAD.MOV.U32 R4, RZ, RZ, R15 ;  /* 0x000000ffff040224 */ /* 0x000fe200078e000f */
[----:B------:R-:W4:Y:S04]  /*26180*/  LDL R29, [R1+0x1ac4] ;  /* 0x001ac400011d7983 */ /* 0x000f280000100800 */
[----:B------:R-:W4:Y:S04]  /*26190*/  LDL R28, [R1+0x1ad0] ;  /* 0x001ad000011c7983 */ /* 0x000f280000100800 */
[----:B-1----:R-:W4:Y:S04]  /*261a0*/  LDL R26, [R1+0x1b0c] ;  /* 0x001b0c00011a7983 */ /* 0x002f280000100800 */
[----:B--2---:R-:W2:Y:S04]  /*261b0*/  LDL R25, [R1+0x1b14] ;  /* 0x001b140001197983 */ /* 0x004ea80000100800 */
[----:B---3--:R0:W-:Y:S01]  /*261c0*/  STL [R1+0x45f8], R24 ;  /* 0x0045f81801007387 */ /* 0x0081e20000100800 */
[----:B------:R-:W-:-:S02]  /*261d0*/  PRMT R2, RZ, 0x7610, R2 ;  /* 0x00007610ff027816 */ /* 0x000fc40000000002 */
[----:B------:R-:W-:Y:S02]  /*261e0*/  PRMT R27, RZ, 0x7610, R27 ;  /* 0x00007610ff1b7816 */ /* 0x000fe4000000001b */
[----:B------:R-:W-:Y:S01]  /*261f0*/  PRMT R22, RZ, 0x7610, R22 ;  /* 0x00007610ff167816 */ /* 0x000fe20000000016 */
[----:B------:R-:W3:Y:S04]  /*26200*/  LDL R15, [R1+0x1b1c] ;  /* 0x001b1c00010f7983 */ /* 0x000ee80000100800 */
[----:B0-----:R-:W2:Y:S04]  /*26210*/  LDL R24, [R1+0x1b00] ;  /* 0x001b000001187983 */ /* 0x001ea80000100800 */
[----:B----4-:R0:W4:Y:S04]  /*26220*/  @P0 LDG.E.U16 R23, [R4.64] ;  /* 0x0000000404170981 */ /* 0x010128000c1e1500 */
[----:B0-----:R-:W2:Y:S01]  /*26230*/  LDL R5, [R1+0x1ab8] ;  /* 0x001ab80001057983 */ /* 0x001ea20000100800 */
[----:B------:R-:W-:Y:S01]  /*26240*/  @P1 IMAD.MOV.U32 R4, RZ, RZ, R14 ;  /* 0x000000ffff041224 */ /* 0x000fe200078e000e */
[----:B------:R-:W-:-:S04]  /*26250*/  ISETP.GT.AND P0, PT, R13, 0x7a, PT ;  /* 0x0000007a0d00780c */ /* 0x000fc80003f04270 */
[----:B--2---:R0:W2:Y:S02]  /*26260*/  @P1 LDG.E.U16 R2, [R4.64] ;  /* 0x0000000404021981 */ /* 0x0040a4000c1e1500 */
[----:B0-----:R-:W-:Y:S02]  /*26270*/  @P1 IMAD.MOV.U32 R4, RZ, RZ, R28 ;  /* 0x000000ffff041224 */ /* 0x001fe400078e001c */
[----:B------:R-:W-:-:S05]  /*26280*/  @P1 IMAD.MOV.U32 R5, RZ, RZ, R29 ;  /* 0x000000ffff051224 */ /* 0x000fca00078e001d */
[----:B------:R0:W2:Y:S02]  /*26290*/  @P1 LDG.E.U16 R27, [R4.64] ;  /* 0x00000004041b1981 */ /* 0x0000a4000c1e1500 */
[----:B0-----:R-:W-:Y:S02]  /*262a0*/  @P0 IMAD.MOV.U32 R4, RZ, RZ, R25 ;  /* 0x000000ffff040224 */ /* 0x001fe400078e0019 */
[----:B------:R-:W-:-:S05]  /*262b0*/  @P0 IMAD.MOV.U32 R5, RZ, RZ, R26 ;  /* 0x000000ffff050224 */ /* 0x000fca00078e001a */
[----:B------:R0:W2:Y:S04]  /*262c0*/  @P0 LDG.E.U16 R22, [R4.64] ;  /* 0x0000000404160981 */ /* 0x0000a8000c1e1500 */
[----:B----4-:R-:W-:Y:S01]  /*262d0*/  STL [R1+0x45fc], R23 ;  /* 0x0045fc1701007387 */ /* 0x010fe20000100800 */
[----:B------:R-:W4:Y:S01]  /*262e0*/  LDL R14, [R1+0x1b18] ;  /* 0x001b1800010e7983 */ /* 0x000f220000100800 */
[----:B------:R-:W-:Y:S01]  /*262f0*/  PRMT R21, RZ, 0x7610, R21 ;  /* 0x00007610ff157816 */ /* 0x000fe20000000015 */
[----:B0-----:R-:W-:Y:S02]  /*26300*/  @P0 IMAD.MOV.U32 R5, RZ, RZ, R24 ;  /* 0x000000ffff050224 */ /* 0x001fe400078e0018 */
[----:B---3--:R-:W-:-:S05]  /*26310*/  @P0 IMAD.MOV.U32 R4, RZ, RZ, R15 ;  /* 0x000000ffff040224 */ /* 0x008fca00078e000f */
[----:B------:R4:W3:Y:S04]  /*26320*/  @P0 LDG.E.U16 R21, [R4.64] ;  /* 0x0000000404150981 */ /* 0x0008e8000c1e1500 */
[----:B--2---:R0:W-:Y:S01]  /*26330*/  STL [R1+0x1a8], R2 ;  /* 0x0001a80201007387 */ /* 0x0041e20000100800 */
[----:B------:R-:W2:Y:S02]  /*26340*/  LDL R26, [R1+0x1b24] ;  /* 0x001b2400011a7983 */ /* 0x000ea40000100800 */
[----:B------:R-:W2:Y:S01]  /*26350*/  LDL R25, [R1+0x1b30] ;  /* 0x001b300001197983 */ /* 0x000ea20000100800 */
[----:B0-----:R-:W2:Y:S04]  /*26360*/  LDL R2, [R1+0x1b28] ;  /* 0x001b280001027983 */ /* 0x001ea80000100800 */
[----:B------:R0:W-:Y:S01]  /*26370*/  STL [R1+0x45c8], R22 ;  /* 0x0045c81601007387 */ /* 0x0001e20000100800 */
[----:B------:R-:W2:Y:S03]  /*26380*/  LDL R24, [R1+0x1b2c] ;  /* 0x001b2c0001187983 */ /* 0x000ea60000100800 */
[----:B0-----:R-:W2:Y:S01]  /*26390*/  LDL R22, [R1+0x1b34] ;  /* 0x001b340001167983 */ /* 0x001ea20000100800 */
[----:B------:R-:W-:Y:S01]  /*263a0*/  PRMT R20, RZ, 0x7610, R20 ;  /* 0x00007610ff147816 */ /* 0x000fe20000000014 */
[----:B----4-:R-:W-:Y:S01]  /*263b0*/  @P0 IMAD.MOV.U32 R5, RZ, RZ, R14 ;  /* 0x000000ffff050224 */ /* 0x010fe200078e000e */
[----:B------:R-:W-:-:S02]  /*263c0*/  PRMT R19, RZ, 0x7610, R19 ;  /* 0x00007610ff137816 */ /* 0x000fc40000000013 */
[----:B------:R-:W-:Y:S02]  /*263d0*/  ISETP.GT.AND P1, PT, R13, 0x7b, PT ;  /* 0x0000007b0d00780c */ /* 0x000fe40003f24270 */
[----:B------:R-:W-:Y:S01]  /*263e0*/  PRMT R18, RZ, 0x7610, R18 ;  /* 0x00007610ff127816 */ /* 0x000fe20000000012 */
[----:B---3--:R0:W-:Y:S01]  /*263f0*/  STL [R1+0x45cc], R21 ;  /* 0x0045cc1501007387 */ /* 0x0081e20000100800 */
[----:B------:R-:W3:Y:S02]  /*26400*/  LDL R15, [R1+0x1b3c] ;  /* 0x001b3c00010f7983 */ /* 0x000ee40000100800 */
[----:B------:R-:W4:Y:S01]  /*26410*/  LDL R14, [R1+0x1b38] ;  /* 0x001b3800010e7983 */ /* 0x000f220000100800 */
[----:B0-----:R-:W4:Y:S01]  /*26420*/  LDL R21, [R1+0x1b20] ;  /* 0x001b200001157983 */ /* 0x001f220000100800 */
[----:B--2---:R-:W-:-:S03]  /*26430*/  @P0 IMAD.MOV.U32 R4, RZ, RZ, R2 ;  /* 0x000000ffff040224 */ /* 0x004fc600078e0002 */
[----:B------:R-:W2:Y:S04]  /*26440*/  LDL R2, [R1+0x1b48] ;  /* 0x001b480001027983 */ /* 0x000ea80000100800 */
[----:B------:R0:W2:Y:S02]  /*26450*/  @P0 LDG.E.U16 R20, [R4.64] ;  /* 0x0000000404140981 */ /* 0x0000a4000c1e1500 */
[----:B0-----:R-:W-:Y:S02]  /*26460*/  @P0 IMAD.MOV.U32 R4, RZ, RZ, R25 ;  /* 0x000000ffff040224 */ /* 0x001fe400078e0019 */
[----:B------:R-:W-:-:S05]  /*26470*/  @P0 IMAD.MOV.U32 R5, RZ, RZ, R26 ;  /* 0x000000ffff050224 */ /* 0x000fca00078e001a */
[----:B------:R0:W2:Y:S02]  /*26480*/  @P0 LDG.E.U16 R19, [R4.64] ;  /* 0x0000000404130981 */ /* 0x0000a4000c1e1500 */
[----:B0-----:R-:W-:Y:S02]  /*26490*/  @P1 IMAD.MOV.U32 R5, RZ, RZ, R24 ;  /* 0x000000ffff051224 */ /* 0x001fe400078e0018 */
[----:B------:R-:W-:-:S05]  /*264a0*/  @P1 IMAD.MOV.U32 R4, RZ, RZ, R22 ;  /* 0x000000ffff041224 */ /* 0x000fca00078e0016 */
[----:B------:R3:W2:Y:S01]  /*264b0*/  @P1 LDG.E.U16 R18, [R4.64] ;  /* 0x0000000404121981 */ /* 0x0006a2000c1e1500 */
[----:B------:R-:W-:Y:S01]  /*264c0*/  PRMT R17, RZ, 0x7610, R17 ;  /* 0x00007610ff117816 */ /* 0x000fe20000000011 */
[----:B---3--:R-:W-:Y:S02]  /*264d0*/  @P1 IMAD.MOV.U32 R4, RZ, RZ, R15 ;  /* 0x000000ffff041224 */ /* 0x008fe400078e000f */
[----:B----4-:R-:W-:-:S05]  /*264e0*/  @P1 IMAD.MOV.U32 R5, RZ, RZ, R21 ;  /* 0x000000ffff051224 */ /* 0x010fca00078e0015 */
[----:B------:R0:W3:Y:S04]  /*264f0*/  @P1 LDG.E.U16 R17, [R4.64] ;  /* 0x0000000404111981 */ /* 0x0000e8000c1e1500 */
[----:B--2---:R-:W-:Y:S04]  /*26500*/  STL [R1+0x45d0], R20 ;  /* 0x0045d01401007387 */ /* 0x004fe80000100800 */
[----:B------:R1:W-:Y:S01]  /*26510*/  STL [R1+0x45d4], R19 ;  /* 0x0045d41301007387 */ /* 0x0003e20000100800 */
[----:B------:R-:W2:Y:S02]  /*26520*/  LDL R24, [R1+0x1b44] ;  /* 0x001b440001187983 */ /* 0x000ea40000100800 */
[----:B------:R-:W4:Y:S01]  /*26530*/  LDL R22, [R1+0x1b50] ;  /* 0x001b500001167983 */ /* 0x000f220000100800 */
[----:B------:R0:W-:Y:S01]  /*26540*/  STL [R1+0x45a4], R18 ;  /* 0x0045a41201007387 */ /* 0x0001e20000100800 */
[----:B------:R-:W-:Y:S03]  /*26550*/  STL [R1+0x1a0], R27 ;  /* 0x0001a01b01007387 */ /* 0x000fe60000100800 */
[----:B-1----:R-:W4:Y:S04]  /*26560*/  LDL R19, [R1+0x1b4c] ;  /* 0x001b4c0001137983 */ /* 0x002f280000100800 */
[----:B0-----:R-:W4:Y:S01]  /*26570*/  LDL R18, [R1+0x1b54] ;  /* 0x001b540001127983 */ /* 0x001f220000100800 */
[----:B------:R-:W-:Y:S01]  /*26580*/  PRMT R16, RZ, 0x7610, R16 ;  /* 0x00007610ff107816 */ /* 0x000fe20000000010 */
[----:B------:R-:W-:-:S02]  /*26590*/  @P1 IMAD.MOV.U32 R4, RZ, RZ, R2 ;  /* 0x000000ffff041224 */ /* 0x000fc400078e0002 */
[----:B------:R-:W-:Y:S01]  /*265a0*/  @P1 IMAD.MOV.U32 R5, RZ, RZ, R14 ;  /* 0x000000ffff051224 */ /* 0x000fe200078e000e */
[----:B------:R-:W-:-:S04]  /*265b0*/  PRMT R12, RZ, 0x7610, R12 ;  /* 0x00007610ff0c7816 */ /* 0x000fc8000000000c */
[----:B------:R2:W4:Y:S01]  /*265c0*/  @P1 LDG.E.U16 R16, [R4.64] ;  /* 0x0000000404101981 */ /* 0x000522000c1e1500 */
[----:B------:R-:W-:Y:S02]  /*265d0*/  ISETP.GT.AND P0, PT, R13, 0x7c, PT ;  /* 0x0000007c0d00780c */ /* 0x000fe40003f04270 */
[----:B------:R-:W-:Y:S01]  /*265e0*/  PRMT R11, RZ, 0x7610, R11 ;  /* 0x00007610ff0b7816 */ /* 0x000fe2000000000b */
[----:B---3--:R-:W-:Y:S01]  /*265f0*/  STL [R1+0x45a8], R17 ;  /* 0x0045a81101007387 */ /* 0x008fe20000100800 */
[----:B------:R-:W3:Y:S02]  /*26600*/  LDL R21, [R1+0x1b40] ;  /* 0x001b400001157983 */ /* 0x000ee40000100800 */
[----:B------:R-:W3:Y:S02]  /*26610*/  LDL R15, [R1+0x1b5c] ;  /* 0x001b5c00010f7983 */ /* 0x000ee40000100800 */
[----:B------:R-:W3:Y:S01]  /*26620*/  LDL R14, [R1+0x1b58] ;  /* 0x001b5800010e7983 */ /* 0x000ee20000100800 */
[----:B------:R-:W3:Y:S01]  /*26630*/  LDL R2, [R1+0x1b68] ;  /* 0x001b680001027983 */ /* 0x000ee20000100800 */
[----:B--2---:R-:W-:-:S02]  /*26640*/  @P1 IMAD.MOV.U32 R5, RZ, RZ, R24 ;  /* 0x000000ffff051224 */ /* 0x004fc400078e0018 */
[----:B----4-:R-:W-:-:S05]  /*26650*/  @P1 IMAD.MOV.U32 R4, RZ, RZ, R22 ;  /* 0x000000ffff041224 */ /* 0x010fca00078e0016 */
[----:B------:R0:W2:Y:S02]  /*26660*/  @P1 LDG.E.U16 R12, [R4.64] ;  /* 0x00000004040c1981 */ /* 0x0000a4000c1e1500 */
[----:B0-----:R-:W-:Y:S02]  /*26670*/  @P0 IMAD.MOV.U32 R5, RZ, RZ, R19 ;  /* 0x000000ffff050224 */ /* 0x001fe400078e0013 */
[----:B------:R-:W-:-:S05]  /*26680*/  @P0 IMAD.MOV.U32 R4, RZ, RZ, R18 ;  /* 0x000000ffff040224 */ /* 0x000fca00078e0012 */
[----:B------:R3:W4:Y:S04]  /*26690*/  @P0 LDG.E.U16 R11, [R4.64] ;  /* 0x00000004040b0981 */ /* 0x000728000c1e1500 */
[----:B------:R0:W-:Y:S01]  /*266a0*/  STL [R1+0x45ac], R16 ;  /* 0x0045ac1001007387 */ /* 0x0001e20000100800 */
[----:B------:R-:W-:Y:S01]  /*266b0*/  PRMT R10, RZ, 0x7610, R10 ;  /* 0x00007610ff0a7816 */ /* 0x000fe2000000000a */
[----:B---3--:R-:W-:Y:S02]  /*266c0*/  @P0 IMAD.MOV.U32 R4, RZ, RZ, R15 ;  /* 0x000000ffff040224 */ /* 0x008fe400078e000f */
[----:B------:R-:W-:-:S05]  /*266d0*/  @P0 IMAD.MOV.U32 R5, RZ, RZ, R21 ;  /* 0x000000ffff050224 */ /* 0x000fca00078e0015 */
[----:B------:R1:W2:Y:S04]  /*266e0*/  @P0 LDG.E.U16 R10, [R4.64] ;  /* 0x00000004040a0981 */ /* 0x0002a8000c1e1500 */
[----:B--2---:R2:W-:Y:S01]  /*266f0*/  STL [R1+0x45b0], R12 ;  /* 0x0045b00c01007387 */ /* 0x0045e20000100800 */
[----:B------:R-:W3:Y:S02]  /*26700*/  LDL R19, [R1+0x1b64] ;  /* 0x001b640001137983 */ /* 0x000ee40000100800 */
[----:B------:R-:W3:Y:S01]  /*26710*/  LDL R18, [R1+0x1b70] ;  /* 0x001b700001127983 */ /* 0x000ee20000100800 */
[----:B----4-:R-:W-:Y:S01]  /*26720*/  STL [R1+0x4590], R11 ;  /* 0x0045900b01007387 */ /* 0x010fe20000100800 */
[----:B0-----:R-:W4:Y:S03]  /*26730*/  LDL R16, [R1+0x1b6c] ;  /* 0x001b6c0001107983 */ /* 0x001f260000100800 */
[----:B--2---:R-:W2:Y:S01]  /*26740*/  LDL R12, [R1+0x1b74] ;  /* 0x001b7400010c7983 */ /* 0x004ea20000100800 */
[----:B------:R-:W-:Y:S01]  /*26750*/  PRMT R9, RZ, 0x7610, R9 ;  /* 0x00007610ff097816 */ /* 0x000fe20000000009 */
[----:B-1----:R-:W-:-:S02]  /*26760*/  @P0 IMAD.MOV.U32 R4, RZ, RZ, R2 ;  /* 0x000000ffff040224 */ /* 0x002fc400078e0002 */
[----:B------:R-:W-:Y:S01]  /*26770*/  @P0 IMAD.MOV.U32 R5, RZ, RZ, R14 ;  /* 0x000000ffff050224 */ /* 0x000fe200078e000e */
[----:B------:R-:W-:-:S04]  /*26780*/  PRMT R8, RZ, 0x7610, R8 ;  /* 0x00007610ff087816 */ /* 0x000fc80000000008 */
[----:B------:R3:W2:Y:S01]  /*26790*/  @P0 LDG.E.U16 R9, [R4.64] ;  /* 0x0000000404090981 */ /* 0x0006a2000c1e1500 */
[----:B------:R-:W-:Y:S02]  /*267a0*/  ISETP.GT.AND P1, PT, R13, 0x7d, PT ;  /* 0x0000007d0d00780c */ /* 0x000fe40003f24270 */
[----:B------:R-:W-:Y:S01]  /*267b0*/  PRMT R7, RZ, 0x7610, R7 ;  /* 0x00007610ff077816 */ /* 0x000fe20000000007 */
[----:B------:R0:W-:Y:S01]  /*267c0*/  STL [R1+0x4594], R10 ;  /* 0x0045940a01007387 */ /* 0x0001e20000100800 */
[----:B------:R-:W2:Y:S02]  /*267d0*/  LDL R15, [R1+0x1b60] ;  /* 0x001b6000010f7983 */ /* 0x000ea40000100800 */
[----:B------:R-:W2:Y:S02]  /*267e0*/  LDL R14, [R1+0x1b78] ;  /* 0x001b7800010e7983 */ /* 0x000ea40000100800 */
[----:B------:R-:W2:Y:S01]  /*267f0*/  LDL R2, [R1+0x1b88] ;  /* 0x001b880001027983 */ /* 0x000ea20000100800 */
[----:B0-----:R-:W2:Y:S01]  /*26800*/  LDL R10, [R1+0x1b7c] ;  /* 0x001b7c00010a7983 */ /* 0x001ea20000100800 */
[----:B---3--:R-:W-:-:S02]  /*26810*/  @P0 IMAD.MOV.U32 R5, RZ, RZ, R19 ;  /* 0x000000ffff050224 */ /* 0x008fc400078e0013 */
[----:B------:R-:W-:-:S05]  /*26820*/  @P0 IMAD.MOV.U32 R4, RZ, RZ, R18 ;  /* 0x000000ffff040224 */ /* 0x000fca00078e0012 */
[----:B------:R4:W3:Y:S02]  /*26830*/  @P0 LDG.E.U16 R8, [R4.64] ;  /* 0x0000000404080981 */ /* 0x0008e4000c1e1500 */
[----:B----4-:R-:W-:Y:S02]  /*26840*/  @P1 IMAD.MOV.U32 R5, RZ, RZ, R16 ;  /* 0x000000ffff051224 */ /* 0x010fe400078e0010 */
[----:B--2---:R-:W-:-:S05]  /*26850*/  @P1 IMAD.MOV.U32 R4, RZ, RZ, R12 ;  /* 0x000000ffff041224 */ /* 0x004fca00078e000c */
[----:B------:R0:W2:Y:S04]  /*26860*/  @P1 LDG.E.U16 R7, [R4.64] ;  /* 0x0000000404071981 */ /* 0x0000a8000c1e1500 */
[----:B------:R1:W-:Y:S01]  /*26870*/  STL [R1+0x4598], R9 ;  /* 0x0045980901007387 */ /* 0x0003e20000100800 */
[----:B------:R-:W-:Y:S01]  /*26880*/  PRMT R6, RZ, 0x7610, R6 ;  /* 0x00007610ff067816 */ /* 0x000fe20000000006 */
[----:B0-----:R-:W-:Y:S02]  /*26890*/  @P1 IMAD.MOV.U32 R5, RZ, RZ, R15 ;  /* 0x000000ffff051224 */ /* 0x001fe400078e000f */
[----:B------:R-:W-:-:S05]  /*268a0*/  @P1 IMAD.MOV.U32 R4, RZ, RZ, R10 ;  /* 0x000000ffff041224 */ /* 0x000fca00078e000a */
[----:B------:R0:W4:Y:S04]  /*268b0*/  @P1 LDG.E.U16 R6, [R4.64] ;  /* 0x0000000404061981 */ /* 0x000128000c1e1500 */
[----:B---3--:R-:W-:Y:S01]  /*268c0*/  STL [R1+0x459c], R8 ;  /* 0x00459c0801007387 */ /* 0x008fe20000100800 */
[----:B------:R-:W3:Y:S02]  /*268d0*/  LDL R16, [R1+0x1b84] ;  /* 0x001b840001107983 */ /* 0x000ee40000100800 */
[----:B------:R-:W3:Y:S01]  /*268e0*/  LDL R12, [R1+0x1b90] ;  /* 0x001b9000010c7983 */ /* 0x000ee20000100800 */
[----:B--2---:R2:W-:Y:S01]  /*268f0*/  STL [R1+0x4558], R7 ;  /* 0x0045580701007387 */ /* 0x0045e20000100800 */
[----:B------:R-:W3:Y:S02]  /*26900*/  LDL R10, [R1+0x1b8c] ;  /* 0x001b8c00010a7983 */ /* 0x000ee40000100800 */
[----:B-1----:R-:W3:Y:S01]  /*26910*/  LDL R9, [R1+0x1b94] ;  /* 0x001b940001097983 */ /* 0x002ee20000100800 */
[----:B0-----:R-:W-:Y:S01]  /*26920*/  PRMT R5, RZ, 0x7610, R5 ;  /* 0x00007610ff057816 */ /* 0x001fe20000000005 */
[----:B------:R-:W-:-:S02]  /*26930*/  @P1 IMAD.MOV.U32 R15, RZ, RZ, R14 ;  /* 0x000000ffff0f1224 */ /* 0x000fc400078e000e */
[----:B------:R-:W-:Y:S01]  /*26940*/  @P1 IMAD.MOV.U32 R14, RZ, RZ, R2 ;  /* 0x000000ffff0e1224 */ /* 0x000fe200078e0002 */
[----:B------:R-:W-:-:S04]  /*26950*/  PRMT R4, RZ, 0x7610, R4 ;  /* 0x00007610ff047816 */ /* 0x000fc80000000004 */
[----:B------:R3:W3:Y:S01]  /*26960*/  @P1 LDG.E.U16 R5, [R14.64] ;  /* 0x000000040e051981 */ /* 0x0006e2000c1e1500 */
[----:B------:R-:W-:Y:S02]  /*26970*/  ISETP.GT.AND P0, PT, R13, 0x7e, PT ;  /* 0x0000007e0d00780c */ /* 0x000fe40003f04270 */
[----:B--2---:R-:W-:Y:S01]  /*26980*/  PRMT R7, RZ, 0x7610, R7 ;  /* 0x00007610ff077816 */ /* 0x004fe20000000007 */
[----:B----4-:R0:W-:Y:S01]  /*26990*/  STL [R1+0x455c], R6 ;  /* 0x00455c0601007387 */ /* 0x0101e20000100800 */
[----:B------:R-:W2:Y:S03]  /*269a0*/  LDL R2, [R1+0x1b9c] ;  /* 0x001b9c0001027983 */ /* 0x000ea60000100800 */
[----:B0-----:R-:W4:Y:S01]  /*269b0*/  LDL R6, [R1+0x1b80] ;  /* 0x001b800001067983 */ /* 0x001f220000100800 */
[----:B---3--:R-:W-:Y:S02]  /*269c0*/  @P1 IMAD.MOV.U32 R15, RZ, RZ, R16 ;  /* 0x000000ffff0f1224 */ /* 0x008fe400078e0010 */
[----:B------:R-:W-:-:S05]  /*269d0*/  @P1 IMAD.MOV.U32 R14, RZ, RZ, R12 ;  /* 0x000000ffff0e1224 */ /* 0x000fca00078e000c */
[----:B------:R0:W3:Y:S02]  /*269e0*/  @P1 LDG.E.U16 R4, [R14.64] ;  /* 0x000000040e041981 */ /* 0x0000e4000c1e1500 */
[----:B0-----:R-:W-:Y:S02]  /*269f0*/  @P0 IMAD.MOV.U32 R15, RZ, RZ, R10 ;  /* 0x000000ffff0f0224 */ /* 0x001fe400078e000a */
[----:B------:R-:W-:-:S05]  /*26a00*/  @P0 IMAD.MOV.U32 R14, RZ, RZ, R9 ;  /* 0x000000ffff0e0224 */ /* 0x000fca00078e0009 */
[----:B------:R2:W3:Y:S04]  /*26a10*/  @P0 LDG.E.U16 R7, [R14.64] ;  /* 0x000000040e070981 */ /* 0x0004e8000c1e1500 */
[----:B------:R-:W-:Y:S01]  /*26a20*/  STL [R1+0x4560], R5 ;  /* 0x0045600501007387 */ /* 0x000fe20000100800 */
[----:B------:R-:W3:Y:S02]  /*26a30*/  LDL R22, [R1+0x1b98] ;  /* 0x001b980001167983 */ /* 0x000ee40000100800 */
[----:B------:R-:W3:Y:S02]  /*26a40*/  LDL R21, [R1+0x1ba8] ;  /* 0x001ba80001157983 */ /* 0x000ee40000100800 */
[----:B--2---:R-:W-:Y:S02]  /*26a50*/  @P0 IMAD.MOV.U32 R14, RZ, RZ, R2 ;  /* 0x000000ffff0e0224 */ /* 0x004fe400078e0002 */
[----:B----4-:R-:W-:Y:S01]  /*26a60*/  @P0 IMAD.MOV.U32 R15, RZ, RZ, R6 ;  /* 0x000000ffff0f0224 */ /* 0x010fe200078e0006 */
[----:B---3--:R0:W-:Y:S01]  /*26a70*/  STL [R1+0x4564], R4 ;  /* 0x0045640401007387 */ /* 0x0081e20000100800 */
[----:B------:R-:W2:Y:S02]  /*26a80*/  LDL R19, [R1+0x1ba4] ;  /* 0x001ba40001137983 */ /* 0x000ea40000100800 */
[----:B------:R-:W3:Y:S02]  /*26a90*/  LDL R18, [R1+0x1bb0] ;  /* 0x001bb00001127983 */ /* 0x000ee40000100800 */
[----:B------:R-:W4:Y:S01]  /*26aa0*/  LDL R16, [R1+0x1bac] ;  /* 0x001bac0001107983 */ /* 0x000f220000100800 */
[----:B------:R-:W4:Y:S04]  /*26ab0*/  LDL R12, [R1+0x1bb4] ;  /* 0x001bb400010c7983 */ /* 0x000f280000100800 */
[----:B------:R-:W4:Y:S04]  /*26ac0*/  LDL R10, [R1+0x1ba0] ;  /* 0x001ba000010a7983 */ /* 0x000f280000100800 */
[----:B------:R-:W4:Y:S04]  /*26ad0*/  LDL R9, [R1+0x1bbc] ;  /* 0x001bbc0001097983 */ /* 0x000f280000100800 */
[----:B------:R1:W-:Y:S01]  /*26ae0*/  STL [R1+0x160], R7 ;  /* 0x0001600701007387 */ /* 0x0003e20000100800 */
[----:B------:R-:W4:Y:S02]  /*26af0*/  LDL R6, [R1+0x1bcc] ;  /* 0x001bcc0001067983 */ /* 0x000f240000100800 */
[----:B0-----:R-:W4:Y:S01]  /*26b00*/  LDL R4, [R1+0x1bc8] ;  /* 0x001bc80001047983 */ /* 0x001f220000100800 */
[----:B------:R-:W4:Y:S04]  /*26b10*/  LDL R2, [R1+0x1dbc] ;  /* 0x001dbc0001027983 */ /* 0x000f280000100800 */
[----:B-1----:R-:W4:Y:S01]  /*26b20*/  LDL R7, [R1+0x1bb8] ;  /* 0x001bb80001077983 */ /* 0x002f220000100800 */
[----:B------:R-:W-:-:S02]  /*26b30*/  PRMT R23, RZ, 0x7610, R23 ;  /* 0x00007610ff177816 */ /* 0x000fc40000000017 */
[----:B------:R-:W-:Y:S02]  /*26b40*/  PRMT R20, RZ, 0x7610, R20 ;  /* 0x00007610ff147816 */ /* 0x000fe40000000014 */
[----:B------:R-:W-:Y:S02]  /*26b50*/  ISETP.GT.AND P1, PT, R13, 0x7f, PT ;  /* 0x0000007f0d00780c */ /* 0x000fe40003f24270 */
[----:B------:R0:W4:Y:S01]  /*26b60*/  @P0 LDG.E.U16 R23, [R14.64] ;  /* 0x000000040e170981 */ /* 0x000122000c1e1500 */
[----:B------:R-:W-:Y:S01]  /*26b70*/  PRMT R17, RZ, 0x7610, R17 ;  /* 0x00007610ff117816 */ /* 0x000fe20000000011 */
[----:B0-----:R-:W-:Y:S02]  /*26b80*/  @P0 IMAD.MOV.U32 R14, RZ, RZ, R21 ;  /* 0x000000ffff0e0224 */ /* 0x001fe400078e0015 */
[----:B------:R-:W-:-:S05]  /*26b90*/  @P0 IMAD.MOV.U32 R15, RZ, RZ, R22 ;  /* 0x000000ffff0f0224 */ /* 0x000fca00078e0016 */
[----:B------:R2:W4:Y:S01]  /*26ba0*/  @P0 LDG.E.U16 R20, [R14.64] ;  /* 0x000000040e140981 */ /* 0x000522000c1e1500 */
[----:B------:R-:W-:Y:S02]  /*26bb0*/  PRMT R11, RZ, 0x7610, R11 ;  /* 0x00007610ff0b7816 */ /* 0x000fe4000000000b */
[----:B------:R-:W-:Y:S02]  /*26bc0*/  PRMT R8, RZ, 0x7610, R8 ;  /* 0x00007610ff087816 */ /* 0x000fe40000000008 */
[----:B------:R-:W-:Y:S02]  /*26bd0*/  PRMT R5, RZ, 0x7610, R5 ;  /* 0x00007610ff057816 */ /* 0x000fe40000000005 */
[----:B------:R-:W-:Y:S01]  /*26be0*/  PRMT R0, RZ, 0x7610, R0 ;  /* 0x00007610ff007816 */ /* 0x000fe20000000000 */
[----:B--2---:R-:W-:Y:S02]  /*26bf0*/  @P0 IMAD.MOV.U32 R15, RZ, RZ, R19 ;  /* 0x000000ffff0f0224 */ /* 0x004fe400078e0013 */
[----:B---3--:R-:W-:-:S05]  /*26c00*/  @P0 IMAD.MOV.U32 R14, RZ, RZ, R18 ;  /* 0x000000ffff0e0224 */ /* 0x008fca00078e0012 */
[----:B------:R4:W2:Y:S02]  /*26c10*/  @P0 LDG.E.U16 R17, [R14.64] ;  /* 0x000000040e110981 */ /* 0x0008a4000c1e1500 */
[----:B----4-:R-:W-:Y:S02]  /*26c20*/  @P1 IMAD.MOV.U32 R14, RZ, RZ, R12 ;  /* 0x000000ffff0e1224 */ /* 0x010fe400078e000c */
[----:B------:R-:W-:-:S05]  /*26c30*/  @P1 IMAD.MOV.U32 R15, RZ, RZ, R16 ;  /* 0x000000ffff0f1224 */ /* 0x000fca00078e0010 */
[----:B------:R0:W3:Y:S02]  /*26c40*/  @P1 LDG.E.U16 R11, [R14.64] ;  /* 0x000000040e0b1981 */ /* 0x0000e4000c1e1500 */
[----:B0-----:R-:W-:Y:S02]  /*26c50*/  @P1 IMAD.MOV.U32 R14, RZ, RZ, R9 ;  /* 0x000000ffff0e1224 */ /* 0x001fe400078e0009 */
[----:B------:R-:W-:-:S05]  /*26c60*/  @P1 IMAD.MOV.U32 R15, RZ, RZ, R10 ;  /* 0x000000ffff0f1224 */ /* 0x000fca00078e000a */
[----:B------:R0:W4:Y:S02]  /*26c70*/  @P1 LDG.E.U16 R8, [R14.64] ;  /* 0x000000040e081981 */ /* 0x000124000c1e1500 */
[----:B0-----:R-:W-:Y:S02]  /*26c80*/  @P1 IMAD.MOV.U32 R14, RZ, RZ, R6 ;  /* 0x000000ffff0e1224 */ /* 0x001fe400078e0006 */
[----:B------:R-:W-:-:S05]  /*26c90*/  @P1 IMAD.MOV.U32 R15, RZ, RZ, R7 ;  /* 0x000000ffff0f1224 */ /* 0x000fca00078e0007 */
[----:B------:R0:W2:Y:S02]  /*26ca0*/  @P1 LDG.E.U16 R5, [R14.64] ;  /* 0x000000040e051981 */ /* 0x0000a4000c1e1500 */
[----:B0-----:R-:W-:Y:S02]  /*26cb0*/  @P1 IMAD.MOV.U32 R14, RZ, RZ, R2 ;  /* 0x000000ffff0e1224 */ /* 0x001fe400078e0002 */
[----:B------:R-:W-:-:S05]  /*26cc0*/  @P1 IMAD.MOV.U32 R15, RZ, RZ, R4 ;  /* 0x000000ffff0f1224 */ /* 0x000fca00078e0004 */
[----:B------:R-:W2:Y:S04]  /*26cd0*/  @P1 LDG.E.U16 R0, [R14.64] ;  /* 0x000000040e001981 */ /* 0x000ea8000c1e1500 */
[----:B------:R-:W0:Y:S04]  /*26ce0*/  S2R R2, SR_TID.X ;  /* 0x0000000000027919 */ /* 0x000e280000002100 */
[----:B------:R-:W-:Y:S01]  /*26cf0*/  STL [R1+0x4454], R14 ;  /* 0x0044540e01007387 */ /* 0x000fe20000100800 */
[----:B------:R-:W-:Y:S02]  /*26d00*/  STL [R1+0x445c], R14 ;  /* 0x00445c0e01007387 */ /* 0x000fe40000100800 */
[----:B------:R-:W-:Y:S02]  /*26d10*/  STL [R1+0x4464], R14 ;  /* 0x0044640e01007387 */ /* 0x000fe40000100800 */
[----:B------:R-:W-:Y:S01]  /*26d20*/  STL [R1+0x446c], R14 ;  /* 0x00446c0e01007387 */ /* 0x000fe20000100800 */
        /* <DEDUP_REMOVED lines=9> */
[----:B------:R-:W-:Y:S03]  /*26dc0*/  STL [R1+0x44b4], R14 ;  /* 0x0044b40e01007387 */ /* 0x000fe60000100800 */
[----:B------:R-:W1:Y:S04]  /*26dd0*/  S2R R3, SR_TID.X ;  /* 0x0000000000037919 */ /* 0x000e680000002100 */
[----:B------:R-:W-:Y:S06]  /*26de0*/  BAR.SYNC.DEFER_BLOCKING 0x0 ;  /* 0x0000000000007b1d */ /* 0x000fec0000010000 */
[----:B--2---:R-:W-:Y:S01]  /*26df0*/  STL [R1+0x130], R0 ;  /* 0x0001300001007387 */ /* 0x004fe20000100800 */
[----:B------:R-:W-:Y:S02]  /*26e00*/  STL [R1+0x150], R20 ;  /* 0x0001501401007387 */ /* 0x000fe40000100800 */
[----:B------:R-:W-:Y:S02]  /*26e10*/  STL [R1+0x44bc], R14 ;  /* 0x0044bc0e01007387 */ /* 0x000fe40000100800 */
[----:B------:R-:W-:Y:S01]  /*26e20*/  STL [R1+0x44c4], R14 ;  /* 0x0044c40e01007387 */ /* 0x000fe20000100800 */
[----:B------:R-:W-:Y:S01]  /*26e30*/  STL [R1+0x148], R17 ;  /* 0x0001481101007387 */ /* 0x000fe20000100800 */
[----:B------:R-:W-:Y:S02]  /*26e40*/  STL [R1+0x4518], R14 ;  /* 0x0045180e01007387 */ /* 0x000fe40000100800 */
[----:B------:R-:W-:Y:S02]  /*26e50*/  STL [R1+0x4444], R15 ;  /* 0x0044440f01007387 */ /* 0x000fe40000100800 */
[----:B---3--:R-:W-:Y:S01]  /*26e60*/  STL [R1+0x140], R11 ;  /* 0x0001400b01007387 */ /* 0x008fe20000100800 */
[----:B0-----:R-:W-:Y:S01]  /*26e70*/  STL [R1+0x45d8], R2 ;  /* 0x0045d80201007387 */ /* 0x001fe20000100800 */
[----:B------:R-:W-:Y:S02]  /*26e80*/  STL [R1+0x444c], R15 ;  /* 0x00444c0f01007387 */ /* 0x000fe40000100800 */
[----:B----4-:R-:W-:Y:S02]  /*26e90*/  STL [R1+0x138], R8 ;  /* 0x0001380801007387 */ /* 0x010fe40000100800 */
[----:B------:R0:W-:Y:S02]  /*26ea0*/  STL [R1+0x4528], R15 ;  /* 0x0045280f01007387 */ /* 0x0001e40000100800 */
[----:B0-----:R-:W2:Y:S01]  /*26eb0*/  LDL.LU R15, [R1+0xb84] ;  /* 0x000b8400010f7983 */ /* 0x001ea20000300800 */
[----:B------:R-:W-:Y:S01]  /*26ec0*/  STL [R1+0x134], R5 ;  /* 0x0001340501007387 */ /* 0x000fe20000100800 */
[----:B------:R-:W-:-:S02]  /*26ed0*/  LOP3.LUT R14, R2, 0x3f, RZ, 0xc0, !PT ;  /* 0x0000003f020e7812 */ /* 0x000fc400078ec0ff */
[----:B------:R-:W0:Y:S04]  /*26ee0*/  S2R R0, SR_TID.X ;  /* 0x0000000000007919 */ /* 0x000e280000002100 */
[----:B--2---:R2:W-:Y:S04]  /*26ef0*/  STL [R1+0x4628], R15 ;  /* 0x0046280f01007387 */ /* 0x0045e80000100800 */
[----:B--2---:R-:W2:Y:S01]  /*26f00*/  LDL.LU R15, [R1+0xb90] ;  /* 0x000b9000010f7983 */ /* 0x004ea20000300800 */
[----:B------:R-:W3:Y:S02]  /*26f10*/  LDL.LU R2, [R1+0xb04] ;  /* 0x000b040001027983 */ /* 0x000ee40000300800 */
[----:B------:R-:W4:Y:S02]  /*26f20*/  LDL.LU R4, [R1+0xb00] ;  /* 0x000b000001047983 */ /* 0x000f240000300800 */
[----:B------:R-:W3:Y:S01]  /*26f30*/  LDL.LU R5, [R1+0xafc] ;  /* 0x000afc0001057983 */ /* 0x000ee20000300800 */
[----:B------:R-:W3:Y:S01]  /*26f40*/  LDL.LU R6, [R1+0xaf8] ;  /* 0x000af80001067983 */ /* 0x000ee20000300800 */
[----:B------:R-:W3:Y:S02]  /*26f50*/  LDL.LU R7, [R1+0xa74] ;  /* 0x000a740001077983 */ /* 0x000ee40000300800 */
[----:B------:R-:W3:Y:S02]  /*26f60*/  LDL.LU R8, [R1+0xa70] ;  /* 0x000a700001087983 */ /* 0x000ee40000300800 */
        /* <DEDUP_REMOVED lines=15> */
[----:B------:R-:W3:Y:S01]  /*27060*/  LDL.LU R27, [R1+0x84c] ;  /* 0x00084c00011b7983 */ /* 0x000ee20000300800 */
[----:B0-----:R-:W-:-:S02]  /*27070*/  LOP3.LUT R0, R0, 0x3f, RZ, 0xc0, !PT ;  /* 0x0000003f00007812 */ /* 0x001fc400078ec0ff */
[----:B-1----:R-:W-:Y:S01]  /*27080*/  LOP3.LUT R3, R3, 0x3f, RZ, 0xc0, !PT ;  /* 0x0000003f03037812 */ /* 0x002fe200078ec0ff */
[----:B------:R-:W4:Y:S01]  /*27090*/  LDL.LU R28, [R1+0x848] ;  /* 0x00084800011c7983 */ /* 0x000f220000300800 */
[----:B------:R-:W4:Y:S01]  /*270a0*/  LDL.LU R29, [R1+0x844] ;  /* 0x00084400011d7983 */ /* 0x000f220000300800 */
[----:B------:R-:W-:Y:S02]  /*270b0*/  LOP3.LUT R0, R0, 0x40, RZ, 0xfc, !PT ;  /* 0x0000004000007812 */ /* 0x000fe400078efcff */
[----:B------:R-:W-:Y:S02]  /*270c0*/  IMAD.SHL.U32 R3, R3, 0x2, RZ ;  /* 0x0000000203037824 */ /* 0x000fe400078e00ff */
[-C--:B------:R-:W-:Y:S02]  /*270d0*/  ISETP.GE.AND P1, PT, R0, R13.reuse, PT ;  /* 0x0000000d0000720c */ /* 0x080fe40003f26270 */
[----:B------:R-:W-:Y:S01]  /*270e0*/  ISETP.GE.AND P0, PT, R14, R13, PT ;  /* 0x0000000d0e00720c */ /* 0x000fe20003f06270 */
[----:B------:R-:W4:Y:S01]  /*270f0*/  LDL.LU R0, [R1+0x7d0] ;  /* 0x0007d00001007983 */ /* 0x000f220000300800 */
[----:B------:R0:W-:Y:S03]  /*27100*/  STL [R1+0x45a0], R14 ;  /* 0x0045a00e01007387 */ /* 0x0001e60000100800 */
[----:B0-----:R-:W4:Y:S01]  /*27110*/  LDL.LU R14, [R1+0xb88] ;  /* 0x000b8800010e7983 */ /* 0x001f220000300800 */
[----:B------:R0:W-:Y:S03]  /*27120*/  STL [R1+0x452c], R13 ;  /* 0x00452c0d01007387 */ /* 0x0001e60000100800 */
[----:B0-----:R-:W4:Y:S04]  /*27130*/  LDL.LU R13, [R1+0xb8c] ;  /* 0x000b8c00010d7983 */ /* 0x001f280000300800 */
[----:B--2---:R0:W-:Y:S04]  /*27140*/  STS.U16 [R3], R15 ;  /* 0x0000000f03007388 */ /* 0x0041e80000000400 */
[----:B0-----:R-:W2:Y:S04]  /*27150*/  LDL.LU R15, [R1+0x4628] ;  /* 0x00462800010f7983 */ /* 0x001ea80000300800 */
[----:B---3--:R0:W-:Y:S04]  /*27160*/  STS.U16 [R3+0x6080], R27 ;  /* 0x0060801b03007388 */ /* 0x0081e80000000400 */
[----:B0-----:R-:W3:Y:S04]  /*27170*/  LDL.LU R27, [R1+0x3e0] ;  /* 0x0003e000011b7983 */ /* 0x001ee80000300800 */
[----:B---3--:R0:W-:Y:S04]  /*27180*/  STL [R1+0x461c], R27 ;  /* 0x00461c1b01007387 */ /* 0x0081e80000100800 */
[----:B0-----:R-:W3:Y:S04]  /*27190*/  LDL.LU R27, [R1+0x7c4] ;  /* 0x0007c400011b7983 */ /* 0x001ee80000300800 */
[----:B---3--:R0:W-:Y:S04]  /*271a0*/  STL [R1+0x4620], R27 ;  /* 0x0046201b01007387 */ /* 0x0081e80000100800 */
[----:B0-----:R-:W3:Y:S04]  /*271b0*/  LDL.LU R27, [R1+0x7c8] ;  /* 0x0007c800011b7983 */ /* 0x001ee80000300800 */
[----:B----4-:R-:W-:Y:S04]  /*271c0*/  STS.U16 [R3+0x6100], R28 ;  /* 0x0061001c03007388 */ /* 0x010fe80000000400 */
[----:B------:R-:W-:Y:S04]  /*271d0*/  STS.U16 [R3+0x6180], R29 ;  /* 0x0061801d03007388 */ /* 0x000fe80000000400 */
[----:B------:R-:W-:Y:S04]  /*271e0*/  STS.U16 [R3+0x7000], R0 ;  /* 0x0070000003007388 */ /* 0x000fe80000000400 */
[----:B------:R-:W-:Y:S04]  /*271f0*/  STS.U16 [R3+0x80], R13 ;  /* 0x0000800d03007388 */ /* 0x000fe80000000400 */
[----:B------:R-:W-:Y:S04]  /*27200*/  STS.U16 [R3+0x100], R14 ;  /* 0x0001000e03007388 */ /* 0x000fe80000000400 */
[----:B--2---:R-:W-:Y:S04]  /*27210*/  STS.U16 [R3+0x180], R15 ;  /* 0x0001800f03007388 */ /* 0x004fe80000000400 */
[----:B------:R-:W-:Y:S04]  /*27220*/  STS.U16 [R3+0x1000], R2 ;  /* 0x0010000203007388 */ /* 0x000fe80000000400 */
[----:B------:R-:W-:Y:S04]  /*27230*/  STS.U16 [R3+0x1080], R4 ;  /* 0x0010800403007388 */ /* 0x000fe80000000400 */
[----:B------:R-:W-:Y:S04]  /*27240*/  STS.U16 [R3+0x1100], R5 ;  /* 0x0011000503007388 */ /* 0x000fe80000000400 */
[----:B------:R-:W-:Y:S04]  /*27250*/  STS.U16 [R3+0x1180], R6 ;  /* 0x0011800603007388 */ /* 0x000fe80000000400 */
[----:B------:R-:W-:Y:S04]  /*27260*/  STS.U16 [R3+0x2000], R7 ;  /* 0x0020000703007388 */ /* 0x000fe80000000400 */
[----:B------:R-:W-:Y:S04]  /*27270*/  STS.U16 [R3+0x2080], R8 ;  /* 0x0020800803007388 */ /* 0x000fe80000000400 */
[----:B------:R-:W-:Y:S04]  /*27280*/  STS.U16 [R3+0x2100], R9 ;  /* 0x0021000903007388 */ /* 0x000fe80000000400 */
[----:B---3--:R0:W-:Y:S04]  /*27290*/  STL [R1+0x4624], R27 ;  /* 0x0046241b01007387 */ /* 0x0081e80000100800 */
[----:B0-----:R-:W2:Y:S01]  /*272a0*/  LDL.LU R27, [R1+0x7cc] ;  /* 0x0007cc00011b7983 */ /* 0x001ea20000300800 */
        /* <DEDUP_REMOVED lines=11> */
[----:B------:R-:W3:Y:S04]  /*27360*/  LDL.LU R8, [R1+0x1a4] ;  /* 0x0001a40001087983 */ /* 0x000ee80000300800 */
[----:B------:R0:W-:Y:S01]  /*27370*/  STS.U16 [R3+0x2180], R10 ;  /* 0x0021800a03007388 */ /* 0x0001e20000000400 */
[----:B------:R-:W3:Y:S03]  /*27380*/  LDL.LU R9, [R1+0x19c] ;  /* 0x00019c0001097983 */ /* 0x000ee60000300800 */
[----:B------:R1:W-:Y:S04]  /*27390*/  STS.U16 [R3+0x3000], R11 ;  /* 0x0030000b03007388 */ /* 0x0003e80000000400 */
[----:B------:R1:W-:Y:S04]  /*273a0*/  STS.U16 [R3+0x3080], R12 ;  /* 0x0030800c03007388 */ /* 0x0003e80000000400 */
[----:B------:R1:W-:Y:S04]  /*273b0*/  STS.U16 [R3+0x3100], R16 ;  /* 0x0031001003007388 */ /* 0x0003e80000000400 */
[----:B------:R1:W-:Y:S04]  /*273c0*/  STS.U16 [R3+0x3180], R17 ;  /* 0x0031801103007388 */ /* 0x0003e80000000400 */
[----:B------:R1:W-:Y:S04]  /*273d0*/  STS.U16 [R3+0x4000], R18 ;  /* 0x0040001203007388 */ /* 0x0003e80000000400 */
[----:B0-----:R-:W3:Y:S01]  /*273e0*/  LDL.LU R10, [R1+0x198] ;  /* 0x00019800010a7983 */ /* 0x001ee20000300800 */
[----:B-1----:R-:W3:Y:S02]  /*273f0*/  LDL.LU R11, [R1+0x194] ;  /* 0x00019400010b7983 */ /* 0x002ee40000300800 */
[----:B------:R-:W3:Y:S01]  /*27400*/  LDL.LU R12, [R1+0x120] ;  /* 0x00012000010c7983 */ /* 0x000ee20000300800 */
[----:B------:R-:W3:Y:S01]  /*27410*/  LDL.LU R16, [R1+0x11c] ;  /* 0x00011c0001107983 */ /* 0x000ee20000300800 */
[----:B------:R-:W3:Y:S03]  /*27420*/  LDL.LU R17, [R1+0x118] ;  /* 0x0001180001117983 */ /* 0x000ee60000300800 */
        /* <DEDUP_REMOVED lines=15> */
[----:B0-----:R-:W3:Y:S01]  /*27520*/  LDL.LU R25, [R1+0x58] ;  /* 0x0000580001197983 */ /* 0x001ee20000300800 */
[----:B-1----:R-:W3:Y:S03]  /*27530*/  LDL.LU R26, [R1+0x54] ;  /* 0x00005400011a7983 */ /* 0x002ee60000300800 */
[----:B--2---:R0:W-:Y:S04]  /*27540*/  STS.U16 [R3+0x7080], R27 ;  /* 0x0070801b03007388 */ /* 0x0041e80000000400 */
[----:B0-----:R-:W2:Y:S04]  /*27550*/  LDL.LU R27, [R1+0x4624] ;  /* 0x00462400011b7983 */ /* 0x001ea80000300800 */
[----:B--2---:R0:W-:Y:S04]  /*27560*/  STS.U16 [R3+0x7100], R27 ;  /* 0x0071001b03007388 */ /* 0x0041e80000000400 */
[----:B0-----:R-:W2:Y:S04]  /*27570*/  LDL.LU R27, [R1+0x4620] ;  /* 0x00462000011b7983 */ /* 0x001ea80000300800 */
[----:B--2---:R0:W-:Y:S04]  /*27580*/  STS.U16 [R3+0x7180], R27 ;  /* 0x0071801b03007388 */ /* 0x0041e80000000400 */
[----:B0-----:R-:W2:Y:S04]  /*27590*/  LDL.LU R27, [R1+0x461c] ;  /* 0x00461c00011b7983 */ /* 0x001ea80000300800 */
[----:B---3--:R-:W-:Y:S04]  /*275a0*/  STS.U16 [R3+0x8080], R28 ;  /* 0x0080801c03007388 */ /* 0x008fe80000000400 */
[----:B----4-:R-:W-:Y:S04]  /*275b0*/  STS.U16 [R3+0x8100], R29 ;  /* 0x0081001d03007388 */ /* 0x010fe80000000400 */
[----:B------:R-:W-:Y:S04]  /*275c0*/  STS.U16 [R3+0x8180], R0 ;  /* 0x0081800003007388 */ /* 0x000fe80000000400 */
[----:B------:R-:W-:Y:S04]  /*275d0*/  STS.U16 [R3+0x9000], R13 ;  /* 0x0090000d03007388 */ /* 0x000fe80000000400 */
[----:B--2---:R0:W-:Y:S04]  /*275e0*/  STS.U16 [R3+0x8000], R27 ;  /* 0x0080001b03007388 */ /* 0x0041e80000000400 */
[----:B0-----:R-:W2:Y:S01]  /*275f0*/  LDL.LU R27, [R1+0x4618] ;  /* 0x00461800011b7983 */ /* 0x001ea20000300800 */
[----:B------:R-:W3:Y:S02]  /*27600*/  LDL.LU R28, [R1+0x4614] ;  /* 0x00461400011c7983 */ /* 0x000ee40000300800 */
[----:B------:R-:W4:Y:S02]  /*27610*/  LDL.LU R29, [R1+0x4610] ;  /* 0x00461000011d7983 */ /* 0x000f240000300800 */
[----:B------:R-:W2:Y:S01]  /*27620*/  LDL.LU R0, [R1+0x460c] ;  /* 0x00460c0001007983 */ /* 0x000ea20000300800 */
[----:B------:R-:W2:Y:S04]  /*27630*/  LDL.LU R13, [R1+0xaf0] ;  /* 0x000af000010d7983 */ /* 0x000ea80000300800 */
[----:B------:R-:W-:Y:S04]  /*27640*/  STS.U16 [R3+0x9080], R14 ;  /* 0x0090800e03007388 */ /* 0x000fe80000000400 */
        /* <DEDUP_REMOVED lines=16> */
[----:B--2---:R0:W-:Y:S04]  /*27750*/  STL [R1+0x4608], R13 ;  /* 0x0046080d01007387 */ /* 0x0041e80000100800 */
[----:B0-----:R-:W2:Y:S01]  /*27760*/  LDL.LU R13, [R1+0xb80] ;  /* 0x000b8000010d7983 */ /* 0x001ea20000300800 */
[----:B------:R-:W2:Y:S02]  /*27770*/  LDL.LU R14, [R1+0xaec] ;  /* 0x000aec00010e7983 */ /* 0x000ea40000300800 */
[----:B------:R-:W2:Y:S02]  /*27780*/  LDL.LU R15, [R1+0xae8] ;  /* 0x000ae800010f7983 */ /* 0x000ea40000300800 */
[----:B------:R-:W2:Y:S01]  /*27790*/  LDL.LU R4, [R1+0xa64] ;  /* 0x000a640001047983 */ /* 0x000ea20000300800 */
[----:B------:R-:W2:Y:S01]  /*277a0*/  LDL.LU R5, [R1+0xa60] ;  /* 0x000a600001057983 */ /* 0x000ea20000300800 */
        /* <DEDUP_REMOVED lines=11> */
[----:B------:R-:W2:Y:S04]  /*27860*/  LDL.LU R20, [R1+0x8bc] ;  /* 0x0008bc0001147983 */ /* 0x000ea80000300800 */
[----:B------:R0:W-:Y:S01]  /*27870*/  STS.U16 [R3+0xd180], R22 ;  /* 0x00d1801603007388 */ /* 0x0001e20000000400 */
[----:B------:R-:W2:Y:S03]  /*27880*/  LDL.LU R21, [R1+0x8b8] ;  /* 0x0008b80001157983 */ /* 0x000ea60000300800 */
[----:B------:R1:W-:Y:S04]  /*27890*/  STS.U16 [R3+0xe000], R23 ;  /* 0x00e0001703007388 */ /* 0x0003e80000000400 */
[----:B------:R1:W-:Y:S04]  /*278a0*/  STS.U16 [R3+0xe080], R24 ;  /* 0x00e0801803007388 */ /* 0x0003e80000000400 */
[----:B------:R3:W-:Y:S04]  /*278b0*/  STS.U16 [R3+0xe100], R25 ;  /* 0x00e1001903007388 */ /* 0x0007e80000000400 */
[----:B------:R4:W-:Y:S04]  /*278c0*/  STS.U16 [R3+0xe180], R26 ;  /* 0x00e1801a03007388 */ /* 0x0009e80000000400 */
[----:B------:R4:W-:Y:S04]  /*278d0*/  STS.U16 [R3+0xf000], R0 ;  /* 0x00f0000003007388 */ /* 0x0009e80000000400 */
[----:B0-----:R-:W2:Y:S01]  /*278e0*/  LDL.LU R22, [R1+0x8b4] ;  /* 0x0008b40001167983 */ /* 0x001ea20000300800 */
[----:B-1----:R-:W2:Y:S02]  /*278f0*/  LDL.LU R23, [R1+0x840] ;  /* 0x0008400001177983 */ /* 0x002ea40000300800 */
[----:B------:R-:W2:Y:S01]  /*27900*/  LDL.LU R24, [R1+0x83c] ;  /* 0x00083c0001187983 */ /* 0x000ea20000300800 */
[----:B---3--:R-:W3:Y:S01]  /*27910*/  LDL.LU R25, [R1+0x838] ;  /* 0x0008380001197983 */ /* 0x008ee20000300800 */
[----:B----4-:R-:W4:Y:S02]  /*27920*/  LDL.LU R26, [R1+0x834] ;  /* 0x00083400011a7983 */ /* 0x010f240000300800 */
[----:B------:R-:W3:Y:S01]  /*27930*/  LDL.LU R0, [R1+0x7c0] ;  /* 0x0007c00001007983 */ /* 0x000ee20000300800 */
[----:B------:R-:W-:Y:S01]  /*27940*/  STS.U16 [R3+0xf080], R29 ;  /* 0x00f0801d03007388 */ /* 0x000fe20000000400 */
[----:B------:R0:W-:Y:S03]  /*27950*/  STL [R1+0x4530], R29 ;  /* 0x0045301d01007387 */ /* 0x0001e60000100800 */
[----:B------:R-:W-:Y:S04]  /*27960*/  STS.U16 [R3+0xf100], R28 ;  /* 0x00f1001c03007388 */ /* 0x000fe80000000400 */
[----:B------:R1:W-:Y:S04]  /*27970*/  STS.U16 [R3+0x9180], R2 ;  /* 0x0091800203007388 */ /* 0x0003e80000000400 */
[----:B------:R-:W-:Y:S04]  /*27980*/  STS.U16 [R3+0xf180], R27 ;  /* 0x00f1801b03007388 */ /* 0x000fe80000000400 */
[----:B0-----:R-:W3:Y:S01]  /*27990*/  LDL.LU R29, [R1+0xaf4] ;  /* 0x000af400011d7983 */ /* 0x001ee20000300800 */
[----:B------:R0:W-:Y:S01]  /*279a0*/  STL [R1+0x4534], R28 ;  /* 0x0045341c01007387 */ /* 0x0001e20000100800 */
[----:B-1----:R-:W-:-:S02]  /*279b0*/  LOP3.LUT R2, R3, 0x10, RZ, 0x3c, !PT ;  /* 0x0000001003027812 */ /* 0x002fc400078e3cff */
[----:B0-----:R-:W3:Y:S01]  /*279c0*/  LDL.LU R28, [R1+0xb74] ;  /* 0x000b7400011c7983 */ /* 0x001ee20000300800 */
[----:B------:R0:W-:Y:S03]  /*279d0*/  STL [R1+0x453c], R27 ;  /* 0x00453c1b01007387 */ /* 0x0001e60000100800 */
[----:B0-----:R-:W3:Y:S01]  /*279e0*/  LDL.LU R27, [R1+0xb78] ;  /* 0x000b7800011b7983 */ /* 0x001ee20000300800 */
[----:B------:R0:W-:Y:S03]  /*279f0*/  STL [R1+0x4538], R3 ;  /* 0x0045380301007387 */ /* 0x0001e60000100800 */
[----:B0-----:R-:W3:Y:S04]  /*27a00*/  LDL.LU R3, [R1+0xb7c] ;  /* 0x000b7c0001037983 */ /* 0x001ee80000300800 */
[----:B--2---:R0:W-:Y:S04]  /*27a10*/  STS.U16 [R2+0x200], R13 ;  /* 0x0002000d02007388 */ /* 0x0041e80000000400 */
[----:B0-----:R-:W2:Y:S04]  /*27a20*/  LDL.LU R13, [R1+0x4608] ;  /* 0x00460800010d7983 */ /* 0x001ea80000300800 */
[----:B---3--:R-:W-:Y:S01]  /*27a30*/  STS.U16 [R2+0x280], R3 ;  /* 0x0002800302007388 */ /* 0x008fe20000000400 */
[----:B------:R-:W-:Y:S02]  /*27a40*/  STS.U16 [R2+0x300], R27 ;  /* 0x0003001b02007388 */ /* 0x000fe40000000400 */
[----:B------:R-:W-:Y:S02]  /*27a50*/  STS.U16 [R2+0x380], R28 ;  /* 0x0003801c02007388 */ /* 0x000fe40000000400 */
[----:B------:R-:W-:Y:S01]  /*27a60*/  STS.U16 [R2+0x1200], R29 ;  /* 0x0012001d02007388 */ /* 0x000fe20000000400 */
[----:B--2---:R-:W-:Y:S01]  /*27a70*/  STS.U16 [R2+0x1280], R13 ;  /* 0x0012800d02007388 */ /* 0x004fe20000000400 */
[----:B------:R-:W-:Y:S02]  /*27a80*/  STS.U16 [R2+0x1300], R14 ;  /* 0x0013000e02007388 */ /* 0x000fe40000000400 */
[----:B------:R-:W-:Y:S02]  /*27a90*/  STS.U16 [R2+0x1380], R15 ;  /* 0x0013800f02007388 */ /* 0x000fe40000000400 */
[----:B------:R-:W-:Y:S01]  /*27aa0*/  STS.U16 [R2+0x2200], R4 ;  /* 0x0022000402007388 */ /* 0x000fe20000000400 */
[----:B------:R-:W-:Y:S01]  /*27ab0*/  STS.U16 [R2+0x2280], R5 ;  /* 0x0022800502007388 */ /* 0x000fe20000000400 */
        /* <DEDUP_REMOVED lines=13> */
[----:B------:R0:W-:Y:S02]  /*27b90*/  STS.U16 [R2+0x5380], R22 ;  /* 0x0053801602007388 */ /* 0x0001e40000000400 */
[----:B------:R1:W-:Y:S01]  /*27ba0*/  STS.U16 [R2+0x6200], R23 ;  /* 0x0062001702007388 */ /* 0x0003e20000000400 */
[----:B0-----:R-:W2:Y:S01]  /*27bb0*/  LDL.LU R22, [R1+0x44c] ;  /* 0x00044c0001167983 */ /* 0x001ea20000300800 */
[----:B-1----:R-:W3:Y:S03]  /*27bc0*/  LDL.LU R23, [R1+0x3d0] ;  /* 0x0003d00001177983 */ /* 0x002ee60000300800 */
[----:B---3--:R0:W-:Y:S04]  /*27bd0*/  STL [R1+0x4600], R23 ;  /* 0x0046001701007387 */ /* 0x0081e80000100800 */
[----:B0-----:R-:W3:Y:S04]  /*27be0*/  LDL.LU R23, [R1+0x444] ;  /* 0x0004440001177983 */ /* 0x001ee80000300800 */
[----:B------:R-:W-:Y:S01]  /*27bf0*/  STS.U16 [R2+0x6280], R24 ;  /* 0x0062801802007388 */ /* 0x000fe20000000400 */
[----:B------:R-:W-:Y:S02]  /*27c00*/  STS.U16 [R2+0x6300], R25 ;  /* 0x0063001902007388 */ /* 0x000fe40000000400 */
[----:B----4-:R-:W-:Y:S01]  /*27c10*/  STS.U16 [R2+0x6380], R26 ;  /* 0x0063801a02007388 */ /* 0x010fe20000000400 */
[----:B---3--:R0:W-:Y:S04]  /*27c20*/  STL [R1+0x4604], R23 ;  /* 0x0046041701007387 */ /* 0x0081e80000100800 */
[----:B0-----:R-:W3:Y:S01]  /*27c30*/  LDL.LU R23, [R1+0x448] ;  /* 0x0004480001177983 */ /* 0x001ee20000300800 */
[----:B------:R-:W4:Y:S02]  /*27c40*/  LDL.LU R24, [R1+0x3cc] ;  /* 0x0003cc0001187983 */ /* 0x000f240000300800 */
[----:B------:R-:W4:Y:S02]  /*27c50*/  LDL.LU R25, [R1+0x3c8] ;  /* 0x0003c80001197983 */ /* 0x000f240000300800 */
[----:B------:R-:W4:Y:S01]  /*27c60*/  LDL.LU R26, [R1+0x3c4] ;  /* 0x0003c400011a7983 */ /* 0x000f220000300800 */
[----:B------:R-:W4:Y:S01]  /*27c70*/  LDL.LU R3, [R1+0x2e0] ;  /* 0x0002e00001037983 */ /* 0x000f220000300800 */
        /* <DEDUP_REMOVED lines=19> */
[----:B------:R-:W4:Y:S04]  /*27db0*/  LDL.LU R20, [R1+0x50] ;  /* 0x0000500001147983 */ /* 0x000f280000300800 */
[----:B------:R0:W-:Y:S01]  /*27dc0*/  STS.U16 [R2+0x7200], R0 ;  /* 0x0072000002007388 */ /* 0x0001e20000000400 */
[----:B------:R-:W4:Y:S02]  /*27dd0*/  LDL.LU R21, [R1+0x4c] ;  /* 0x00004c0001157983 */ /* 0x000f240000300800 */
[----:B--2---:R1:W-:Y:S01]  /*27de0*/  STS.U16 [R2+0x7280], R22 ;  /* 0x0072801602007388 */ /* 0x0043e20000000400 */
[----:B0-----:R-:W3:Y:S01]  /*27df0*/  LDL.LU R0, [R1+0x48] ;  /* 0x0000480001007983 */ /* 0x001ee20000300800 */
[----:B-1----:R-:W3:Y:S03]  /*27e00*/  LDL.LU R22, [R1+0x44] ;  /* 0x0000440001167983 */ /* 0x002ee60000300800 */
[----:B---3--:R0:W-:Y:S04]  /*27e10*/  STS.U16 [R2+0x7300], R23 ;  /* 0x0073001702007388 */ /* 0x0081e80000000400 */
[----:B0-----:R-:W3:Y:S04]  /*27e20*/  LDL.LU R23, [R1+0x4604] ;  /* 0x0046040001177983 */ /* 0x001ee80000300800 */
[----:B---3--:R0:W-:Y:S04]  /*27e30*/  STS.U16 [R2+0x7380], R23 ;  /* 0x0073801702007388 */ /* 0x0081e80000000400 */
[----:B0-----:R-:W3:Y:S04]  /*27e40*/  LDL.LU R23, [R1+0x4600] ;  /* 0x0046000001177983 */ /* 0x001ee80000300800 */
[----:B---3--:R0:W-:Y:S01]  /*27e50*/  STS.U16 [R2+0x8200], R23 ;  /* 0x0082001702007388 */ /* 0x0081e20000000400 */
[----:B----4-:R1:W-:Y:S02]  /*27e60*/  STS.U16 [R2+0x8280], R24 ;  /* 0x0082801802007388 */ /* 0x0103e40000000400 */
[----:B------:R3:W-:Y:S02]  /*27e70*/  STS.U16 [R2+0x8300], R25 ;  /* 0x0083001902007388 */ /* 0x0007e40000000400 */
[----:B------:R4:W-:Y:S01]  /*27e80*/  STS.U16 [R2+0x8380], R26 ;  /* 0x0083801a02007388 */ /* 0x0009e20000000400 */
[----:B0-----:R-:W2:Y:S01]  /*27e90*/  LDL.LU R23, [R1+0x45fc] ;  /* 0x0045fc0001177983 */ /* 0x001ea20000300800 */
[----:B-1----:R-:W2:Y:S02]  /*27ea0*/  LDL.LU R24, [R1+0x45f8] ;  /* 0x0045f80001187983 */ /* 0x002ea40000300800 */
[----:B---3--:R-:W3:Y:S02]  /*27eb0*/  LDL.LU R25, [R1+0x45f4] ;  /* 0x0045f40001197983 */ /* 0x008ee40000300800 */
[----:B----4-:R-:W4:Y:S01]  /*27ec0*/  LDL.LU R26, [R1+0x45f0] ;  /* 0x0045f000011a7983 */ /* 0x010f220000300800 */
        /* <DEDUP_REMOVED lines=24> */
[----:B----4-:R-:W-:Y:S04]  /*28050*/  STS.U16 [R2+0xf200], R26 ;  /* 0x00f2001a02007388 */ /* 0x010fe80000000400 */
[----:B------:R-:W-:Y:S01]  /*28060*/  STL [R1+0x4540], R26 ;  /* 0x0045401a01007387 */ /* 0x000fe20000100800 */
[----:B---3--:R-:W-:Y:S02]  /*28070*/  STS.U16 [R2+0xf280], R25 ;  /* 0x00f2801902007388 */ /* 0x008fe40000000400 */
[----:B------:R0:W-:Y:S02]  /*28080*/  STL [R1+0x4544], R25 ;  /* 0x0045441901007387 */ /* 0x0001e40000100800 */
[----:B0-----:R-:W3:Y:S04]  /*28090*/  LDL.LU R25, [R1+0xb64] ;  /* 0x000b640001197983 */ /* 0x001ee80000300800 */
[----:B------:R-:W0:Y:S04]  /*280a0*/  S2R R22, SR_TID.X ;  /* 0x0000000000167919 */ /* 0x000e280000002100 */
[----:B---3--:R1:W-:Y:S04]  /*280b0*/  STL [R1+0x45e8], R25 ;  /* 0x0045e81901007387 */ /* 0x0083e80000100800 */
[----:B-1----:R-:W3:Y:S01]  /*280c0*/  LDL.LU R25, [R1+0xb70] ;  /* 0x000b700001197983 */ /* 0x002ee20000300800 */
[----:B--2---:R1:W-:Y:S03]  /*280d0*/  STS.U16 [R2+0xf300], R24 ;  /* 0x00f3001802007388 */ /* 0x0043e60000000400 */
[----:B------:R-:W2:Y:S04]  /*280e0*/  S2R R0, SR_TID.X ;  /* 0x0000000000007919 */ /* 0x000ea80000002100 */
[----:B---3--:R0:W-:Y:S01]  /*280f0*/  STL [R1+0x45ec], R25 ;  /* 0x0045ec1901007387 */ /* 0x0081e20000100800 */
        /* <DEDUP_REMOVED lines=8> */
[----:B-1----:R-:W3:Y:S02]  /*28180*/  LDL.LU R2, [R1+0x9c4] ;  /* 0x0009c40001027983 */ /* 0x002ee40000300800 */
[----:B------:R-:W3:Y:S02]  /*28190*/  LDL.LU R4, [R1+0x9c0] ;  /* 0x0009c00001047983 */ /* 0x000ee40000300800 */
[----:B------:R-:W3:Y:S01]  /*281a0*/  LDL.LU R5, [R1+0x9bc] ;  /* 0x0009bc0001057983 */ /* 0x000ee20000300800 */
[----:B------:R-:W3:Y:S01]  /*281b0*/  LDL.LU R6, [R1+0x9b8] ;  /* 0x0009b80001067983 */ /* 0x000ee20000300800 */
[----:B0-----:R-:W-:Y:S01]  /*281c0*/  LOP3.LUT R25, R22, 0x3f, RZ, 0xc0, !PT ;  /* 0x0000003f16197812 */ /* 0x001fe200078ec0ff */
[----:B------:R-:W3:Y:S02]  /*281d0*/  LDL.LU R7, [R1+0x934] ;  /* 0x0009340001077983 */ /* 0x000ee40000300800 */
[----:B------:R-:W3:Y:S01]  /*281e0*/  LDL.LU R8, [R1+0x930] ;  /* 0x0009300001087983 */ /* 0x000ee20000300800 */
[----:B------:R-:W3:Y:S01]  /*281f0*/  LDL.LU R9, [R1+0x92c] ;  /* 0x00092c0001097983 */ /* 0x000ee20000300800 */
[----:B------:R-:W3:Y:S02]  /*28200*/  LDL.LU R10, [R1+0x928] ;  /* 0x00092800010a7983 */ /* 0x000ee40000300800 */
[----:B------:R-:W3:Y:S02]  /*28210*/  LDL.LU R11, [R1+0x8b0] ;  /* 0x0008b000010b7983 */ /* 0x000ee40000300800 */
[----:B------:R-:W-:Y:S01]  /*28220*/  IMAD.SHL.U32 R25, R25, 0x2, RZ ;  /* 0x0000000219197824 */ /* 0x000fe200078e00ff */
[----:B------:R-:W3:Y:S01]  /*28230*/  LDL.LU R12, [R1+0x8ac] ;  /* 0x0008ac00010c7983 */ /* 0x000ee20000300800 */
[----:B------:R-:W3:Y:S02]  /*28240*/  LDL.LU R16, [R1+0x8a8] ;  /* 0x0008a80001107983 */ /* 0x000ee40000300800 */
[----:B------:R-:W3:Y:S02]  /*28250*/  LDL.LU R17, [R1+0x8a4] ;  /* 0x0008a40001117983 */ /* 0x000ee40000300800 */
[----:B------:R-:W3:Y:S01]  /*28260*/  LDL.LU R18, [R1+0x830] ;  /* 0x0008300001127983 */ /* 0x000ee20000300800 */
[----:B------:R-:W3:Y:S01]  /*28270*/  LDL.LU R19, [R1+0x82c] ;  /* 0x00082c0001137983 */ /* 0x000ee20000300800 */
[----:B------:R-:W-:Y:S01]  /*28280*/  LOP3.LUT R25, R25, 0x10, RZ, 0x3c, !PT ;  /* 0x0000001019197812 */ /* 0x000fe200078e3cff */
[----:B------:R-:W3:Y:S02]  /*28290*/  LDL.LU R20, [R1+0x828] ;  /* 0x0008280001147983 */ /* 0x000ee40000300800 */
[----:B------:R-:W3:Y:S01]  /*282a0*/  LDL.LU R21, [R1+0x824] ;  /* 0x0008240001157983 */ /* 0x000ee20000300800 */
[----:B------:R-:W3:Y:S01]  /*282b0*/  LDL.LU R22, [R1+0x440] ;  /* 0x0004400001167983 */ /* 0x000ee20000300800 */
[----:B------:R0:W-:Y:S03]  /*282c0*/  STL [R1+0x4548], R24 ;  /* 0x0045481801007387 */ /* 0x0001e60000100800 */
[----:B------:R1:W-:Y:S04]  /*282d0*/  STS.U16 [R25+0xf380], R23 ;  /* 0x00f3801719007388 */ /* 0x0003e80000000400 */
[----:B0-----:R-:W3:Y:S01]  /*282e0*/  LDL.LU R24, [R1+0xb68] ;  /* 0x000b680001187983 */ /* 0x001ee20000300800 */
[----:B-1----:R-:W3:Y:S01]  /*282f0*/  LDL.LU R25, [R1+0x45ec] ;  /* 0x0045ec0001197983 */ /* 0x002ee20000300800 */
[----:B--2---:R-:W-:-:S05]  /*28300*/  LOP3.LUT R0, R0, 0x3f, RZ, 0xc0, !PT ;  /* 0x0000003f00007812 */ /* 0x004fca00078ec0ff */
[----:B------:R-:W-:Y:S01]  /*28310*/  IMAD.SHL.U32 R0, R0, 0x2, RZ ;  /* 0x0000000200007824 */ /* 0x000fe200078e00ff */
[----:B------:R0:W-:Y:S04]  /*28320*/  STL [R1+0x454c], R23 ;  /* 0x00454c1701007387 */ /* 0x0001e80000100800 */
[----:B------:R-:W-:Y:S01]  /*28330*/  LOP3.LUT R0, R0, 0x20, RZ, 0x3c, !PT ;  /* 0x0000002000007812 */ /* 0x000fe200078e3cff */
[----:B0-----:R-:W2:Y:S04]  /*28340*/  LDL.LU R23, [R1+0xb6c] ;  /* 0x000b6c0001177983 */ /* 0x001ea80000300800 */
[----:B---3--:R0:W-:Y:S04]  /*28350*/  STS.U16 [R0+0x400], R25 ;  /* 0x0004001900007388 */ /* 0x0081e80000000400 */
[----:B0-----:R-:W3:Y:S04]  /*28360*/  LDL.LU R25, [R1+0x45e8] ;  /* 0x0045e80001197983 */ /* 0x001ee80000300800 */
[----:B--2---:R-:W-:Y:S01]  /*28370*/  STS.U16 [R0+0x480], R23 ;  /* 0x0004801700007388 */ /* 0x004fe20000000400 */
[----:B------:R-:W-:Y:S03]  /*28380*/  STS.U16 [R0+0x500], R24 ;  /* 0x0005001800007388 */ /* 0x000fe60000000400 */
[----:B---3--:R-:W-:Y:S01]  /*28390*/  STS.U16 [R0+0x580], R25 ;  /* 0x0005801900007388 */ /* 0x008fe20000000400 */
[----:B------:R-:W-:Y:S02]  /*283a0*/  STS.U16 [R0+0x1400], R26 ;  /* 0x0014001a00007388 */ /* 0x000fe40000000400 */
[----:B----4-:R-:W-:Y:S02]  /*283b0*/  STS.U16 [R0+0x1480], R3 ;  /* 0x0014800300007388 */ /* 0x010fe40000000400 */
[----:B------:R-:W-:Y:S01]  /*283c0*/  STS.U16 [R0+0x1500], R27 ;  /* 0x0015001b00007388 */ /* 0x000fe20000000400 */
[----:B------:R-:W-:Y:S01]  /*283d0*/  STS.U16 [R0+0x1580], R28 ;  /* 0x0015801c00007388 */ /* 0x000fe20000000400 */
[----:B------:R-:W-:Y:S02]  /*283e0*/  STS.U16 [R0+0x2400], R29 ;  /* 0x0024001d00007388 */ /* 0x000fe40000000400 */
[----:B------:R-:W-:Y:S02]  /*283f0*/  STS.U16 [R0+0x2480], R13 ;  /* 0x0024800d00007388 */ /* 0x000fe40000000400 */
[----:B------:R-:W-:Y:S01]  /*28400*/  STS.U16 [R0+0x2500], R14 ;  /* 0x0025000e00007388 */ /* 0x000fe20000000400 */
[----:B------:R-:W-:Y:S01]  /*28410*/  STS.U16 [R0+0x2580], R15 ;  /* 0x0025800f00007388 */ /* 0x000fe20000000400 */
[----:B------:R0:W-:Y:S03]  /*28420*/  STS.U16 [R0+0x3400], R2 ;  /* 0x0034000200007388 */ /* 0x0001e60000000400 */
[----:B0-----:R-:W2:Y:S04]  /*28430*/  LDL.LU R2, [R1+0x3c0] ;  /* 0x0003c00001027983 */ /* 0x001ea80000300800 */
[----:B--2---:R0:W-:Y:S04]  /*28440*/  STL [R1+0x45dc], R2 ;  /* 0x0045dc0201007387 */ /* 0x0041e80000100800 */
[----:B0-----:R-:W2:Y:S04]  /*28450*/  LDL.LU R2, [R1+0x434] ;  /* 0x0004340001027983 */ /* 0x001ea80000300800 */
[----:B--2---:R0:W-:Y:S04]  /*28460*/  STL [R1+0x45e0], R2 ;  /* 0x0045e00201007387 */ /* 0x0041e80000100800 */
[----:B0-----:R-:W2:Y:S01]  /*28470*/  LDL.LU R2, [R1+0x438] ;  /* 0x0004380001027983 */ /* 0x001ea20000300800 */
        /* <DEDUP_REMOVED lines=15> */
[----:B------:R-:W-:Y:S04]  /*28570*/  STS.U16 [R0+0x7400], R22 ;  /* 0x0074001600007388 */ /* 0x000fe80000000400 */
[----:B--2---:R0:W-:Y:S04]  /*28580*/  STL [R1+0x45e4], R2 ;  /* 0x0045e40201007387 */ /* 0x0041e80000100800 */
        /* <DEDUP_REMOVED lines=28> */
[----:B--2---:R0:W-:Y:S04]  /*28750*/  STS.U16 [R0+0x7480], R2 ;  /* 0x0074800200007388 */ /* 0x0041e80000000400 */
[----:B0-----:R-:W2:Y:S04]  /*28760*/  LDL.LU R2, [R1+0x45e4] ;  /* 0x0045e40001027983 */ /* 0x001ea80000300800 */
[----:B--2---:R0:W-:Y:S04]  /*28770*/  STS.U16 [R0+0x7500], R2 ;  /* 0x0075000200007388 */ /* 0x0041e80000000400 */
[----:B0-----:R-:W2:Y:S04]  /*28780*/  LDL.LU R2, [R1+0x45e0] ;  /* 0x0045e00001027983 */ /* 0x001ea80000300800 */
[----:B--2---:R0:W-:Y:S04]  /*28790*/  STS.U16 [R0+0x7580], R2 ;  /* 0x0075800200007388 */ /* 0x0041e80000000400 */
[----:B0-----:R-:W2:Y:S04]  /*287a0*/  LDL.LU R2, [R1+0x45dc] ;  /* 0x0045dc0001027983 */ /* 0x001ea80000300800 */
[----:B--2---:R0:W-:Y:S01]  /*287b0*/  STS.U16 [R0+0x8400], R2 ;  /* 0x0084000200007388 */ /* 0x0041e20000000400 */
[----:B---3--:R1:W-:Y:S02]  /*287c0*/  STS.U16 [R0+0x8480], R19 ;  /* 0x0084801300007388 */ /* 0x0083e40000000400 */
[----:B----4-:R2:W-:Y:S02]  /*287d0*/  STS.U16 [R0+0x8500], R20 ;  /* 0x0085001400007388 */ /* 0x0105e40000000400 */
[----:B------:R3:W-:Y:S01]  /*287e0*/  STS.U16 [R0+0x8580], R21 ;  /* 0x0085801500007388 */ /* 0x0007e20000000400 */
[----:B------:R3:W-:Y:S04]  /*287f0*/  STS.U16 [R0+0x9400], R22 ;  /* 0x0094001600007388 */ /* 0x0007e80000000400 */
[----:B0-----:R-:W4:Y:S01]  /*28800*/  LDL.LU R2, [R1+0x45d8] ;  /* 0x0045d80001027983 */ /* 0x001f220000300800 */
[----:B-1----:R-:W4:Y:S02]  /*28810*/  LDL.LU R19, [R1+0x45d4] ;  /* 0x0045d40001137983 */ /* 0x002f240000300800 */
[----:B--2---:R-:W2:Y:S02]  /*28820*/  LDL.LU R20, [R1+0x45d0] ;  /* 0x0045d00001147983 */ /* 0x004ea40000300800 */
[----:B---3--:R-:W3:Y:S01]  /*28830*/  LDL.LU R21, [R1+0x45cc] ;  /* 0x0045cc0001157983 */ /* 0x008ee20000300800 */
[----:B------:R-:W2:Y:S04]  /*28840*/  LDL.LU R22, [R1+0x45c8] ;  /* 0x0045c80001167983 */ /* 0x000ea80000300800 */
        /* <DEDUP_REMOVED lines=22> */
[----:B------:R-:W-:Y:S01]  /*289b0*/  STS.U16 [R0+0xe580], R18 ;  /* 0x00e5801200007388 */ /* 0x000fe20000000400 */
[----:B--2---:R-:W-:Y:S04]  /*289c0*/  STS.U16 [R0+0xf400], R22 ;  /* 0x00f4001600007388 */ /* 0x004fe80000000400 */
[----:B------:R-:W-:Y:S01]  /*289d0*/  STL [R1+0x4550], R22 ;  /* 0x0045501601007387 */ /* 0x000fe20000100800 */
[----:B---3--:R-:W-:Y:S02]  /*289e0*/  STS.U16 [R0+0xf480], R21 ;  /* 0x00f4801500007388 */ /* 0x008fe40000000400 */
[----:B------:R-:W-:Y:S02]  /*289f0*/  STL [R1+0x4554], R21 ;  /* 0x0045541501007387 */ /* 0x000fe40000100800 */
[----:B------:R-:W-:Y:S01]  /*28a00*/  STS.U16 [R0+0xf500], R20 ;  /* 0x00f5001400007388 */ /* 0x000fe20000000400 */
[----:B------:R0:W-:Y:S04]  /*28a10*/  STL [R1+0x4568], R20 ;  /* 0x0045681401007387 */ /* 0x0001e80000100800 */
[----:B0-----:R-:W2:Y:S01]  /*28a20*/  LDL.LU R20, [R1+0xb58] ;  /* 0x000b580001147983 */ /* 0x001ea20000300800 */
[----:B----4-:R-:W-:-:S03]  /*28a30*/  LOP3.LUT R2, R2, 0x3f, RZ, 0xc0, !PT ;  /* 0x0000003f02027812 */ /* 0x010fc600078ec0ff */
        /* <DEDUP_REMOVED lines=29> */
[----:B------:R0:W-:Y:S01]  /*28c10*/  STL [R1+0x456c], R19 ;  /* 0x00456c1301007387 */ /* 0x0001e20000100800 */
[----:B------:R1:W-:Y:S01]  /*28c20*/  STL [R1+0x45b4], R2 ;  /* 0x0045b40201007387 */ /* 0x0003e20000100800 */
[----:B0-----:R-:W-:-:S03]  /*28c30*/  IMAD.SHL.U32 R19, R2, 0x2, RZ ;  /* 0x0000000202137824 */ /* 0x001fc600078e00ff */
[----:B-1----:R-:W3:Y:S02]  /*28c40*/  LDL.LU R2, [R1+0xb5c] ;  /* 0x000b5c0001027983 */ /* 0x002ee40000300800 */
[----:B------:R-:W-:-:S05]  /*28c50*/  LOP3.LUT R19, R19, 0x30, RZ, 0x3c, !PT ;  /* 0x0000003013137812 */ /* 0x000fca00078e3cff */
[----:B--2---:R0:W-:Y:S04]  /*28c60*/  STS.U16 [R19+0x600], R20 ;  /* 0x0006001413007388 */ /* 0x0041e80000000400 */
[----:B0-----:R-:W2:Y:S04]  /*28c70*/  LDL.LU R20, [R1+0x45c4] ;  /* 0x0045c40001147983 */ /* 0x001ea80000300800 */
[----:B---3--:R0:W-:Y:S04]  /*28c80*/  STS.U16 [R19+0x680], R2 ;  /* 0x0006800213007388 */ /* 0x0081e80000000400 */
[----:B0-----:R-:W3:Y:S04]  /*28c90*/  LDL.LU R2, [R1+0x3b0] ;  /* 0x0003b00001027983 */ /* 0x001ee80000300800 */
[----:B---3--:R0:W-:Y:S04]  /*28ca0*/  STL [R1+0x45b8], R2 ;  /* 0x0045b80201007387 */ /* 0x0081e80000100800 */
[----:B0-----:R-:W3:Y:S04]  /*28cb0*/  LDL.LU R2, [R1+0x424] ;  /* 0x0004240001027983 */ /* 0x001ee80000300800 */
[----:B---3--:R0:W-:Y:S04]  /*28cc0*/  STL [R1+0x45bc], R2 ;  /* 0x0045bc0201007387 */ /* 0x0081e80000100800 */
[----:B0-----:R-:W3:Y:S04]  /*28cd0*/  LDL.LU R2, [R1+0x428] ;  /* 0x0004280001027983 */ /* 0x001ee80000300800 */
[----:B--2---:R-:W-:Y:S01]  /*28ce0*/  STS.U16 [R19+0x700], R20 ;  /* 0x0007001413007388 */ /* 0x004fe20000000400 */
        /* <DEDUP_REMOVED lines=23> */
[----:B---3--:R0:W-:Y:S04]  /*28e60*/  STL [R1+0x45c0], R2 ;  /* 0x0045c00201007387 */ /* 0x0081e80000100800 */
[----:B0-----:R-:W2:Y:S01]  /*28e70*/  LDL.LU R2, [R1+0x42c] ;  /* 0x00042c0001027983 */ /* 0x001ea20000300800 */
[----:B------:R-:W3:Y:S03]  /*28e80*/  LDL.LU R12, [R1+0x3ac] ;  /* 0x0003ac00010c7983 */ /* 0x000ee60000300800 */
[----:B------:R0:W-:Y:S01]  /*28e90*/  STS.U16 [R19+0x6700], R17 ;  /* 0x0067001113007388 */ /* 0x0001e20000000400 */
[----:B------:R-:W4:Y:S02]  /*28ea0*/  LDL.LU R16, [R1+0x3a8] ;  /* 0x0003a80001107983 */ /* 0x000f240000300800 */
[----:B------:R1:W-:Y:S01]  /*28eb0*/  STS.U16 [R19+0x6780], R18 ;  /* 0x0067801213007388 */ /* 0x0003e20000000400 */
[----:B0-----:R-:W3:Y:S01]  /*28ec0*/  LDL.LU R17, [R1+0x3a4] ;  /* 0x0003a40001117983 */ /* 0x001ee20000300800 */
[----:B-1----:R-:W3:Y:S02]  /*28ed0*/  LDL.LU R18, [R1+0x2c0] ;  /* 0x0002c00001127983 */ /* 0x002ee40000300800 */
        /* <DEDUP_REMOVED lines=21> */
[----:B------:R0:W-:Y:S01]  /*29030*/  STS.U16 [R19+0x7600], R0 ;  /* 0x0076000013007388 */ /* 0x0001e20000000400 */
[----:B------:R-:W3:Y:S03]  /*29040*/  LDL.LU R11, [R1+0x28] ;  /* 0x00002800010b7983 */ /* 0x000ee60000300800 */
[----:B0-----:R-:W3:Y:S04]  /*29050*/  LDL.LU R0, [R1+0x24] ;  /* 0x0000240001007983 */ /* 0x001ee80000300800 */
        /* <DEDUP_REMOVED lines=16> */
[----:B------:R0:W-:Y:S01]  /*29160*/  STS.U16 [R19+0x9680], R20 ;  /* 0x0096801413007388 */ /* 0x0001e20000000400 */
[----:B------:R1:W-:Y:S02]  /*29170*/  STS.U16 [R19+0x9700], R21 ;  /* 0x0097001513007388 */ /* 0x0003e40000000400 */
[----:B------:R0:W-:Y:S02]  /*29180*/  STS.U16 [R19+0x9780], R22 ;  /* 0x0097801613007388 */ /* 0x0001e40000000400 */
[----:B------:R0:W-:Y:S01]  /*29190*/  STS.U16 [R19+0xa600], R23 ;  /* 0x00a6001713007388 */ /* 0x0001e20000000400 */
        /* <DEDUP_REMOVED lines=9> */
[----:B------:R-:W-:Y:S03]  /*29230*/  STS.U16 [R19+0xc700], R15 ;  /* 0x00c7000f13007388 */ /* 0x000fe60000000400 */
[----:B0-----:R-:W4:Y:S01]  /*29240*/  LDL.LU R20, [R1+0xb50] ;  /* 0x000b500001147983 */ /* 0x001f220000300800 */
[----:B------:R-:W-:Y:S02]  /*29250*/  STS.U16 [R19+0xc780], R4 ;  /* 0x00c7800413007388 */ /* 0x000fe40000000400 */
[----:B-1----:R-:W4:Y:S02]  /*29260*/  LDL.LU R21, [R1+0xb4c] ;  /* 0x000b4c0001157983 */ /* 0x002f240000300800 */
[----:B------:R-:W-:Y:S01]  /*29270*/  STS.U16 [R19+0xd600], R5 ;  /* 0x00d6000513007388 */ /* 0x000fe20000000400 */
[----:B------:R-:W4:Y:S04]  /*29280*/  LDL.LU R22, [R1+0xb48] ;  /* 0x000b480001167983 */ /* 0x000f280000300800 */
[----:B------:R0:W-:Y:S01]  /*29290*/  STS.U16 [R19+0xd680], R6 ;  /* 0x00d6800613007388 */ /* 0x0001e20000000400 */
[----:B------:R-:W4:Y:S03]  /*292a0*/  LDL.LU R23, [R1+0xb40] ;  /* 0x000b400001177983 */ /* 0x000f260000300800 */
[----:B0-----:R-:W4:Y:S01]  /*292b0*/  LDL.LU R6, [R1+0xac4] ;  /* 0x000ac40001067983 */ /* 0x001f220000300800 */
[----:B------:R0:W-:Y:S02]  /*292c0*/  STS.U16 [R19+0xd700], R7 ;  /* 0x00d7000713007388 */ /* 0x0001e40000000400 */
[----:B------:R-:W4:Y:S02]  /*292d0*/  LDL.LU R15, [R1+0xac0] ;  /* 0x000ac000010f7983 */ /* 0x000f240000300800 */
[----:B------:R1:W-:Y:S01]  /*292e0*/  STS.U16 [R19+0xd780], R8 ;  /* 0x00d7800813007388 */ /* 0x0003e20000000400 */
[----:B------:R1:W-:Y:S01]  /*292f0*/  STS.U16 [R19+0xe600], R9 ;  /* 0x00e6000913007388 */ /* 0x0003e20000000400 */
[----:B------:R-:W-:Y:S02]  /*29300*/  STS.U16 [R19+0xe680], R10 ;  /* 0x00e6800a13007388 */ /* 0x000fe40000000400 */
[----:B------:R-:W-:Y:S01]  /*29310*/  STS.U16 [R19+0xe700], R11 ;  /* 0x00e7000b13007388 */ /* 0x000fe20000000400 */
[----:B0-----:R-:W4:Y:S01]  /*29320*/  LDL.LU R7, [R1+0xab8] ;  /* 0x000ab80001077983 */ /* 0x001f220000300800 */
[----:B------:R-:W-:Y:S03]  /*29330*/  STS.U16 [R19+0xe780], R0 ;  /* 0x00e7800013007388 */ /* 0x000fe60000000400 */
[----:B--2---:R-:W-:Y:S01]  /*29340*/  STL [R1+0x4578], R18 ;  /* 0x0045781201007387 */ /* 0x004fe20000100800 */
[----:B---3--:R-:W-:Y:S02]  /*29350*/  STL [R1+0x457c], R17 ;  /* 0x00457c1101007387 */ /* 0x008fe40000100800 */
[----:B------:R-:W2:Y:S02]  /*29360*/  LDL.LU R24, [R1+0xab0] ;  /* 0x000ab00001187983 */ /* 0x000ea40000300800 */
[----:B------:R-:W3:Y:S01]  /*29370*/  LDL.LU R25, [R1+0xa34] ;  /* 0x000a340001197983 */ /* 0x000ee20000300800 */
[----:B------:R-:W3:Y:S04]  /*29380*/  LDL.LU R26, [R1+0xa30] ;  /* 0x000a3000011a7983 */ /* 0x000ee80000300800 */
[----:B------:R-:W-:Y:S01]  /*29390*/  STS.U16 [R19+0xf600], R18 ;  /* 0x00f6001213007388 */ /* 0x000fe20000000400 */
[----:B------:R-:W3:Y:S02]  /*293a0*/  LDL.LU R3, [R1+0xa28] ;  /* 0x000a280001037983 */ /* 0x000ee40000300800 */
[----:B------:R4:W-:Y:S02]  /*293b0*/  STS.U16 [R19+0xf680], R17 ;  /* 0x00f6801113007388 */ /* 0x0009e40000000400 */
[----:B------:R-:W3:Y:S01]  /*293c0*/  LDL.LU R27, [R1+0xa20] ;  /* 0x000a2000011b7983 */ /* 0x000ee20000300800 */
[----:B------:R-:W3:Y:S01]  /*293d0*/  LDL.LU R28, [R1+0x9a4] ;  /* 0x0009a400011c7983 */ /* 0x000ee20000300800 */
[----:B------:R-:W3:Y:S02]  /*293e0*/  LDL.LU R29, [R1+0x9a0] ;  /* 0x0009a000011d7983 */ /* 0x000ee40000300800 */
[----:B------:R-:W3:Y:S02]  /*293f0*/  LDL.LU R13, [R1+0x998] ;  /* 0x00099800010d7983 */ /* 0x000ee40000300800 */
[----:B------:R-:W3:Y:S01]  /*29400*/  LDL.LU R14, [R1+0x990] ;  /* 0x00099000010e7983 */ /* 0x000ee20000300800 */
[----:B------:R-:W3:Y:S01]  /*29410*/  LDL.LU R4, [R1+0x914] ;  /* 0x0009140001047983 */ /* 0x000ee20000300800 */
[----:B------:R-:W3:Y:S02]  /*29420*/  LDL.LU R5, [R1+0x910] ;  /* 0x0009100001057983 */ /* 0x000ee40000300800 */
[----:B-1----:R-:W3:Y:S02]  /*29430*/  LDL.LU R8, [R1+0x908] ;  /* 0x0009080001087983 */ /* 0x002ee40000300800 */
[----:B------:R-:W3:Y:S02]  /*29440*/  LDL.LU R9, [R1+0x900] ;  /* 0x0009000001097983 */ /* 0x000ee40000300800 */
[----:B----4-:R-:W-:Y:S01]  /*29450*/  IMAD.SHL.U32 R17, R2, 0x2, RZ ;  /* 0x0000000202117824 */ /* 0x010fe200078e00ff */
[----:B------:R-:W-:Y:S04]  /*29460*/  STS.U16 [R19+0xf700], R16 ;  /* 0x00f7001013007388 */ /* 0x000fe80000000400 */
[----:B------:R-:W4:Y:S01]  /*29470*/  LDL.LU R10, [R1+0x890] ;  /* 0x00089000010a7983 */ /* 0x000f220000300800 */
[----:B------:R-:W4:Y:S01]  /*29480*/  LDL.LU R11, [R1+0x88c] ;  /* 0x00088c00010b7983 */ /* 0x000f220000300800 */
[----:B------:R-:W-:-:S02]  /*29490*/  LOP3.LUT R17, R17, 0x40, RZ, 0x3c, !PT ;  /* 0x0000004011117812 */ /* 0x000fc400078e3cff */
[----:B------:R-:W-:Y:S04]  /*294a0*/  STS.U16 [R19+0xf780], R12 ;  /* 0x00f7800c13007388 */ /* 0x000fe80000000400 */
[----:B------:R-:W4:Y:S04]  /*294b0*/  LDL.LU R0, [R1+0x884] ;  /* 0x0008840001007983 */ /* 0x000f280000300800 */
[----:B------:R-:W-:Y:S01]  /*294c0*/  STS.U16 [R17+0x800], R20 ;  /* 0x0008001411007388 */ /* 0x000fe20000000400 */
[----:B------:R-:W4:Y:S02]  /*294d0*/  LDL.LU R2, [R1+0x87c] ;  /* 0x00087c0001027983 */ /* 0x000f240000300800 */
[----:B------:R-:W-:Y:S02]  /*294e0*/  STS.U16 [R17+0x880], R21 ;  /* 0x0008801511007388 */ /* 0x000fe40000000400 */
[----:B------:R-:W-:Y:S01]  /*294f0*/  STS.U16 [R17+0x900], R22 ;  /* 0x0009001611007388 */ /* 0x000fe20000000400 */
[----:B------:R-:W-:Y:S04]  /*29500*/  STL [R1+0x4580], R16 ;  /* 0x0045801001007387 */ /* 0x000fe80000100800 */
[----:B------:R-:W-:Y:S01]  /*29510*/  STS.U16 [R17+0x980], R23 ;  /* 0x0009801711007388 */ /* 0x000fe20000000400 */
[----:B------:R-:W-:Y:S02]  /*29520*/  STL [R1+0x4584], R12 ;  /* 0x0045840c01007387 */ /* 0x000fe40000100800 */
[----:B------:R0:W-:Y:S02]  /*29530*/  STS.U16 [R17+0x1800], R6 ;  /* 0x0018000611007388 */ /* 0x0001e40000000400 */
[----:B0-----:R-:W4:Y:S01]  /*29540*/  LDL.LU R6, [R1+0x810] ;  /* 0x0008100001067983 */ /* 0x001f220000300800 */
[----:B------:R0:W-:Y:S02]  /*29550*/  STS.U16 [R17+0x1880], R15 ;  /* 0x0018800f11007388 */ /* 0x0001e40000000400 */
[----:B------:R1:W-:Y:S01]  /*29560*/  STS.U16 [R17+0x1900], R7 ;  /* 0x0019000711007388 */ /* 0x0003e20000000400 */
[----:B0-----:R-:W4:Y:S01]  /*29570*/  LDL.LU R15, [R1+0x80c] ;  /* 0x00080c00010f7983 */ /* 0x001f220000300800 */
[----:B-1----:R-:W4:Y:S03]  /*29580*/  LDL.LU R7, [R1+0x804] ;  /* 0x0008040001077983 */ /* 0x002f260000300800 */
[----:B--2---:R-:W-:Y:S01]  /*29590*/  STS.U16 [R17+0x1980], R24 ;  /* 0x0019801811007388 */ /* 0x004fe20000000400 */
[----:B---3--:R-:W-:Y:S03]  /*295a0*/  STS.U16 [R17+0x2800], R25 ;  /* 0x0028001911007388 */ /* 0x008fe60000000400 */
[----:B------:R-:W-:Y:S04]  /*295b0*/  STS.U16 [R17+0x2880], R26 ;  /* 0x0028801a11007388 */ /* 0x000fe80000000400 */
[----:B------:R-:W-:Y:S01]  /*295c0*/  STS.U16 [R17+0x2900], R3 ;  /* 0x0029000311007388 */ /* 0x000fe20000000400 */
[----:B------:R-:W-:Y:S02]  /*295d0*/  STS.U16 [R17+0x2980], R27 ;  /* 0x0029801b11007388 */ /* 0x000fe40000000400 */
[----:B------:R-:W-:Y:S01]  /*295e0*/  STS.U16 [R17+0x3800], R28 ;  /* 0x0038001c11007388 */ /* 0x000fe20000000400 */
[----:B------:R-:W-:Y:S01]  /*295f0*/  STS.U16 [R17+0x3880], R29 ;  /* 0x0038801d11007388 */ /* 0x000fe20000000400 */
[----:B------:R-:W-:Y:S02]  /*29600*/  STS.U16 [R17+0x3900], R13 ;  /* 0x0039000d11007388 */ /* 0x000fe40000000400 */
[----:B------:R0:W-:Y:S02]  /*29610*/  STS.U16 [R17+0x3980], R14 ;  /* 0x0039800e11007388 */ /* 0x0001e40000000400 */
[----:B------:R-:W-:Y:S01]  /*29620*/  STS.U16 [R17+0x4800], R4 ;  /* 0x0048000411007388 */ /* 0x000fe20000000400 */
[----:B------:R-:W-:Y:S01]  /*29630*/  STS.U16 [R17+0x4880], R5 ;  /* 0x0048800511007388 */ /* 0x000fe20000000400 */
[----:B------:R1:W-:Y:S02]  /*29640*/  STS.U16 [R17+0x4900], R8 ;  /* 0x0049000811007388 */ /* 0x0003e40000000400 */
[----:B------:R2:W-:Y:S01]  /*29650*/  STS.U16 [R17+0x4980], R9 ;  /* 0x0049800911007388 */ /* 0x0005e20000000400 */
[----:B----4-:R3:W-:Y:S04]  /*29660*/  STS.U16 [R17+0x5800], R10 ;  /* 0x0058000a11007388 */ /* 0x0107e80000000400 */
[----:B0-----:R-:W4:Y:S01]  /*29670*/  LDL.LU R14, [R1+0x7fc] ;  /* 0x0007fc00010e7983 */ /* 0x001f220000300800 */
[----:B------:R0:W-:Y:S03]  /*29680*/  STS.U16 [R17+0x5880], R11 ;  /* 0x0058800b11007388 */ /* 0x0001e60000000400 */
[----:B-1----:R-:W4:Y:S01]  /*29690*/  LDL.LU R8, [R1+0x420] ;  /* 0x0004200001087983 */ /* 0x002f220000300800 */
[----:B--2---:R-:W2:Y:S03]  /*296a0*/  LDL.LU R9, [R1+0x41c] ;  /* 0x00041c0001097983 */ /* 0x004ea60000300800 */
[----:B------:R1:W-:Y:S04]  /*296b0*/  STS.U16 [R17+0x5900], R0 ;  /* 0x0059000011007388 */ /* 0x0003e80000000400 */
[----:B---3--:R-:W3:Y:S01]  /*296c0*/  LDL.LU R10, [R1+0x414] ;  /* 0x00041400010a7983 */ /* 0x008ee20000300800 */
[----:B0-----:R-:W3:Y:S02]  /*296d0*/  LDL.LU R11, [R1+0x40c] ;  /* 0x00040c00010b7983 */ /* 0x001ee40000300800 */
[----:B------:R0:W-:Y:S01]  /*296e0*/  STS.U16 [R17+0x5980], R2 ;  /* 0x0059800211007388 */ /* 0x0001e20000000400 */
[----:B-1----:R-:W3:Y:S04]  /*296f0*/  LDL.LU R0, [R1+0x3a0] ;  /* 0x0003a00001007983 */ /* 0x002ee80000300800 */
[----:B0-----:R-:W3:Y:S01]  /*29700*/  LDL.LU R2, [R1+0x32c] ;  /* 0x00032c0001027983 */ /* 0x001ee20000300800 */
[----:B------:R-:W3:Y:S02]  /*29710*/  LDL.LU R12, [R1+0x328] ;  /* 0x00032800010c7983 */ /* 0x000ee40000300800 */
[----:B------:R-:W3:Y:S01]  /*29720*/  LDL.LU R4, [R1+0x320] ;  /* 0x0003200001047983 */ /* 0x000ee20000300800 */
[----:B------:R-:W3:Y:S04]  /*29730*/  LDL.LU R5, [R1+0x2b0] ;  /* 0x0002b00001057983 */ /* 0x000ee80000300800 */
[----:B------:R0:W-:Y:S04]  /*29740*/  STS.U16 [R17+0x6800], R6 ;  /* 0x0068000611007388 */ /* 0x0001e80000000400 */
[----:B0-----:R-:W3:Y:S01]  /*29750*/  LDL.LU R6, [R1+0x2ac] ;  /* 0x0002ac0001067983 */ /* 0x001ee20000300800 */
        /* <DEDUP_REMOVED lines=12> */
[----:B------:R-:W3:Y:S03]  /*29820*/  LDL.LU R28, [R1+0xd8] ;  /* 0x0000d800011c7983 */ /* 0x000ee60000300800 */
[----:B------:R0:W-:Y:S01]  /*29830*/  STS.U16 [R17+0x6880], R15 ;  /* 0x0068800f11007388 */ /* 0x0001e20000000400 */
[----:B------:R-:W3:Y:S02]  /*29840*/  LDL.LU R29, [R1+0xd4] ;  /* 0x0000d400011d7983 */ /* 0x000ee40000300800 */
[----:B------:R1:W-:Y:S02]  /*29850*/  STS.U16 [R17+0x6900], R7 ;  /* 0x0069000711007388 */ /* 0x0003e40000000400 */
[----:B------:R-:W3:Y:S01]  /*29860*/  LDL.LU R13, [R1+0x80] ;  /* 0x00008000010d7983 */ /* 0x000ee20000300800 */
[----:B0-----:R-:W3:Y:S01]  /*29870*/  LDL.LU R15, [R1+0x7c] ;  /* 0x00007c00010f7983 */ /* 0x001ee20000300800 */
[----:B-1----:R-:W3:Y:S03]  /*29880*/  LDL.LU R7, [R1+0x78] ;  /* 0x0000780001077983 */ /* 0x002ee60000300800 */
[----:B----4-:R0:W-:Y:S04]  /*29890*/  STS.U16 [R17+0x6980], R14 ;  /* 0x0069800e11007388 */ /* 0x0101e80000000400 */
[----:B------:R1:W-:Y:S01]  /*298a0*/  STS.U16 [R17+0x7800], R8 ;  /* 0x0078000811007388 */ /* 0x0003e20000000400 */
[----:B--2---:R2:W-:Y:S03]  /*298b0*/  STS.U16 [R17+0x7880], R9 ;  /* 0x0078800911007388 */ /* 0x0045e60000000400 */
[----:B---3--:R3:W-:Y:S04]  /*298c0*/  STS.U16 [R17+0x7900], R10 ;  /* 0x0079000a11007388 */ /* 0x0087e80000000400 */
[----:B0-----:R-:W4:Y:S04]  /*298d0*/  LDL.LU R14, [R1+0x45a0] ;  /* 0x0045a000010e7983 */ /* 0x001f280000300800 */
[----:B------:R0:W-:Y:S04]  /*298e0*/  STS.U16 [R17+0x7980], R11 ;  /* 0x0079800b11007388 */ /* 0x0001e80000000400 */
[----:B-1----:R-:W4:Y:S01]  /*298f0*/  LDL.LU R8, [R1+0x459c] ;  /* 0x00459c0001087983 */ /* 0x002f220000300800 */
[----:B--2---:R-:W2:Y:S03]  /*29900*/  LDL.LU R9, [R1+0x4598] ;  /* 0x0045980001097983 */ /* 0x004ea60000300800 */
[----:B---3--:R-:W3:Y:S04]  /*29910*/  LDL.LU R10, [R1+0x4594] ;  /* 0x00459400010a7983 */ /* 0x008ee80000300800 */
[----:B------:R1:W-:Y:S04]  /*29920*/  STS.U16 [R17+0x8800], R0 ;  /* 0x0088000011007388 */ /* 0x0003e80000000400 */
[----:B0-----:R-:W2:Y:S01]  /*29930*/  LDL.LU R11, [R1+0x4590] ;  /* 0x00459000010b7983 */ /* 0x001ea20000300800 */
[----:B------:R0:W-:Y:S02]  /*29940*/  STS.U16 [R17+0x8880], R2 ;  /* 0x0088800211007388 */ /* 0x0001e40000000400 */
[----:B------:R-:W-:Y:S02]  /*29950*/  STS.U16 [R17+0x8900], R12 ;  /* 0x0089000c11007388 */ /* 0x000fe40000000400 */
[----:B------:R0:W-:Y:S01]  /*29960*/  STS.U16 [R17+0x8980], R4 ;  /* 0x0089800411007388 */ /* 0x0001e20000000400 */
[----:B------:R0:W-:Y:S04]  /*29970*/  STS.U16 [R17+0x9800], R5 ;  /* 0x0098000511007388 */ /* 0x0001e80000000400 */
[----:B-1----:R-:W2:Y:S01]  /*29980*/  LDL.LU R0, [R1+0x458c] ;  /* 0x00458c0001007983 */ /* 0x002ea20000300800 */
[----:B0-----:R-:W2:Y:S03]  /*29990*/  LDL.LU R2, [R1+0x4588] ;  /* 0x0045880001027983 */ /* 0x001ea60000300800 */
[----:B------:R-:W2:Y:S04]  /*299a0*/  LDL.LU R4, [R1+0x74] ;  /* 0x0000740001047983 */ /* 0x000ea80000300800 */
[----:B------:R0:W-:Y:S01]  /*299b0*/  STS.U16 [R17+0x9880], R6 ;  /* 0x0098800611007388 */ /* 0x0001e20000000400 */
[----:B------:R-:W3:Y:S03]  /*299c0*/  LDL.LU R5, [R1+0x20] ;  /* 0x0000200001057983 */ /* 0x000ee60000300800 */
[----:B0-----:R-:W4:Y:S01]  /*299d0*/  LDL.LU R6, [R1+0x1c] ;  /* 0x00001c0001067983 */ /* 0x001f220000300800 */
[----:B------:R-:W-:Y:S02]  /*299e0*/  STS.U16 [R17+0x9900], R16 ;  /* 0x0099001011007388 */ /* 0x000fe40000000400 */
[----:B------:R0:W-:Y:S02]  /*299f0*/  STS.U16 [R17+0x9980], R18 ;  /* 0x0099801211007388 */ /* 0x0001e40000000400 */
[----:B------:R1:W-:Y:S01]  /*29a00*/  STS.U16 [R17+0xa800], R19 ;  /* 0x00a8001311007388 */ /* 0x0003e20000000400 */
[----:B------:R1:W-:Y:S01]  /*29a10*/  STS.U16 [R17+0xa880], R20 ;  /* 0x00a8801411007388 */ /* 0x0003e20000000400 */
[----:B------:R-:W-:Y:S02]  /*29a20*/  STS.U16 [R17+0xa900], R21 ;  /* 0x00a9001511007388 */ /* 0x000fe40000000400 */
[----:B------:R1:W-:Y:S02]  /*29a30*/  STS.U16 [R17+0xa980], R22 ;  /* 0x00a9801611007388 */ /* 0x0003e40000000400 */
[----:B------:R-:W-:Y:S01]  /*29a40*/  STS.U16 [R17+0xb800], R23 ;  /* 0x00b8001711007388 */ /* 0x000fe20000000400 */
[----:B------:R-:W-:Y:S01]  /*29a50*/  STS.U16 [R17+0xb880], R24 ;  /* 0x00b8801811007388 */ /* 0x000fe20000000400 */
[----:B------:R-:W-:Y:S02]  /*29a60*/  STS.U16 [R17+0xb900], R25 ;  /* 0x00b9001911007388 */ /* 0x000fe40000000400 */
[----:B------:R1:W-:Y:S02]  /*29a70*/  STS.U16 [R17+0xb980], R26 ;  /* 0x00b9801a11007388 */ /* 0x0003e40000000400 */
[----:B------:R1:W-:Y:S01]  /*29a80*/  STS.U16 [R17+0xc800], R3 ;  /* 0x00c8000311007388 */ /* 0x0003e20000000400 */
[----:B0-----:R-:W4:Y:S01]  /*29a90*/  LDL.LU R18, [R1+0xb38] ;  /* 0x000b380001127983 */ /* 0x001f220000300800 */
[----:B-1----:R-:W4:Y:S03]  /*29aa0*/  LDL.LU R19, [R1+0xb30] ;  /* 0x000b300001137983 */ /* 0x002f260000300800 */
[----:B------:R0:W-:Y:S01]  /*29ab0*/  STS.U16 [R17+0xc880], R27 ;  /* 0x00c8801b11007388 */ /* 0x0001e20000000400 */
[----:B------:R-:W4:Y:S02]  /*29ac0*/  LDL.LU R20, [R1+0xb28] ;  /* 0x000b280001147983 */ /* 0x000f240000300800 */
[----:B------:R1:W-:Y:S02]  /*29ad0*/  STS.U16 [R17+0xc900], R28 ;  /* 0x00c9001c11007388 */ /* 0x0003e40000000400 */
[----:B------:R-:W4:Y:S01]  /*29ae0*/  LDL.LU R22, [R1+0xb20] ;  /* 0x000b200001167983 */ /* 0x000f220000300800 */
[----:B------:R-:W-:Y:S04]  /*29af0*/  STS.U16 [R17+0xc980], R29 ;  /* 0x00c9801d11007388 */ /* 0x000fe80000000400 */
[----:B------:R-:W4:Y:S01]  /*29b00*/  LDL.LU R26, [R1+0xaa8] ;  /* 0x000aa800011a7983 */ /* 0x000f220000300800 */
[----:B------:R-:W-:Y:S02]  /*29b10*/  STS.U16 [R17+0xd800], R13 ;  /* 0x00d8000d11007388 */ /* 0x000fe40000000400 */
[----:B------:R-:W4:Y:S02]  /*29b20*/  LDL.LU R3, [R1+0xaa0] ;  /* 0x000aa00001037983 */ /* 0x000f240000300800 */
[----:B------:R-:W-:Y:S01]  /*29b30*/  STS.U16 [R17+0xd880], R15 ;  /* 0x00d8800f11007388 */ /* 0x000fe20000000400 */
[----:B------:R1:W-:Y:S04]  /*29b40*/  STS.U16 [R17+0xd900], R7 ;  /* 0x00d9000711007388 */ /* 0x0003e80000000400 */
[----:B0-----:R-:W4:Y:S01]  /*29b50*/  LDL.LU R27, [R1+0xa98] ;  /* 0x000a9800011b7983 */ /* 0x001f220000300800 */
[----:B-1----:R-:W4:Y:S03]  /*29b60*/  LDL.LU R28, [R1+0xa90] ;  /* 0x000a9000011c7983 */ /* 0x002f260000300800 */
[----:B------:R-:W4:Y:S01]  /*29b70*/  LDL.LU R7, [R1+0xa18] ;  /* 0x000a180001077983 */ /* 0x000f220000300800 */
[----:B------:R-:W4:Y:S02]  /*29b80*/  LDL.LU R29, [R1+0xa10] ;  /* 0x000a1000011d7983 */ /* 0x000f240000300800 */
[----:B------:R-:W4:Y:S02]  /*29b90*/  LDL.LU R13, [R1+0xa08] ;  /* 0x000a0800010d7983 */ /* 0x000f240000300800 */
[----:B------:R-:W4:Y:S01]  /*29ba0*/  LDL.LU R23, [R1+0xa00] ;  /* 0x000a000001177983 */ /* 0x000f220000300800 */
[----:B------:R-:W4:Y:S01]  /*29bb0*/  LDL.LU R24, [R1+0x988] ;  /* 0x0009880001187983 */ /* 0x000f220000300800 */
[----:B------:R-:W4:Y:S02]  /*29bc0*/  LDL.LU R25, [R1+0x980] ;  /* 0x0009800001197983 */ /* 0x000f240000300800 */
[----:B------:R-:W4:Y:S01]  /*29bd0*/  LDL.LU R15, [R1+0x978] ;  /* 0x00097800010f7983 */ /* 0x000f220000300800 */
[----:B--2---:R0:W-:Y:S01]  /*29be0*/  STS.U16 [R17+0xd980], R4 ;  /* 0x00d9800411007388 */ /* 0x0041e20000000400 */
[----:B---3--:R1:W-:Y:S03]  /*29bf0*/  STS.U16 [R17+0xe800], R5 ;  /* 0x00e8000511007388 */ /* 0x0083e60000000400 */
[----:B0-----:R-:W2:Y:S04]  /*29c00*/  LDL.LU R4, [R1+0x970] ;  /* 0x0009700001047983 */ /* 0x001ea80000300800 */
[----:B----4-:R0:W-:Y:S01]  /*29c10*/  STS.U16 [R17+0xe880], R6 ;  /* 0x00e8800611007388 */ /* 0x0101e20000000400 */
[----:B------:R-:W-:Y:S02]  /*29c20*/  STS.U16 [R17+0xe900], R2 ;  /* 0x00e9000211007388 */ /* 0x000fe40000000400 */
[----:B-1----:R-:W3:Y:S02]  /*29c30*/  LDL.LU R5, [R1+0x8f8] ;  /* 0x0008f80001057983 */ /* 0x002ee40000300800 */
[----:B------:R1:W-:Y:S01]  /*29c40*/  STS.U16 [R17+0xe980], R0 ;  /* 0x00e9800011007388 */ /* 0x0003e20000000400 */
[----:B0-----:R-:W4:Y:S01]  /*29c50*/  LDL.LU R6, [R1+0x8f0] ;  /* 0x0008f00001067983 */ /* 0x001f220000300800 */
[----:B-1----:R-:W4:Y:S02]  /*29c60*/  LDL.LU R0, [R1+0x8e8] ;  /* 0x0008e80001007983 */ /* 0x002f240000300800 */
[----:B------:R-:W4:Y:S02]  /*29c70*/  LDL.LU R2, [R1+0x8e0] ;  /* 0x0008e00001027983 */ /* 0x000f240000300800 */
[C---:B------:R-:W-:Y:S01]  /*29c80*/  IMAD.SHL.U32 R21, R14.reuse, 0x2, RZ ;  /* 0x000000020e157824 */ /* 0x040fe200078e00ff */
[----:B------:R-:W-:Y:S01]  /*29c90*/  STS.U16 [R17+0xf800], R11 ;  /* 0x00f8000b11007388 */ /* 0x000fe20000000400 */
[----:B------:R-:W-:Y:S03]  /*29ca0*/  STS.U16 [R17+0xf880], R10 ;  /* 0x00f8800a11007388 */ /* 0x000fe60000000400 */
[----:B------:R-:W-:Y:S01]  /*29cb0*/  LOP3.LUT R21, R21, 0x50, RZ, 0x3c, !PT ;  /* 0x0000005015157812 */ /* 0x000fe200078e3cff */
[----:B------:R-:W-:Y:S01]  /*29cc0*/  STS.U16 [R17+0xf900], R9 ;  /* 0x00f9000911007388 */ /* 0x000fe20000000400 */
[----:B------:R-:W-:Y:S03]  /*29cd0*/  STS.U16 [R17+0xf980], R8 ;  /* 0x00f9800811007388 */ /* 0x000fe60000000400 */
        /* <DEDUP_REMOVED lines=8> */
[----:B------:R0:W-:Y:S01]  /*29d60*/  STS.U16 [R21+0x2a00], R7 ;  /* 0x002a000715007388 */ /* 0x0001e20000000400 */
[----:B------:R1:W-:Y:S02]  /*29d70*/  STS.U16 [R21+0x2a80], R29 ;  /* 0x002a801d15007388 */ /* 0x0003e40000000400 */
[----:B------:R1:W-:Y:S02]  /*29d80*/  STS.U16 [R21+0x2b00], R13 ;  /* 0x002b000d15007388 */ /* 0x0003e40000000400 */
[----:B------:R-:W-:Y:S01]  /*29d90*/  STS.U16 [R21+0x2b80], R23 ;  /* 0x002b801715007388 */ /* 0x000fe20000000400 */
[----:B------:R-:W-:Y:S01]  /*29da0*/  STS.U16 [R21+0x3a00], R24 ;  /* 0x003a001815007388 */ /* 0x000fe20000000400 */
[----:B------:R-:W-:Y:S03]  /*29db0*/  STS.U16 [R21+0x3a80], R25 ;  /* 0x003a801915007388 */ /* 0x000fe60000000400 */
[----:B0-----:R-:W4:Y:S01]  /*29dc0*/  LDL.LU R7, [R1+0x874] ;  /* 0x0008740001077983 */ /* 0x001f220000300800 */
[----:B------:R-:W4:Y:S02]  /*29dd0*/  LDL.LU R26, [R1+0x86c] ;  /* 0x00086c00011a7983 */ /* 0x000f240000300800 */
[----:B------:R-:W4:Y:S02]  /*29de0*/  LDL.LU R3, [R1+0x864] ;  /* 0x0008640001037983 */ /* 0x000f240000300800 */
[----:B------:R-:W4:Y:S01]  /*29df0*/  LDL.LU R27, [R1+0x85c] ;  /* 0x00085c00011b7983 */ /* 0x000f220000300800 */
[----:B------:R-:W4:Y:S01]  /*29e00*/  LDL.LU R28, [R1+0x7f4] ;  /* 0x0007f400011c7983 */ /* 0x000f220000300800 */
[----:B-1----:R-:W4:Y:S02]  /*29e10*/  LDL.LU R29, [R1+0x7ec] ;  /* 0x0007ec00011d7983 */ /* 0x002f240000300800 */
[----:B------:R-:W4:Y:S01]  /*29e20*/  LDL.LU R13, [R1+0x7e4] ;  /* 0x0007e400010d7983 */ /* 0x000f220000300800 */
[----:B------:R0:W-:Y:S04]  /*29e30*/  STS.U16 [R21+0x3b00], R15 ;  /* 0x003b000f15007388 */ /* 0x0001e80000000400 */
[----:B0-----:R-:W4:Y:S01]  /*29e40*/  LDL.LU R15, [R1+0x7dc] ;  /* 0x0007dc00010f7983 */ /* 0x001f220000300800 */
[----:B------:R-:W4:Y:S02]  /*29e50*/  LDL.LU R12, [R1+0x404] ;  /* 0x00040400010c7983 */ /* 0x000f240000300800 */
[----:B------:R-:W4:Y:S02]  /*29e60*/  LDL.LU R16, [R1+0x3fc] ;  /* 0x0003fc0001107983 */ /* 0x000f240000300800 */
[----:B------:R-:W4:Y:S01]  /*29e70*/  LDL.LU R17, [R1+0x3f4] ;  /* 0x0003f40001117983 */ /* 0x000f220000300800 */
[----:B------:R-:W4:Y:S04]  /*29e80*/  LDL.LU R18, [R1+0x3ec] ;  /* 0x0003ec0001127983 */ /* 0x000f280000300800 */
[----:B--2---:R-:W-:Y:S04]  /*29e90*/  STS.U16 [R21+0x3b80], R4 ;  /* 0x003b800415007388 */ /* 0x004fe80000000400 */
[----:B---3--:R-:W-:Y:S04]  /*29ea0*/  STS.U16 [R21+0x4a00], R5 ;  /* 0x004a000515007388 */ /* 0x008fe80000000400 */
[----:B----4-:R-:W-:Y:S01]  /*29eb0*/  STS.U16 [R21+0x4a80], R6 ;  /* 0x004a800615007388 */ /* 0x010fe20000000400 */
[----:B------:R-:W-:Y:S02]  /*29ec0*/  STS.U16 [R21+0x4b00], R0 ;  /* 0x004b000015007388 */ /* 0x000fe40000000400 */
[----:B------:R0:W-:Y:S02]  /*29ed0*/  STS.U16 [R21+0x4b80], R2 ;  /* 0x004b800215007388 */ /* 0x0001e40000000400 */
[----:B0-----:R-:W2:Y:S01]  /*29ee0*/  LDL.LU R2, [R1+0x318] ;  /* 0x0003180001027983 */ /* 0x001ea20000300800 */
[----:B------:R-:W3:Y:S02]  /*29ef0*/  LDL.LU R19, [R1+0x310] ;  /* 0x0003100001137983 */ /* 0x000ee40000300800 */
        /* <DEDUP_REMOVED lines=8> */
[----:B------:R1:W-:Y:S02]  /*29f80*/  STS.U16 [R21+0x5a80], R26 ;  /* 0x005a801a15007388 */ /* 0x0003e40000000400 */
[----:B------:R1:W-:Y:S02]  /*29f90*/  STS.U16 [R21+0x5b00], R3 ;  /* 0x005b000315007388 */ /* 0x0003e40000000400 */
[----:B------:R1:W-:Y:S01]  /*29fa0*/  STS.U16 [R21+0x5b80], R27 ;  /* 0x005b801b15007388 */ /* 0x0003e20000000400 */
[----:B------:R1:W-:Y:S01]  /*29fb0*/  STS.U16 [R21+0x6a00], R28 ;  /* 0x006a001c15007388 */ /* 0x0003e20000000400 */
[----:B------:R1:W-:Y:S02]  /*29fc0*/  STS.U16 [R21+0x6a80], R29 ;  /* 0x006a801d15007388 */ /* 0x0003e40000000400 */
[----:B------:R1:W-:Y:S01]  /*29fd0*/  STS.U16 [R21+0x6b00], R13 ;  /* 0x006b000d15007388 */ /* 0x0003e20000000400 */
[----:B0-----:R-:W4:Y:S01]  /*29fe0*/  LDL.LU R7, [R1+0x1c8] ;  /* 0x0001c80001077983 */ /* 0x001f220000300800 */
[----:B------:R-:W4:Y:S02]  /*29ff0*/  LDL.LU R24, [R1+0x1c4] ;  /* 0x0001c40001187983 */ /* 0x000f240000300800 */
[----:B------:R-:W4:Y:S02]  /*2a000*/  LDL.LU R25, [R1+0x1c0] ;  /* 0x0001c00001197983 */ /* 0x000f240000300800 */
[----:B-1----:R-:W4:Y:S01]  /*2a010*/  LDL.LU R26, [R1+0x13c] ;  /* 0x00013c00011a7983 */ /* 0x002f220000300800 */
[----:B------:R-:W4:Y:S04]  /*2a020*/  LDL.LU R3, [R1+0x12c] ;  /* 0x00012c0001037983 */ /* 0x000f280000300800 */
[----:B------:R0:W-:Y:S01]  /*2a030*/  STS.U16 [R21+0x6b80], R15 ;  /* 0x006b800f15007388 */ /* 0x0001e20000000400 */
[----:B------:R1:W-:Y:S02]  /*2a040*/  STS.U16 [R21+0x7a00], R12 ;  /* 0x007a000c15007388 */ /* 0x0003e40000000400 */
[----:B------:R-:W4:Y:S02]  /*2a050*/  LDL.LU R27, [R1+0x128] ;  /* 0x00012800011b7983 */ /* 0x000f240000300800 */
[----:B------:R-:W4:Y:S01]  /*2a060*/  LDL.LU R28, [R1+0x124] ;  /* 0x00012400011c7983 */ /* 0x000f220000300800 */
[----:B------:R1:W-:Y:S01]  /*2a070*/  STS.U16 [R21+0x7a80], R16 ;  /* 0x007a801015007388 */ /* 0x0003e20000000400 */
[----:B------:R1:W-:Y:S02]  /*2a080*/  STS.U16 [R21+0x7b00], R17 ;  /* 0x007b001115007388 */ /* 0x0003e40000000400 */
[----:B------:R1:W-:Y:S01]  /*2a090*/  STS.U16 [R21+0x7b80], R18 ;  /* 0x007b801215007388 */ /* 0x0003e20000000400 */
[----:B------:R-:W4:Y:S01]  /*2a0a0*/  LDL.LU R29, [R1+0xd0] ;  /* 0x0000d000011d7983 */ /* 0x000f220000300800 */
[----:B------:R-:W4:Y:S02]  /*2a0b0*/  LDL.LU R13, [R1+0xcc] ;  /* 0x0000cc00010d7983 */ /* 0x000f240000300800 */
[----:B0-----:R-:W4:Y:S01]  /*2a0c0*/  LDL.LU R15, [R1+0xc8] ;  /* 0x0000c800010f7983 */ /* 0x001f220000300800 */
[----:B-1----:R-:W4:Y:S01]  /*2a0d0*/  LDL.LU R12, [R1+0x4584] ;  /* 0x00458400010c7983 */ /* 0x002f220000300800 */
[----:B------:R-:W4:Y:S03]  /*2a0e0*/  LDL.LU R16, [R1+0x4580] ;  /* 0x0045800001107983 */ /* 0x000f260000300800 */
[----:B------:R-:W4:Y:S01]  /*2a0f0*/  LDL.LU R17, [R1+0x457c] ;  /* 0x00457c0001117983 */ /* 0x000f220000300800 */
[----:B------:R-:W4:Y:S03]  /*2a100*/  LDL.LU R18, [R1+0x4578] ;  /* 0x0045780001127983 */ /* 0x000f260000300800 */
[----:B--2---:R0:W-:Y:S01]  /*2a110*/  STS.U16 [R21+0x8a00], R2 ;  /* 0x008a000215007388 */ /* 0x0041e20000000400 */
[----:B---3--:R-:W-:Y:S02]  /*2a120*/  STS.U16 [R21+0x8a80], R19 ;  /* 0x008a801315007388 */ /* 0x008fe40000000400 */
[----:B----4-:R-:W-:Y:S01]  /*2a130*/  STS.U16 [R21+0x8b00], R20 ;  /* 0x008b001415007388 */ /* 0x010fe20000000400 */
[----:B------:R-:W-:Y:S04]  /*2a140*/  STS.U16 [R21+0x8b80], R22 ;  /* 0x008b801615007388 */ /* 0x000fe80000000400 */
[----:B------:R-:W-:Y:S01]  /*2a150*/  STS.U16 [R21+0x9a00], R23 ;  /* 0x009a001715007388 */ /* 0x000fe20000000400 */
[----:B------:R-:W-:Y:S02]  /*2a160*/  STS.U16 [R21+0x9a80], R4 ;  /* 0x009a800415007388 */ /* 0x000fe40000000400 */
[----:B------:R-:W-:Y:S02]  /*2a170*/  STS.U16 [R21+0x9b00], R5 ;  /* 0x009b000515007388 */ /* 0x000fe40000000400 */
[----:B------:R1:W-:Y:S01]  /*2a180*/  STS.U16 [R21+0x9b80], R0 ;  /* 0x009b800015007388 */ /* 0x0003e20000000400 */
[----:B0-----:R-:W2:Y:S04]  /*2a190*/  LDL.LU R2, [R1+0x4574] ;  /* 0x0045740001027983 */ /* 0x001ea80000300800 */
[----:B-1----:R-:W3:Y:S01]  /*2a1a0*/  LDL.LU R0, [R1+0x70] ;  /* 0x0000700001007983 */ /* 0x002ee20000300800 */
[----:B------:R-:W4:Y:S02]  /*2a1b0*/  LDL.LU R19, [R1+0x68] ;  /* 0x0000680001137983 */ /* 0x000f240000300800 */
[----:B------:R-:W4:Y:S02]  /*2a1c0*/  LDL.LU R20, [R1+0x64] ;  /* 0x0000640001147983 */ /* 0x000f240000300800 */
[----:B------:R-:W4:Y:S01]  /*2a1d0*/  LDL.LU R4, [R1+0x10] ;  /* 0x0000100001047983 */ /* 0x000f220000300800 */
[----:B------:R0:W-:Y:S04]  /*2a1e0*/  STS.U16 [R21+0xaa00], R6 ;  /* 0x00aa000615007388 */ /* 0x0001e80000000400 */
[----:B------:R-:W4:Y:S04]  /*2a1f0*/  LDL.LU R5, [R1+0xc] ;  /* 0x00000c0001057983 */ /* 0x000f280000300800 */
[----:B------:R1:W-:Y:S04]  /*2a200*/  STS.U16 [R21+0xaa80], R7 ;  /* 0x00aa800715007388 */ /* 0x0003e80000000400 */
[----:B0-----:R-:W4:Y:S01]  /*2a210*/  LDL.LU R6, [R1+0x8] ;  /* 0x0000080001067983 */ /* 0x001f220000300800 */
[----:B------:R0:W-:Y:S02]  /*2a220*/  STS.U16 [R21+0xab00], R24 ;  /* 0x00ab001815007388 */ /* 0x0001e40000000400 */
[----:B------:R0:W-:Y:S02]  /*2a230*/  STS.U16 [R21+0xab80], R25 ;  /* 0x00ab801915007388 */ /* 0x0001e40000000400 */
[----:B------:R0:W-:Y:S01]  /*2a240*/  STS.U16 [R21+0xba00], R26 ;  /* 0x00ba001a15007388 */ /* 0x0001e20000000400 */
[----:B------:R-:W-:Y:S04]  /*2a250*/  STS.U16 [R21+0xba80], R3 ;  /* 0x00ba800315007388 */ /* 0x000fe80000000400 */
[----:B-1----:R-:W4:Y:S01]  /*2a260*/  LDL.LU R7, [R1+0x4] ;  /* 0x0000040001077983 */ /* 0x002f220000300800 */
[----:B------:R-:W4:Y:S02]  /*2a270*/  LDL.LU R22, [R1+0xb18] ;  /* 0x000b180001167983 */ /* 0x000f240000300800 */
[----:B------:R-:W4:Y:S01]  /*2a280*/  LDL.LU R23, [R1+0xb08] ;  /* 0x000b080001177983 */ /* 0x000f220000300800 */
[----:B0-----:R-:W4:Y:S04]  /*2a290*/  LDL.LU R24, [R1+0xa88] ;  /* 0x000a880001187983 */ /* 0x001f280000300800 */
[----:B------:R-:W4:Y:S04]  /*2a2a0*/  LDL.LU R25, [R1+0xa80] ;  /* 0x000a800001197983 */ /* 0x000f280000300800 */
[----:B------:R0:W-:Y:S01]  /*2a2b0*/  STS.U16 [R21+0xbb00], R27 ;  /* 0x00bb001b15007388 */ /* 0x0001e20000000400 */
[----:B------:R-:W4:Y:S02]  /*2a2c0*/  LDL.LU R26, [R1+0xa7c] ;  /* 0x000a7c00011a7983 */ /* 0x000f240000300800 */
[----:B------:R1:W-:Y:S02]  /*2a2d0*/  STS.U16 [R21+0xbb80], R28 ;  /* 0x00bb801c15007388 */ /* 0x0003e40000000400 */
[----:B------:R1:W-:Y:S01]  /*2a2e0*/  STS.U16 [R21+0xca00], R29 ;  /* 0x00ca001d15007388 */ /* 0x0003e20000000400 */
[----:B------:R1:W-:Y:S01]  /*2a2f0*/  STS.U16 [R21+0xca80], R13 ;  /* 0x00ca800d15007388 */ /* 0x0003e20000000400 */
[----:B------:R1:W-:Y:S03]  /*2a300*/  STS.U16 [R21+0xcb00], R15 ;  /* 0x00cb000f15007388 */ /* 0x0003e60000000400 */
[----:B0-----:R-:W4:Y:S01]  /*2a310*/  LDL.LU R27, [R1+0xa78] ;  /* 0x000a7800011b7983 */ /* 0x001f220000300800 */
[----:B------:R-:W4:Y:S02]  /*2a320*/  LDL.LU R3, [R1+0x9f8] ;  /* 0x0009f80001037983 */ /* 0x000f240000300800 */
[----:B-1----:R-:W4:Y:S01]  /*2a330*/  LDL.LU R28, [R1+0x9f0] ;  /* 0x0009f000011c7983 */ /* 0x002f220000300800 */
[----:B------:R-:W4:Y:S04]  /*2a340*/  LDL.LU R29, [R1+0x9ec] ;  /* 0x0009ec00011d7983 */ /* 0x000f280000300800 */
[----:B------:R-:W4:Y:S01]  /*2a350*/  LDL.LU R13, [R1+0x9e8] ;  /* 0x0009e800010d7983 */ /* 0x000f220000300800 */
[----:B------:R-:W4:Y:S03]  /*2a360*/  LDL.LU R15, [R1+0x968] ;  /* 0x00096800010f7983 */ /* 0x000f260000300800 */
[----:B--2---:R0:W-:Y:S04]  /*2a370*/  STS.U16 [R21+0xcb80], R2 ;  /* 0x00cb800215007388 */ /* 0x0041e80000000400 */
[----:B---3--:R1:W-:Y:S04]  /*2a380*/  STS.U16 [R21+0xda00], R0 ;  /* 0x00da000015007388 */ /* 0x0083e80000000400 */
[----:B0-----:R-:W4:Y:S04]  /*2a390*/  LDL.LU R2, [R1+0x960] ;  /* 0x0009600001027983 */ /* 0x001f280000300800 */
[----:B-1----:R-:W3:Y:S04]  /*2a3a0*/  LDL.LU R0, [R1+0x4570] ;  /* 0x0045700001007983 */ /* 0x002ee80000300800 */
[----:B---3--:R0:W-:Y:S01]  /*2a3b0*/  STS.U16 [R21+0xda80], R0 ;  /* 0x00da800015007388 */ /* 0x0081e20000000400 */
[----:B----4-:R1:W-:Y:S02]  /*2a3c0*/  STS.U16 [R21+0xdb00], R19 ;  /* 0x00db001315007388 */ /* 0x0103e40000000400 */
[----:B------:R3:W-:Y:S02]  /*2a3d0*/  STS.U16 [R21+0xdb80], R20 ;  /* 0x00db801415007388 */ /* 0x0007e40000000400 */
[----:B------:R4:W-:Y:S01]  /*2a3e0*/  STS.U16 [R21+0xea00], R4 ;  /* 0x00ea000415007388 */ /* 0x0009e20000000400 */
[----:B------:R4:W-:Y:S01]  /*2a3f0*/  STS.U16 [R21+0xea80], R5 ;  /* 0x00ea800515007388 */ /* 0x0009e20000000400 */
[----:B------:R4:W-:Y:S03]  /*2a400*/  STS.U16 [R21+0xeb00], R6 ;  /* 0x00eb000615007388 */ /* 0x0009e60000000400 */
[----:B0-----:R-:W2:Y:S01]  /*2a410*/  LDL.LU R0, [R1+0x958] ;  /* 0x0009580001007983 */ /* 0x001ea20000300800 */
[----:B-1----:R-:W2:Y:S02]  /*2a420*/  LDL.LU R19, [R1+0x456c] ;  /* 0x00456c0001137983 */ /* 0x002ea40000300800 */
[----:B---3--:R-:W4:Y:S02]  /*2a430*/  LDL.LU R20, [R1+0x4568] ;  /* 0x0045680001147983 */ /* 0x008f240000300800 */
[----:B----4-:R-:W4:Y:S01]  /*2a440*/  LDL.LU R4, [R1+0x4564] ;  /* 0x0045640001047983 */ /* 0x010f220000300800 */
[----:B------:R-:W2:Y:S01]  /*2a450*/  LDL.LU R5, [R1+0x4560] ;  /* 0x0045600001057983 */ /* 0x000ea20000300800 */
[----:B------:R-:W2:Y:S03]  /*2a460*/  LDL.LU R6, [R1+0x455c] ;  /* 0x00455c0001067983 */ /* 0x000ea60000300800 */
[----:B------:R0:W-:Y:S04]  /*2a470*/  STS.U16 [R21+0xeb80], R7 ;  /* 0x00eb800715007388 */ /* 0x0001e80000000400 */
[----:B0-----:R-:W2:Y:S01]  /*2a480*/  LDL.LU R7, [R1+0x4558] ;  /* 0x0045580001077983 */ /* 0x001ea20000300800 */
[----:B------:R-:W-:-:S03]  /*2a490*/  IMAD.SHL.U32 R14, R14, 0x2, RZ ;  /* 0x000000020e0e7824 */ /* 0x000fc600078e00ff */
[----:B--2---:R-:W-:Y:S01]  /*2a4a0*/  STS.U16 [R21+0xfa00], R7 ;  /* 0x00fa000715007388 */ /* 0x004fe20000000400 */
[----:B------:R-:W-:Y:S02]  /*2a4b0*/  STS.U16 [R21+0xfa80], R6 ;  /* 0x00fa800615007388 */ /* 0x000fe40000000400 */
[----:B------:R0:W-:Y:S02]  /*2a4c0*/  STS.U16 [R21+0xfb00], R5 ;  /* 0x00fb000515007388 */ /* 0x0001e40000000400 */
[----:B----4-:R1:W-:Y:S01]  /*2a4d0*/  STS.U16 [R21+0xfb80], R4 ;  /* 0x00fb800415007388 */ /* 0x0103e20000000400 */
[----:B0-----:R-:W2:Y:S01]  /*2a4e0*/  LDL.LU R5, [R1+0xb0c] ;  /* 0x000b0c0001057983 */ /* 0x001ea20000300800 */
[----:B-1----:R-:W4:Y:S02]  /*2a4f0*/  LDL.LU R21, [R1+0x4554] ;  /* 0x0045540001157983 */ /* 0x002f240000300800 */
[----:B------:R-:W2:Y:S01]  /*2a500*/  LDL.LU R4, [R1+0xb10] ;  /* 0x000b100001047983 */ /* 0x000ea20000300800 */
[----:B------:R-:W-:-:S05]  /*2a510*/  LOP3.LUT R14, R14, 0x60, RZ, 0x3c, !PT ;  /* 0x000000600e0e7812 */ /* 0x000fca00078e3cff */
[----:B------:R0:W-:Y:S04]  /*2a520*/  STS.U16 [R14+0xc00], R22 ;  /* 0x000c00160e007388 */ /* 0x0001e80000000400 */
[----:B0-----:R-:W4:Y:S04]  /*2a530*/  LDL.LU R22, [R1+0x4550] ;  /* 0x0045500001167983 */ /* 0x001f280000300800 */
[----:B--2---:R0:W-:Y:S01]  /*2a540*/  STS.U16 [R14+0xc80], R4 ;  /* 0x000c80040e007388 */ /* 0x0041e20000000400 */
[----:B------:R1:W-:Y:S02]  /*2a550*/  STS.U16 [R14+0xd00], R5 ;  /* 0x000d00050e007388 */ /* 0x0003e40000000400 */
[----:B------:R2:W-:Y:S02]  /*2a560*/  STS.U16 [R14+0xd80], R23 ;  /* 0x000d80170e007388 */ /* 0x0005e40000000400 */
[----:B------:R4:W-:Y:S01]  /*2a570*/  STS.U16 [R14+0x1c00], R24 ;  /* 0x001c00180e007388 */ /* 0x0009e20000000400 */
[----:B------:R4:W-:Y:S01]  /*2a580*/  STS.U16 [R14+0x1c80], R25 ;  /* 0x001c80190e007388 */ /* 0x0009e20000000400 */
[----:B------:R4:W-:Y:S02]  /*2a590*/  STS.U16 [R14+0x1d00], R26 ;  /* 0x001d001a0e007388 */ /* 0x0009e40000000400 */
[----:B------:R4:W-:Y:S01]  /*2a5a0*/  STS.U16 [R14+0x1d80], R27 ;  /* 0x001d801b0e007388 */ /* 0x0009e20000000400 */
[----:B0-----:R-:W3:Y:S04]  /*2a5b0*/  LDL R4, [R1+0x1db8] ;  /* 0x001db80001047983 */ /* 0x001ee80000100800 */
[----:B-1----:R-:W3:Y:S01]  /*2a5c0*/  LDL R5, [R1+0x1db4] ;  /* 0x001db40001057983 */ /* 0x002ee20000100800 */
[----:B--2---:R-:W2:Y:S02]  /*2a5d0*/  LDL.LU R23, [R1+0x454c] ;  /* 0x00454c0001177983 */ /* 0x004ea40000300800 */
[----:B----4-:R-:W4:Y:S01]  /*2a5e0*/  LDL.LU R24, [R1+0x4548] ;  /* 0x0045480001187983 */ /* 0x010f220000300800 */
[----:B------:R-:W2:Y:S04]  /*2a5f0*/  LDL.LU R25, [R1+0x4544] ;  /* 0x0045440001197983 */ /* 0x000ea80000300800 */
[----:B------:R-:W2:Y:S01]  /*2a600*/  LDL.LU R26, [R1+0x4540] ;  /* 0x00454000011a7983 */ /* 0x000ea20000300800 */
[----:B------:R-:W2:Y:S03]  /*2a610*/  LDL.LU R27, [R1+0x453c] ;  /* 0x00453c00011b7983 */ /* 0x000ea60000300800 */
[----:B------:R0:W-:Y:S01]  /*2a620*/  STS.U16 [R14+0x2c00], R3 ;  /* 0x002c00030e007388 */ /* 0x0001e20000000400 */
[----:B------:R1:W-:Y:S02]  /*2a630*/  STS.U16 [R14+0x2c80], R28 ;  /* 0x002c801c0e007388 */ /* 0x0003e40000000400 */
[----:B------:R1:W-:Y:S02]  /*2a640*/  STS.U16 [R14+0x2d00], R29 ;  /* 0x002d001d0e007388 */ /* 0x0003e40000000400 */
[----:B------:R1:W-:Y:S01]  /*2a650*/  STS.U16 [R14+0x2d80], R13 ;  /* 0x002d800d0e007388 */ /* 0x0003e20000000400 */
[----:B------:R1:W-:Y:S01]  /*2a660*/  STS.U16 [R14+0x3c00], R15 ;  /* 0x003c000f0e007388 */ /* 0x0003e20000000400 */
[----:B------:R1:W-:Y:S03]  /*2a670*/  STS.U16 [R14+0x3c80], R2 ;  /* 0x003c80020e007388 */ /* 0x0003e60000000400 */
[----:B0-----:R-:W2:Y:S01]  /*2a680*/  LDL.LU R3, [R1+0x4538] ;  /* 0x0045380001037983 */ /* 0x001ea20000300800 */
[----:B-1----:R-:W2:Y:S03]  /*2a690*/  LDL.LU R28, [R1+0x4534] ;  /* 0x00453400011c7983 */ /* 0x002ea60000300800 */
[----:B------:R-:W2:Y:S01]  /*2a6a0*/  LDL.LU R29, [R1+0x4530] ;  /* 0x00453000011d7983 */ /* 0x000ea20000300800 */
[----:B------:R-:W2:Y:S03]  /*2a6b0*/  LDL.LU R13, [R1+0x452c] ;  /* 0x00452c00010d7983 */ /* 0x000ea60000300800 */
[----:B------:R-:W2:Y:S01]  /*2a6c0*/  LDL.LU R15, [R1+0x4528] ;  /* 0x00452800010f7983 */ /* 0x000ea20000300800 */
[----:B------:R-:W2:Y:S03]  /*2a6d0*/  LDL.LU R2, [R1+0x4524] ;  /* 0x0045240001027983 */ /* 0x000ea60000300800 */
[----:B--2---:R0:W-:Y:S04]  /*2a6e0*/  STS.U16 [R14+0x3d00], R2 ;  /* 0x003d00020e007388 */ /* 0x0041e80000000400 */
[----:B0-----:R-:W2:Y:S01]  /*2a6f0*/  LDL.LU R2, [R1+0x4520] ;  /* 0x0045200001027983 */ /* 0x001ea20000300800 */
[----:B------:R0:W-:Y:S03]  /*2a700*/  STS.U16 [R14+0x3d80], R0 ;  /* 0x003d80000e007388 */ /* 0x0001e60000000400 */
[----:B0-----:R-:W4:Y:S01]  /*2a710*/  LDL.LU R0, [R1+0x451c] ;  /* 0x00451c0001007983 */ /* 0x001f220000300800 */
[----:B--2---:R-:W-:-:S06]  /*2a720*/  PRMT R2, RZ, 0x7610, R2 ;  /* 0x00007610ff027816 */ /* 0x004fcc0000000002 */
[----:B---3--:R-:W2:Y:S04]  /*2a730*/  @!P0 LDG.E.U16 R2, [R4.64] ;  /* 0x0000000404028981 */ /* 0x008ea8000c1e1500 */
[----:B----4-:R0:W-:Y:S04]  /*2a740*/  STS.U16 [R14+0x4c00], R0 ;  /* 0x004c00000e007388 */ /* 0x0101e80000000400 */
[----:B0-----:R-:W3:Y:S01]  /*2a750*/  LDL.LU R14, [R1+0x4518] ;  /* 0x00451800010e7983 */ /* 0x001ee20000300800 */
[----:B------:R-:W4:Y:S03]  /*2a760*/  LDL.LU R0, [R1+0x4514] ;  /* 0x0045140001007983 */ /* 0x000f260000300800 */
[----:B--2---:R0:W-:Y:S04]  /*2a770*/  STL [R1+0x104], R2 ;  /* 0x0001040201007387 */ /* 0x0041e80000100800 */
[----:B0-----:R-:W2:Y:S01]  /*2a780*/  LDL.LU R2, [R1+0x4510] ;  /* 0x0045100001027983 */ /* 0x001ea20000300800 */
[----:B------:R-:W2:Y:S02]  /*2a790*/  LDL R4, [R1+0x1dac] ;  /* 0x001dac0001047983 */ /* 0x000ea40000100800 */
[----:B------:R-:W2:Y:S01]  /*2a7a0*/  LDL R5, [R1+0x1db0] ;  /* 0x001db00001057983 */ /* 0x000ea20000100800 */
[----:B----4-:R-:W-:-:S02]  /*2a7b0*/  PRMT R0, RZ, 0x7610, R0 ;  /* 0x00007610ff007816 */ /* 0x010fc40000000000 */
[----:B--2---:R-:W-:-:S04]  /*2a7c0*/  @!P1 LOP3.LUT R5, R5, R4, RZ, 0x3c, !PT ;  /* 0x0000000405059212 */ /* 0x004fc800078e3cff */
[----:B------:R-:W-:-:S04]  /*2a7d0*/  @!P1 LOP3.LUT R4, R5, R4, RZ, 0x3c, !PT ;  /* 0x0000000405049212 */ /* 0x000fc800078e3cff */
[----:B------:R-:W-:-:S05]  /*2a7e0*/  @!P1 LOP3.LUT R5, R5, R4, RZ, 0x3c, !PT ;  /* 0x0000000405059212 */ /* 0x000fca00078e3cff */
[----:B------:R-:W2:Y:S04]  /*2a7f0*/  @!P1 LDG.E.U16 R0, [R4.64] ;  /* 0x0000000404009981 */ /* 0x000ea8000c1e1500 */
[----:B--2---:R0:W-:Y:S04]  /*2a800*/  STL [R1+0x100], R0 ;  /* 0x0001000001007387 */ /* 0x0041e80000100800 */
[----:B0-----:R-:W2:Y:S01]  /*2a810*/  LDL.LU R0, [R1+0x450c] ;  /* 0x00450c0001007983 */ /* 0x001ea20000300800 */
[----:B------:R-:W4:Y:S02]  /*2a820*/  LDL R4, [R1+0x1d34] ;  /* 0x001d340001047983 */ /* 0x000f240000100800 */
[----:B------:R-:W4:Y:S01]  /*2a830*/  LDL R5, [R1+0x1d38] ;  /* 0x001d380001057983 */ /* 0x000f220000100800 */
[----:B------:R-:W-:-:S02]  /*2a840*/  PRMT R2, RZ, 0x7610, R2 ;  /* 0x00007610ff027816 */ /* 0x000fc40000000002 */
[----:B----4-:R-:W-:-:S04]  /*2a850*/  @!P0 LOP3.LUT R5, R5, R4, RZ, 0x3c, !PT ;  /* 0x0000000405058212 */ /* 0x010fc800078e3cff */
[----:B------:R-:W-:-:S04]  /*2a860*/  @!P0 LOP3.LUT R4, R5, R4, RZ, 0x3c, !PT ;  /* 0x0000000405048212 */ /* 0x000fc800078e3cff */
[----:B------:R-:W-:-:S05]  /*2a870*/  @!P0 LOP3.LUT R5, R5, R4, RZ, 0x3c, !PT ;  /* 0x0000000405058212 */ /* 0x000fca00078e3cff */
[----:B------:R-:W4:Y:S04]  /*2a880*/  @!P0 LDG.E.U16 R2, [R4.64] ;  /* 0x0000000404028981 */ /* 0x000f28000c1e1500 */
[----:B----4-:R0:W-:Y:S04]  /*2a890*/  STL [R1+0xfc], R2 ;  /* 0x0000fc0201007387 */ /* 0x0101e80000100800 */
[----:B0-----:R-:W4:Y:S01]  /*2a8a0*/  LDL.LU R2, [R1+0x4508] ;  /* 0x0045080001027983 */ /* 0x001f220000300800 */
[----:B------:R-:W3:Y:S02]  /*2a8b0*/  LDL R4, [R1+0x1d2c] ;  /* 0x001d2c0001047983 */ /* 0x000ee40000100800 */
[----:B------:R-:W3:Y:S01]  /*2a8c0*/  LDL R5, [R1+0x1d30] ;  /* 0x001d300001057983 */ /* 0x000ee20000100800 */
[----:B--2---:R-:W-:-:S02]  /*2a8d0*/  PRMT R0, RZ, 0x7610, R0 ;  /* 0x00007610ff007816 */ /* 0x004fc40000000000 */
[----:B---3--:R-:W-:-:S04]  /*2a8e0*/  @!P1 LOP3.LUT R5, R5, R4, RZ, 0x3c, !PT ;  /* 0x0000000405059212 */ /* 0x008fc800078e3cff */
[----:B------:R-:W-:-:S04]  /*2a8f0*/  @!P1 LOP3.LUT R4, R5, R4, RZ, 0x3c, !PT ;  /* 0x0000000405049212 */ /* 0x000fc800078e3cff */
[----:B------:R-:W-:-:S05]  /*2a900*/  @!P1 LOP3.LUT R5, R5, R4, RZ, 0x3c, !PT ;  /* 0x0000000405059212 */ /* 0x000fca00078e3cff */
[----:B------:R-:W2:Y:S04]  /*2a910*/  @!P1 LDG.E.U16 R0, [R4.64] ;  /* 0x0000000404009981 */ /* 0x000ea8000c1e1500 */
[----:B--2---:R0:W-:Y:S04]  /*2a920*/  STL [R1+0xf8], R0 ;  /* 0x0000f80001007387 */ /* 0x0041e80000100800 */
[----:B0-----:R-:W2:Y:S01]  /*2a930*/  LDL.LU R0, [R1+0x4504] ;  /* 0x0045040001007983 */ /* 0x001ea20000300800 */
[----:B------:R-:W3:Y:S02]  /*2a940*/  LDL R4, [R1+0x1cb4] ;  /* 0x001cb40001047983 */ /* 0x000ee40000100800 */
[----:B------:R-:W3:Y:S01]  /*2a950*/  LDL R5, [R1+0x1cb8] ;  /* 0x001cb80001057983 */ /* 0x000ee20000100800 */
[----:B----4-:R-:W-:-:S02]  /*2a960*/  PRMT R2, RZ, 0x7610, R2 ;  /* 0x00007610ff027816 */ /* 0x010fc40000000002 */
[----:B---3--:R-:W-:-:S04]  /*2a970*/  @!P0 LOP3.LUT R5, R5, R4, RZ, 0x3c, !PT ;  /* 0x0000000405058212 */ /* 0x008fc800078e3cff */
[----:B------:R-:W-:-:S04]  /*2a980*/  @!P0 LOP3.LUT R4, R5, R4, RZ, 0x3c, !PT ;  /* 0x0000000405048212 */ /* 0x000fc800078e3cff */
[----:B------:R-:W-:-:S05]  /*2a990*/  @!P0 LOP3.LUT R5, R5, R4, RZ, 0x3c, !PT ;  /* 0x0000000405058212 */ /* 0x000fca00078e3cff */
[----:B------:R-:W3:Y:S04]  /*2a9a0*/  @!P0 LDG.E.U16 R2, [R4.64] ;  /* 0x0000000404028981 */ /* 0x000ee8000c1e1500 */
[----:B---3--:R0:W-:Y:S04]  /*2a9b0*/  STL [R1+0xf4], R2 ;  /* 0x0000f40201007387 */ /* 0x0081e80000100800 */
[----:B0-----:R-:W3:Y:S01]  /*2a9c0*/  LDL.LU R2, [R1+0x4500] ;  /* 0x0045000001027983 */ /* 0x001ee20000300800 */
[----:B------:R-:W4:Y:S02]  /*2a9d0*/  LDL R4, [R1+0x1cac] ;  /* 0x001cac0001047983 */ /* 0x000f240000100800 */
[----:B------:R-:W4:Y:S01]  /*2a9e0*/  LDL R5, [R1+0x1cb0] ;  /* 0x001cb00001057983 */ /* 0x000f220000100800 */
[----:B--2---:R-:W-:-:S02]  /*2a9f0*/  PRMT R0, RZ, 0x7610, R0 ;  /* 0x00007610ff007816 */ /* 0x004fc40000000000 */
[----:B----4-:R-:W-:-:S04]  /*2aa00*/  @!P1 LOP3.LUT R5, R5, R4, RZ, 0x3c, !PT ;  /* 0x0000000405059212 */ /* 0x010fc800078e3cff */
[----:B------:R-:W-:-:S04]  /*2aa10*/  @!P1 LOP3.LUT R4, R5, R4, RZ, 0x3c, !PT ;  /* 0x0000000405049212 */ /* 0x000fc800078e3cff */
[----:B------:R-:W-:-:S05]  /*2aa20*/  @!P1 LOP3.LUT R5, R5, R4, RZ, 0x3c, !PT ;  /* 0x0000000405059212 */ /* 0x000fca00078e3cff */
[----:B------:R-:W2:Y:S04]  /*2aa30*/  @!P1 LDG.E.U16 R0, [R4.64] ;  /* 0x0000000404009981 */ /* 0x000ea8000c1e1500 */
[----:B--2---:R0:W-:Y:S04]  /*2aa40*/  STL [R1+0xf0], R0 ;  /* 0x0000f00001007387 */ /* 0x0041e80000100800 */
[----:B0-----:R-:W2:Y:S01]  /*2aa50*/  LDL.LU R0, [R1+0x44fc] ;  /* 0x0044fc0001007983 */ /* 0x001ea20000300800 */
[----:B------:R-:W4:Y:S02]  /*2aa60*/  LDL R4, [R1+0x1c34] ;  /* 0x001c340001047983 */ /* 0x000f240000100800 */
[----:B------:R-:W4:Y:S01]  /*2aa70*/  LDL R5, [R1+0x1c38] ;  /* 0x001c380001057983 */ /* 0x000f220000100800 */
[----:B---3--:R-:W-:-:S02]  /*2aa80*/  PRMT R2, RZ, 0x7610, R2 ;  /* 0x00007610ff027816 */ /* 0x008fc40000000002 */
[----:B----4-:R-:W-:-:S04]  /*2aa90*/  @!P0 LOP3.LUT R5, R5, R4, RZ, 0x3c, !PT ;  /* 0x0000000405058212 */ /* 0x010fc800078e3cff */
        /* <DEDUP_REMOVED lines=74> */
[----:B------:R0:W4:Y:S04]  /*2af40*/  @!P0 LDG.E.U16 R13, [R4.64] ;  /* 0x00000004040d8981 */ /* 0x000128000c1e1500 */
[----:B0-----:R-:W2:Y:S04]  /*2af50*/  LDL R4, [R1+0x1f50] ;  /* 0x001f500001047983 */ /* 0x001ea80000100800 */
[----:B------:R-:W2:Y:S01]  /*2af60*/  LDL R5, [R1+0x1f5c] ;  /* 0x001f5c0001057983 */ /* 0x000ea20000100800 */
[----:B------:R-:W-:Y:S02]  /*2af70*/  PRMT R12, RZ, 0x7610, R12 ;  /* 0x00007610ff0c7816 */ /* 0x000fe4000000000c */
[----:B--2---:R-:W-:-:S04]  /*2af80*/  @!P1 LOP3.LUT R5, R5, R4, RZ, 0x3c, !PT ;  /* 0x0000000405059212 */ /* 0x004fc800078e3cff */
[----:B------:R-:W-:-:S04]  /*2af90*/  @!P1 LOP3.LUT R4, R5, R4, RZ, 0x3c, !PT ;  /* 0x0000000405049212 */ /* 0x000fc800078e3cff */
[----:B------:R-:W-:Y:S01]  /*2afa0*/  @!P1 LOP3.LUT R5, R5, R4, RZ, 0x3c, !PT ;  /* 0x0000000405059212 */ /* 0x000fe200078e3cff */
[----:B----4-:R-:W-:Y:S04]  /*2afb0*/  STL [R1+0x4434], R13 ;  /* 0x0044340d01007387 */ /* 0x010fe80000100800 */
[----:B------:R0:W2:Y:S04]  /*2afc0*/  @!P1 LDG.E.U16 R12, [R4.64] ;  /* 0x00000004040c9981 */ /* 0x0000a8000c1e1500 */
[----:B0-----:R-:W4:Y:S04]  /*2afd0*/  LDL R4, [R1+0x1da4] ;  /* 0x001da40001047983 */ /* 0x001f280000100800 */
[----:B------:R-:W4:Y:S01]  /*2afe0*/  LDL R5, [R1+0x1da8] ;  /* 0x001da80001057983 */ /* 0x000f220000100800 */
[----:B------:R-:W-:-:S02]  /*2aff0*/  PRMT R0, RZ, 0x7610, R0 ;  /* 0x00007610ff007816 */ /* 0x000fc40000000000 */
[----:B----4-:R-:W-:-:S04]  /*2b000*/  @!P0 LOP3.LUT R5, R5, R4, RZ, 0x3c, !PT ;  /* 0x0000000405058212 */ /* 0x010fc800078e3cff */
[----:B------:R-:W-:-:S04]  /*2b010*/  @!P0 LOP3.LUT R4, R5, R4, RZ, 0x3c, !PT ;  /* 0x0000000405048212 */ /* 0x000fc800078e3cff */
[----:B------:R-:W-:-:S05]  /*2b020*/  @!P0 LOP3.LUT R5, R5, R4, RZ, 0x3c, !PT ;  /* 0x0000000405058212 */ /* 0x000fca00078e3cff */
[----:B------:R-:W4:Y:S04]  /*2b030*/  @!P0 LDG.E.U16 R0, [R4.64] ;  /* 0x0000000404008981 */ /* 0x000f28000c1e1500 */
[----:B--2---:R-:W-:Y:S04]  /*2b040*/  STL [R1+0x4438], R12 ;  /* 0x0044380c01007387 */ /* 0x004fe80000100800 */
[----:B----4-:R0:W-:Y:S04]  /*2b050*/  STL [R1+0xe4], R0 ;  /* 0x0000e40001007387 */ /* 0x0101e80000100800 */
        /* <DEDUP_REMOVED lines=43> */
[----:B------:R0:W3:Y:S04]  /*2b310*/  @!P1 LDG.E.U16 R2, [R4.64] ;  /* 0x0000000404029981 */ /* 0x0000e8000c1e1500 */
[----:B0-----:R-:W4:Y:S04]  /*2b320*/  LDL R4, [R1+0x1c24] ;  /* 0x001c240001047983 */ /* 0x001f280000100800 */
[----:B------:R-:W4:Y:S01]  /*2b330*/  LDL R5, [R1+0x1c28] ;  /* 0x001c280001057983 */ /* 0x000f220000100800 */
[----:B------:R-:W-:Y:S02]  /*2b340*/  PRMT R14, RZ, 0x7610, R14 ;  /* 0x00007610ff0e7816 */ /* 0x000fe4000000000e */
[----:B----4-:R-:W-:-:S04]  /*2b350*/  @!P0 LOP3.LUT R5, R5, R4, RZ, 0x3c, !PT ;  /* 0x0000000405058212 */ /* 0x010fc800078e3cff */
[----:B------:R-:W-:-:S04]  /*2b360*/  @!P0 LOP3.LUT R4, R5, R4, RZ, 0x3c, !PT ;  /* 0x0000000405048212 */ /* 0x000fc800078e3cff */
[----:B------:R-:W-:-:S05]  /*2b370*/  @!P0 LOP3.LUT R5, R5, R4, RZ, 0x3c, !PT ;  /* 0x0000000405058212 */ /* 0x000fca00078e3cff */
[----:B------:R-:W4:Y:S04]  /*2b380*/  @!P0 LDG.E.U16 R14, [R4.64] ;  /* 0x00000004040e8981 */ /* 0x000f28000c1e1500 */
[----:B---3--:R0:W-:Y:S04]  /*2b390*/  STL [R1+0xd0], R2 ;  /* 0x0000d00201007387 */ /* 0x0081e80000100800 */
[----:B0-----:R-:W3:Y:S04]  /*2b3a0*/  LDL R2, [R1+0x1e6c] ;  /* 0x001e6c0001027983 */ /* 0x001ee80000100800 */
        /* <DEDUP_REMOVED lines=35> */
[----:B------:R-:W3:Y:S01]  /*2b5e0*/  @!P0 LDG.E.U16 R14, [R4.64] ;  /* 0x00000004040e8981 */ /* 0x000ee2000c1e1500 */
[----:B--2---:R-:W-:-:S03]  /*2b5f0*/  PRMT R0, RZ, 0x7610, R0 ;  /* 0x00007610ff007816 */ /* 0x004fc60000000000 */
[----:B---3--:R0:W-:Y:S04]  /*2b600*/  STL [R1+0xac], R14 ;  /* 0x0000ac0e01007387 */ /* 0x0081e80000100800 */
[----:B0-----:R-:W2:Y:S01]  /*2b610*/  LDL.LU R14, [R1+0x44b4] ;  /* 0x0044b400010e7983 */ /* 0x001ea20000300800 */
[----:B------:R-:W3:Y:S02]  /*2b620*/  LDL R5, [R1+0x1e60] ;  /* 0x001e600001057983 */ /* 0x000ee40000100800 */
[----:B------:R-:W-:Y:S02]  /*2b630*/  @!P1 IMAD.MOV.U32 R4, RZ, RZ, R2 ;  /* 0x000000ffff049224 */ /* 0x000fe400078e0002 */
[----:B------:R-:W4:Y:S04]  /*2b640*/  LDL.LU R2, [R1+0x1d90] ;  /* 0x001d900001027983 */ /* 0x000f280000300800 */
[----:B---3--:R-:W3:Y:S04]  /*2b650*/  @!P1 LDG.E.U16 R0, [R4.64] ;  /* 0x0000000404009981 */ /* 0x008ee8000c1e1500 */
[----:B---3--:R0:W-:Y:S04]  /*2b660*/  STL [R1+0xa8], R0 ;  /* 0x0000a80001007387 */ /* 0x0081e80000100800 */
[----:B0-----:R-:W3:Y:S01]  /*2b670*/  LDL.LU R0, [R1+0x44b0] ;  /* 0x0044b00001007983 */ /* 0x001ee20000300800 */
        /* <DEDUP_REMOVED lines=11> */
[----:B------:R-:W-:-:S02]  /*2b730*/  PRMT R0, RZ, 0x7610, R0 ;  /* 0x00007610ff007816 */ /* 0x000fc40000000000 */
[----:B---3--:R-:W-:-:S04]  /*2b740*/  @!P1 LOP3.LUT R5, R5, R4, RZ, 0x3c, !PT ;  /* 0x0000000405059212 */ /* 0x008fc800078e3cff */
[----:B------:R-:W-:-:S04]  /*2b750*/  @!P1 LOP3.LUT R4, R5, R4, RZ, 0x3c, !PT ;  /* 0x0000000405049212 */ /* 0x000fc800078e3cff */
[----:B------:R-:W-:-:S05]  /*2b760*/  @!P1 LOP3.LUT R5, R5, R4, RZ, 0x3c, !PT ;  /* 0x0000000405059212 */ /* 0x000fca00078e3cff */
[----:B------:R-:W3:Y:S04]  /*2b770*/  @!P1 LDG.E.U16 R0, [R4.64] ;  /* 0x0000000404009981 */ /* 0x000ee8000c1e1500 */
[----:B---3--:R0:W-:Y:S04]  /*2b780*/  STL [R1+0x34], R0 ;  /* 0x0000340001007387 */ /* 0x0081e80000100800 */
[----:B0-----:R-:W3:Y:S01]  /*2b790*/  LDL.LU R0, [R1+0x44a8] ;  /* 0x0044a80001007983 */ /* 0x001ee20000300800 */
[----:B------:R-:W2:Y:S02]  /*2b7a0*/  LDL R4, [R1+0x1f58] ;  /* 0x001f580001047983 */ /* 0x000ea40000100800 */
[----:B------:R-:W2:Y:S01]  /*2b7b0*/  LDL R5, [R1+0x1f64] ;  /* 0x001f640001057983 */ /* 0x000ea20000100800 */
[----:B------:R-:W-:-:S02]  /*2b7c0*/  PRMT R11, RZ, 0x7610, R11 ;  /* 0x00007610ff0b7816 */ /* 0x000fc4000000000b */
[----:B--2---:R-:W-:-:S04]  /*2b7d0*/  @!P0 LOP3.LUT R5, R5, R4, RZ, 0x3c, !PT ;  /* 0x0000000405058212 */ /* 0x004fc800078e3cff */
[----:B------:R-:W-:-:S04]  /*2b7e0*/  @!P0 LOP3.LUT R4, R5, R4, RZ, 0x3c, !PT ;  /* 0x0000000405048212 */ /* 0x000fc800078e3cff */
[----:B------:R-:W-:-:S05]  /*2b7f0*/  @!P0 LOP3.LUT R5, R5, R4, RZ, 0x3c, !PT ;  /* 0x0000000405058212 */ /* 0x000fca00078e3cff */
[----:B------:R0:W2:Y:S04]  /*2b800*/  @!P0 LDG.E.U16 R11, [R4.64] ;  /* 0x00000004040b8981 */ /* 0x0000a8000c1e1500 */
[----:B0-----:R-:W2:Y:S04]  /*2b810*/  LDL R4, [R1+0x1f60] ;  /* 0x001f600001047983 */ /* 0x001ea80000100800 */
[----:B------:R-:W2:Y:S01]  /*2b820*/  LDL R5, [R1+0x1f6c] ;  /* 0x001f6c0001057983 */ /* 0x000ea20000100800 */
[----:B------:R-:W-:Y:S02]  /*2b830*/  PRMT R10, RZ, 0x7610, R10 ;  /* 0x00007610ff0a7816 */ /* 0x000fe4000000000a */
[----:B--2---:R-:W-:-:S04]  /*2b840*/  @!P1 LOP3.LUT R5, R5, R4, RZ, 0x3c, !PT ;  /* 0x0000000405059212 */ /* 0x004fc800078e3cff */
[----:B------:R-:W-:-:S04]  /*2b850*/  @!P1 LOP3.LUT R4, R5, R4, RZ, 0x3c, !PT ;  /* 0x0000000405049212 */ /* 0x000fc800078e3cff */
[----:B------:R-:W-:Y:S01]  /*2b860*/  @!P1 LOP3.LUT R5, R5, R4, RZ, 0x3c, !PT ;  /* 0x0000000405059212 */ /* 0x000fe200078e3cff */
[----:B------:R-:W-:Y:S04]  /*2b870*/  STL [R1+0x443c], R11 ;  /* 0x00443c0b01007387 */ /* 0x000fe80000100800 */
[----:B------:R0:W2:Y:S04]  /*2b880*/  @!P1 LDG.E.U16 R10, [R4.64] ;  /* 0x00000004040a9981 */ /* 0x0000a8000c1e1500 */
[----:B0-----:R-:W2:Y:S04]  /*2b890*/  LDL R4, [R1+0x1d94] ;  /* 0x001d940001047983 */ /* 0x001ea80000100800 */
[----:B------:R-:W2:Y:S01]  /*2b8a0*/  LDL R5, [R1+0x1d98] ;  /* 0x001d980001057983 */ /* 0x000ea20000100800 */
[----:B------:R-:W-:-:S02]  /*2b8b0*/  PRMT R14, RZ, 0x7610, R14 ;  /* 0x00007610ff0e7816 */ /* 0x000fc4000000000e */
[----:B--2---:R-:W-:-:S04]  /*2b8c0*/  @!P0 LOP3.LUT R5, R5, R4, RZ, 0x3c, !PT ;  /* 0x0000000405058212 */ /* 0x004fc800078e3cff */
[----:B------:R-:W-:-:S04]  /*2b8d0*/  @!P0 LOP3.LUT R4, R5, R4, RZ, 0x3c, !PT ;  /* 0x0000000405048212 */ /* 0x000fc800078e3cff */
[----:B------:R-:W-:-:S05]  /*2b8e0*/  @!P0 LOP3.LUT R5, R5, R4, RZ, 0x3c, !PT ;  /* 0x0000000405058212 */ /* 0x000fca00078e3cff */
[----:B------:R-:W2:Y:S01]  /*2b8f0*/  @!P0 LDG.E.U16 R14, [R4.64] ;  /* 0x00000004040e8981 */ /* 0x000ea2000c1e1500 */
[----:B---3--:R-:W-:-:S03]  /*2b900*/  PRMT R0, RZ, 0x7610, R0 ;  /* 0x00007610ff007816 */ /* 0x008fc60000000000 */
[----:B--2---:R0:W-:Y:S04]  /*2b910*/  STL [R1+0xa4], R14 ;  /* 0x0000a40e01007387 */ /* 0x0041e80000100800 */
[----:B0-----:R-:W2:Y:S01]  /*2b920*/  LDL.LU R14, [R1+0x44a4] ;  /* 0x0044a400010e7983 */ /* 0x001ea20000300800 */
[----:B------:R-:W3:Y:S02]  /*2b930*/  LDL R5, [R1+0x1d8c] ;  /* 0x001d8c0001057983 */ /* 0x000ee40000100800 */
[----:B----4-:R-:W-:Y:S02]  /*2b940*/  @!P1 IMAD.MOV.U32 R4, RZ, RZ, R2 ;  /* 0x000000ffff049224 */ /* 0x010fe400078e0002 */
[----:B------:R-:W-:Y:S01]  /*2b950*/  STL [R1+0x21c0], R2 ;  /* 0x0021c00201007387 */ /* 0x000fe20000100800 */
[----:B------:R-:W-:Y:S04]  /*2b960*/  STL [R1+0x43cc], R2 ;  /* 0x0043cc0201007387 */ /* 0x000fe80000100800 */
[----:B---3--:R-:W3:Y:S01]  /*2b970*/  @!P1 LDG.E.U16 R0, [R4.64] ;  /* 0x0000000404009981 */ /* 0x008ee2000c1e1500 */
[----:B------:R-:W-:Y:S02]  /*2b980*/  STL [R1+0x43d4], R2 ;  /* 0x0043d40201007387 */ /* 0x000fe40000100800 */
[----:B------:R-:W-:Y:S01]  /*2b990*/  STL [R1+0x43e0], R2 ;  /* 0x0043e00201007387 */ /* 0x000fe20000100800 */
        /* <DEDUP_REMOVED lines=134> */
[----:B------:R-:W2:Y:S02]  /*2c200*/  LDL R4, [R1+0x1d7c] ;  /* 0x001d7c0001047983 */ /* 0x000ea40000100800 */
[----:B------:R-:W2:Y:S01]  /*2c210*/  LDL R5, [R1+0x1d80] ;  /* 0x001d800001057983 */ /* 0x000ea20000100800 */
[----:B---3--:R-:W-:-:S02]  /*2c220*/  PRMT R0, RZ, 0x7610, R0 ;  /* 0x00007610ff007816 */ /* 0x008fc40000000000 */
[----:B--2---:R-:W-:-:S04]  /*2c230*/  @!P1 LOP3.LUT R5, R5, R4, RZ, 0x3c, !PT ;  /* 0x0000000405059212 */ /* 0x004fc800078e3cff */
        /* <DEDUP_REMOVED lines=68> */
[----:B---3--:R-:W-:Y:S02]  /*2c680*/  PRMT R14, RZ, 0x7610, R14 ;  /* 0x00007610ff0e7816 */ /* 0x008fe4000000000e */
[----:B--2---:R-:W-:-:S04]  /*2c690*/  @!P1 LOP3.LUT R5, R5, R4, RZ, 0x3c, !PT ;  /* 0x0000000405059212 */ /* 0x004fc800078e3cff */
[----:B------:R-:W-:-:S04]  /*2c6a0*/  @!P1 LOP3.LUT R4, R5, R4, RZ, 0x3c, !PT ;  /* 0x0000000405049212 */ /* 0x000fc800078e3cff */
[----:B------:R-:W-:Y:S01]  /*2c6b0*/  @!P1 LOP3.LUT R5, R5, R4, RZ, 0x3c, !PT ;  /* 0x0000000405059212 */ /* 0x000fe200078e3cff */
[----:B----4-:R0:W-:Y:S04]  /*2c6c0*/  STL [R1+0x48], R12 ;  /* 0x0000480c01007387 */ /* 0x0101e80000100800 */
[----:B------:R1:W2:Y:S01]  /*2c6d0*/  @!P1 LDG.E.U16 R14, [R4.64] ;  /* 0x00000004040e9981 */ /* 0x0002a2000c1e1500 */
[----:B------:R-:W-:-:S03]  /*2c6e0*/  PRMT R15, RZ, 0x7610, R15 ;  /* 0x00007610ff0f7816 */ /* 0x000fc6000000000f */
[----:B0-----:R-:W3:Y:S04]  /*2c6f0*/  LDL R12, [R1+0x1f0c] ;  /* 0x001f0c00010c7983 */ /* 0x001ee80000100800 */
[----:B-1----:R-:W4:Y:S04]  /*2c700*/  LDL R4, [R1+0x1e78] ;  /* 0x001e780001047983 */ /* 0x002f280000100800 */
[----:B------:R-:W4:Y:S02]  /*2c710*/  LDL R5, [R1+0x1e84] ;  /* 0x001e840001057983 */ /* 0x000f240000100800 */
[----:B----4-:R-:W-:-:S04]  /*2c720*/  @!P0 LOP3.LUT R5, R5, R4, RZ, 0x3c, !PT ;  /* 0x0000000405058212 */ /* 0x010fc800078e3cff */
[----:B------:R-:W-:-:S04]  /*2c730*/  @!P0 LOP3.LUT R4, R5, R4, RZ, 0x3c, !PT ;  /* 0x0000000405048212 */ /* 0x000fc800078e3cff */
[----:B------:R-:W-:-:S05]  /*2c740*/  @!P0 LOP3.LUT R5, R5, R4, RZ, 0x3c, !PT ;  /* 0x0000000405058212 */ /* 0x000fca00078e3cff */
[----:B------:R-:W4:Y:S04]  /*2c750*/  @!P0 LDG.E.U16 R15, [R4.64] ;  /* 0x00000004040f8981 */ /* 0x000f28000c1e1500 */
[----:B--2---:R0:W-:Y:S04]  /*2c760*/  STL [R1+0x44], R14 ;  /* 0x0000440e01007387 */ /* 0x0041e80000100800 */
[----:B0-----:R-:W2:Y:S04]  /*2c770*/  LDL R14, [R1+0x1f84] ;  /* 0x001f8400010e7983 */ /* 0x001ea80000100800 */
[----:B----4-:R0:W-:Y:S04]  /*2c780*/  STL [R1+0x40], R15 ;  /* 0x0000400f01007387 */ /* 0x0101e80000100800 */
[----:B0-----:R-:W4:Y:S01]  /*2c790*/  LDL.LU R15, [R1+0x444c] ;  /* 0x00444c00010f7983 */ /* 0x001f220000300800 */
[----:B------:R-:W2:Y:S02]  /*2c7a0*/  LDL R4, [R1+0x1e80] ;  /* 0x001e800001047983 */ /* 0x000ea40000100800 */
[----:B------:R-:W2:Y:S01]  /*2c7b0*/  LDL R5, [R1+0x1e8c] ;  /* 0x001e8c0001057983 */ /* 0x000ea20000100800 */
[----:B------:R-:W-:-:S02]  /*2c7c0*/  PRMT R0, RZ, 0x7610, R0 ;  /* 0x00007610ff007816 */ /* 0x000fc40000000000 */
[----:B--2---:R-:W-:-:S04]  /*2c7d0*/  @!P1 LOP3.LUT R5, R5, R4, RZ, 0x3c, !PT ;  /* 0x0000000405059212 */ /* 0x004fc800078e3cff */
[----:B------:R-:W-:-:S04]  /*2c7e0*/  @!P1 LOP3.LUT R4, R5, R4, RZ, 0x3c, !PT ;  /* 0x0000000405049212 */ /* 0x000fc800078e3cff */
[----:B------:R-:W-:-:S05]  /*2c7f0*/  @!P1 LOP3.LUT R5, R5, R4, RZ, 0x3c, !PT ;  /* 0x0000000405059212 */ /* 0x000fca00078e3cff */
[----:B------:R-:W2:Y:S04]  /*2c800*/  @!P1 LDG.E.U16 R0, [R4.64] ;  /* 0x0000000404009981 */ /* 0x000ea8000c1e1500 */
[----:B--2---:R0:W-:Y:S04]  /*2c810*/  STL [R1+0x3c], R0 ;  /* 0x00003c0001007387 */ /* 0x0041e80000100800 */
[----:B0-----:R-:W2:Y:S01]  /*2c820*/  LDL.LU R0, [R1+0x4448] ;  /* 0x0044480001007983 */ /* 0x001ea20000300800 */
[----:B------:R-:W2:Y:S02]  /*2c830*/  LDL R4, [R1+0x1ef8] ;  /* 0x001ef80001047983 */ /* 0x000ea40000100800 */
[----:B------:R-:W2:Y:S01]  /*2c840*/  LDL R5, [R1+0x1f04] ;  /* 0x001f040001057983 */ /* 0x000ea20000100800 */
[----:B------:R-:W-:-:S02]  /*2c850*/  PRMT R28, RZ, 0x7610, R28 ;  /* 0x00007610ff1c7816 */ /* 0x000fc4000000001c */
[----:B--2---:R-:W-:-:S04]  /*2c860*/  @!P0 LOP3.LUT R5, R5, R4, RZ, 0x3c, !PT ;  /* 0x0000000405058212 */ /* 0x004fc800078e3cff */
[----:B------:R-:W-:-:S04]  /*2c870*/  @!P0 LOP3.LUT R4, R5, R4, RZ, 0x3c, !PT ;  /* 0x0000000405048212 */ /* 0x000fc800078e3cff */
[----:B------:R-:W-:-:S05]  /*2c880*/  @!P0 LOP3.LUT R5, R5, R4, RZ, 0x3c, !PT ;  /* 0x0000000405058212 */ /* 0x000fca00078e3cff */
[----:B------:R0:W2:Y:S04]  /*2c890*/  @!P0 LDG.E.U16 R28, [R4.64] ;  /* 0x00000004041c8981 */ /* 0x0000a8000c1e1500 */
[----:B0-----:R-:W4:Y:S01]  /*2c8a0*/  LDL R5, [R1+0x1f00] ;  /* 0x001f000001057983 */ /* 0x001f220000100800 */
[----:B------:R-:W-:Y:S01]  /*2c8b0*/  PRMT R27, RZ, 0x7610, R27 ;  /* 0x00007610ff1b7816 */ /* 0x000fe2000000001b */
[----:B---3--:R-:W-:Y:S02]  /*2c8c0*/  @!P1 IMAD.MOV.U32 R4, RZ, RZ, R12 ;  /* 0x000000ffff049224 */ /* 0x008fe400078e000c */
[----:B--2---:R0:W-:Y:S01]  /*2c8d0*/  STL [R1+0x43fc], R28 ;  /* 0x0043fc1c01007387 */ /* 0x0041e20000100800 */
[----:B------:R-:W-:Y:S01]  /*2c8e0*/  PRMT R7, RZ, 0x7610, R7 ;  /* 0x00007610ff077816 */ /* 0x000fe20000000007 */
[----:B------:R-:W2:Y:S02]  /*2c8f0*/  LDL R12, [R1+0x1d70] ;  /* 0x001d7000010c7983 */ /* 0x000ea40000100800 */
[----:B0-----:R-:W3:Y:S04]  /*2c900*/  LDL R28, [R1+0x1f78] ;  /* 0x001f7800011c7983 */ /* 0x001ee80000100800 */
[----:B----4-:R0:W4:Y:S02]  /*2c910*/  @!P1 LDG.E.U16 R27, [R4.64] ;  /* 0x00000004041b9981 */ /* 0x010124000c1e1500 */
[----:B0-----:R-:W-:-:S02]  /*2c920*/  @!P0 IMAD.MOV.U32 R4, RZ, RZ, R14 ;  /* 0x000000ffff048224 */ /* 0x001fc400078e000e */
[----:B---3--:R-:W-:Y:S01]  /*2c930*/  @!P0 IMAD.MOV.U32 R5, RZ, RZ, R28 ;  /* 0x000000ffff058224 */ /* 0x008fe200078e001c */
[----:B----4-:R0:W-:Y:S01]  /*2c940*/  STL [R1+0x4400], R27 ;  /* 0x0044001b01007387 */ /* 0x0101e20000100800 */
[----:B------:R-:W-:Y:S01]  /*2c950*/  PRMT R6, RZ, 0x7610, R6 ;  /* 0x00007610ff067816 */ /* 0x000fe20000000006 */
[----:B------:R-:W3:Y:S02]  /*2c960*/  LDL R28, [R1+0x1cf8] ;  /* 0x001cf800011c7983 */ /* 0x000ee40000100800 */
[----:B------:R-:W4:Y:S01]  /*2c970*/  LDL R14, [R1+0x1cf0] ;  /* 0x001cf000010e7983 */ /* 0x000f220000100800 */
[----:B------:R1:W2:Y:S04]  /*2c980*/  @!P0 LDG.E.U16 R7, [R4.64] ;  /* 0x0000000404078981 */ /* 0x0002a8000c1e1500 */
[----:B0-----:R-:W2:Y:S04]  /*2c990*/  LDL R27, [R1+0x1cec] ;  /* 0x001cec00011b7983 */ /* 0x001ea80000100800 */
[----:B-1----:R-:W2:Y:S04]  /*2c9a0*/  LDL R4, [R1+0x1f80] ;  /* 0x001f800001047983 */ /* 0x002ea80000100800 */
[----:B------:R-:W2:Y:S02]  /*2c9b0*/  LDL R5, [R1+0x1f8c] ;  /* 0x001f8c0001057983 */ /* 0x000ea40000100800 */
        /* <DEDUP_REMOVED lines=11> */
[----:B------:R-:W2:Y:S04]  /*2ca70*/  @!P0 LDG.E.U16 R15, [R4.64] ;  /* 0x00000004040f8981 */ /* 0x000ea8000c1e1500 */
[----:B------:R-:W-:Y:S01]  /*2ca80*/  STL [R1+0x4408], R6 ;  /* 0x0044080601007387 */ /* 0x000fe20000100800 */
[----:B------:R-:W-:-:S03]  /*2ca90*/  PRMT R0, RZ, 0x7610, R0 ;  /* 0x00007610ff007816 */ /* 0x000fc60000000000 */
[----:B--2---:R0:W-:Y:S04]  /*2caa0*/  STL [R1+0x28], R15 ;  /* 0x0000280f01007387 */ /* 0x0041e80000100800 */
[----:B0-----:R-:W2:Y:S01]  /*2cab0*/  LDL.LU R15, [R1+0x4444] ;  /* 0x00444400010f7983 */ /* 0x001ea20000300800 */
[----:B------:R-:W2:Y:S02]  /*2cac0*/  LDL R5, [R1+0x1d6c] ;  /* 0x001d6c0001057983 */ /* 0x000ea40000100800 */
[----:B------:R-:W-:Y:S02]  /*2cad0*/  @!P1 IMAD.MOV.U32 R4, RZ, RZ, R12 ;  /* 0x000000ffff049224 */ /* 0x000fe400078e000c */
[----:B------:R-:W3:Y:S04]  /*2cae0*/  LDL R12, [R1+0x1c70] ;  /* 0x001c7000010c7983 */ /* 0x000ee80000100800 */
[----:B--2---:R-:W2:Y:S01]  /*2caf0*/  @!P1 LDG.E.U16 R0, [R4.64] ;  /* 0x0000000404009981 */ /* 0x004ea2000c1e1500 */
[----:B------:R-:W-:-:S03]  /*2cb00*/  PRMT R9, RZ, 0x7610, R9 ;  /* 0x00007610ff097816 */ /* 0x000fc60000000009 */
[----:B--2---:R0:W-:Y:S04]  /*2cb10*/  STL [R1+0x24], R0 ;  /* 0x0000240001007387 */ /* 0x0041e80000100800 */
[----:B0-----:R-:W2:Y:S01]  /*2cb20*/  LDL.LU R0, [R1+0x4440] ;  /* 0x0044400001007983 */ /* 0x001ea20000300800 */
[----:B------:R-:W2:Y:S02]  /*2cb30*/  LDL R5, [R1+0x1cf4] ;  /* 0x001cf40001057983 */ /* 0x000ea40000100800 */
[----:B---3--:R-:W-:Y:S01]  /*2cb40*/  @!P0 IMAD.MOV.U32 R4, RZ, RZ, R28 ;  /* 0x000000ffff048224 */ /* 0x008fe200078e001c */
[----:B------:R-:W-:-:S04]  /*2cb50*/  PRMT R13, RZ, 0x7610, R13 ;  /* 0x00007610ff0d7816 */ /* 0x000fc8000000000d */
[----:B--2---:R4:W2:Y:S02]  /*2cb60*/  @!P0 LDG.E.U16 R9, [R4.64] ;  /* 0x0000000404098981 */ /* 0x0048a4000c1e1500 */
[----:B----4-:R-:W-:Y:S02]  /*2cb70*/  @!P1 IMAD.MOV.U32 R4, RZ, RZ, R14 ;  /* 0x000000ffff049224 */ /* 0x010fe400078e000e */
[----:B------:R-:W-:-:S05]  /*2cb80*/  @!P1 IMAD.MOV.U32 R5, RZ, RZ, R27 ;  /* 0x000000ffff059224 */ /* 0x000fca00078e001b */
[----:B------:R0:W3:Y:S04]  /*2cb90*/  @!P1 LDG.E.U16 R13, [R4.64] ;  /* 0x00000004040d9981 */ /* 0x0000e8000c1e1500 */
[----:B--2---:R1:W-:Y:S01]  /*2cba0*/  STL [R1+0x20], R9 ;  /* 0x0000200901007387 */ /* 0x0043e20000100800 */
[----:B0-----:R-:W2:Y:S02]  /*2cbb0*/  LDL R4, [R1+0x1c74] ;  /* 0x001c740001047983 */ /* 0x001ea40000100800 */
[----:B------:R-:W2:Y:S01]  /*2cbc0*/  LDL R5, [R1+0x1c78] ;  /* 0x001c780001057983 */ /* 0x000ea20000100800 */
[----:B------:R-:W-:Y:S01]  /*2cbd0*/  PRMT R3, RZ, 0x7610, R3 ;  /* 0x00007610ff037816 */ /* 0x000fe20000000003 */
[----:B------:R-:W4:Y:S04]  /*2cbe0*/  LDL R28, [R1+0x1bec] ;  /* 0x001bec00011c7983 */ /* 0x000f280000100800 */
[----:B------:R-:W3:Y:S04]  /*2cbf0*/  LDL R27, [R1+0x1bf0] ;  /* 0x001bf000011b7983 */ /* 0x000ee80000100800 */
[----:B------:R-:W3:Y:S04]  /*2cc00*/  LDL R14, [R1+0x1e00] ;  /* 0x001e0000010e7983 */ /* 0x000ee80000100800 */
[----:B-1----:R-:W3:Y:S01]  /*2cc10*/  LDL R9, [R1+0x1bf8] ;  /* 0x001bf80001097983 */ /* 0x002ee20000100800 */
[----:B--2---:R-:W-:-:S04]  /*2cc20*/  @!P0 LOP3.LUT R5, R5, R4, RZ, 0x3c, !PT ;  /* 0x0000000405058212 */ /* 0x004fc800078e3cff */
[----:B------:R-:W-:-:S04]  /*2cc30*/  @!P0 LOP3.LUT R4, R5, R4, RZ, 0x3c, !PT ;  /* 0x0000000405048212 */ /* 0x000fc800078e3cff */
[----:B------:R-:W-:-:S05]  /*2cc40*/  @!P0 LOP3.LUT R5, R5, R4, RZ, 0x3c, !PT ;  /* 0x0000000405058212 */ /* 0x000fca00078e3cff */
[----:B------:R-:W2:Y:S04]  /*2cc50*/  @!P0 LDG.E.U16 R3, [R4.64] ;  /* 0x0000000404038981 */ /* 0x000ea8000c1e1500 */
[----:B---3--:R0:W-:Y:S04]  /*2cc60*/  STL [R1+0x1c], R13 ;  /* 0x00001c0d01007387 */ /* 0x0081e80000100800 */
[----:B0-----:R-:W3:Y:S04]  /*2cc70*/  LDL R13, [R1+0x1e14] ;  /* 0x001e1400010d7983 */ /* 0x001ee80000100800 */
[----:B--2---:R-:W-:Y:S01]  /*2cc80*/  STL [R1+0x18], R3 ;  /* 0x0000180301007387 */ /* 0x004fe20000100800 */
[----:B------:R-:W2:Y:S01]  /*2cc90*/  LDL R5, [R1+0x1c6c] ;  /* 0x001c6c0001057983 */ /* 0x000ea20000100800 */
[----:B------:R-:W-:Y:S01]  /*2cca0*/  PRMT R11, RZ, 0x7610, R11 ;  /* 0x00007610ff0b7816 */ /* 0x000fe2000000000b */
[----:B------:R-:W-:Y:S01]  /*2ccb0*/  @!P1 IMAD.MOV.U32 R4, RZ, RZ, R12 ;  /* 0x000000ffff049224 */ /* 0x000fe200078e000c */
[----:B------:R-:W-:-:S02]  /*2ccc0*/  PRMT R7, RZ, 0x7610, R7 ;  /* 0x00007610ff077816 */ /* 0x000fc40000000007 */
[----:B------:R-:W-:Y:S02]  /*2ccd0*/  PRMT R15, RZ, 0x7610, R15 ;  /* 0x00007610ff0f7816 */ /* 0x000fe4000000000f */
[----:B------:R-:W-:Y:S01]  /*2cce0*/  PRMT R6, RZ, 0x7610, R6 ;  /* 0x00007610ff067816 */ /* 0x000fe20000000006 */
[----:B------:R-:W3:Y:S04]  /*2ccf0*/  LDL R12, [R1+0x1e10] ;  /* 0x001e1000010c7983 */ /* 0x000ee80000100800 */
[----:B--2---:R0:W2:Y:S04]  /*2cd00*/  @!P1 LDG.E.U16 R11, [R4.64] ;  /* 0x00000004040b9981 */ /* 0x0040a8000c1e1500 */
[----:B0-----:R-:W2:Y:S01]  /*2cd10*/  LDL R5, [R1+0x1bf4] ;  /* 0x001bf40001057983 */ /* 0x001ea20000100800 */
[----:B------:R-:W-:-:S05]  /*2cd20*/  @!P0 IMAD.MOV.U32 R4, RZ, RZ, R9 ;  /* 0x000000ffff048224 */ /* 0x000fca00078e0009 */
[----:B--2---:R0:W2:Y:S02]  /*2cd30*/  @!P0 LDG.E.U16 R7, [R4.64] ;  /* 0x0000000404078981 */ /* 0x0040a4000c1e1500 */
[----:B0-----:R-:W-:Y:S02]  /*2cd40*/  @!P1 IMAD.MOV.U32 R4, RZ, RZ, R27 ;  /* 0x000000ffff049224 */ /* 0x001fe400078e001b */
[----:B----4-:R-:W-:-:S05]  /*2cd50*/  @!P1 IMAD.MOV.U32 R5, RZ, RZ, R28 ;  /* 0x000000ffff059224 */ /* 0x010fca00078e001c */
[----:B------:R3:W4:Y:S02]  /*2cd60*/  @!P1 LDG.E.U16 R15, [R4.64] ;  /* 0x00000004040f9981 */ /* 0x000724000c1e1500 */
[----:B---3--:R-:W-:Y:S02]  /*2cd70*/  @!P0 IMAD.MOV.U32 R4, RZ, RZ, R13 ;  /* 0x000000ffff048224 */ /* 0x008fe400078e000d */
[----:B------:R-:W-:-:S05]  /*2cd80*/  @!P0 IMAD.MOV.U32 R5, RZ, RZ, R14 ;  /* 0x000000ffff058224 */ /* 0x000fca00078e000e */
[----:B------:R0:W3:Y:S04]  /*2cd90*/  @!P0 LDG.E.U16 R6, [R4.64] ;  /* 0x0000000404068981 */ /* 0x0000e8000c1e1500 */
[----:B------:R1:W-:Y:S01]  /*2cda0*/  STL [R1+0x14], R11 ;  /* 0x0000140b01007387 */ /* 0x0003e20000100800 */
[----:B------:R-:W3:Y:S03]  /*2cdb0*/  LDL R9, [R1+0x1e88] ;  /* 0x001e880001097983 */ /* 0x000ee60000100800 */
[----:B-1----:R-:W3:Y:S01]  /*2cdc0*/  LDL R11, [R1+0x1e1c] ;  /* 0x001e1c00010b7983 */ /* 0x002ee20000100800 */
[----:B0-----:R-:W-:-:S03]  /*2cdd0*/  @!P1 IMAD.MOV.U32 R5, RZ, RZ, R12 ;  /* 0x000000ffff059224 */ /* 0x001fc600078e000c */
[----:B--2---:R0:W-:Y:S04]  /*2cde0*/  STL [R1+0x10], R7 ;  /* 0x0000100701007387 */ /* 0x0041e80000100800 */
[----:B0-----:R-:W2:Y:S04]  /*2cdf0*/  LDL R7, [R1+0x1e94] ;  /* 0x001e940001077983 */ /* 0x001ea80000100800 */
[----:B----4-:R0:W-:Y:S01]  /*2ce00*/  STL [R1+0xc], R15 ;  /* 0x00000c0f01007387 */ /* 0x0101e20000100800 */
[----:B------:R-:W4:Y:S02]  /*2ce10*/  LDL R14, [R1+0x1e9c] ;  /* 0x001e9c00010e7983 */ /* 0x000f240000100800 */
[----:B------:R-:W4:Y:S01]  /*2ce20*/  LDL R13, [R1+0x1f08] ;  /* 0x001f0800010d7983 */ /* 0x000f220000100800 */
[----:B0-----:R-:W4:Y:S04]  /*2ce30*/  LDL R15, [R1+0x1e90] ;  /* 0x001e9000010f7983 */ /* 0x001f280000100800 */
[----:B---3--:R0:W-:Y:S01]  /*2ce40*/  STL [R1+0x8], R6 ;  /* 0x0000080601007387 */ /* 0x0081e20000100800 */
[----:B------:R-:W3:Y:S03]  /*2ce50*/  LDL R12, [R1+0x1f10] ;  /* 0x001f1000010c7983 */ /* 0x000ee60000100800 */
[----:B0-----:R-:W3:Y:S01]  /*2ce60*/  LDL R6, [R1+0x1f14] ;  /* 0x001f140001067983 */ /* 0x001ee20000100800 */
[----:B------:R-:W-:-:S02]  /*2ce70*/  @!P1 IMAD.MOV.U32 R4, RZ, RZ, R11 ;  /* 0x000000ffff049224 */ /* 0x000fc400078e000b */
[----:B------:R-:W3:Y:S01]  /*2ce80*/  LDL R11, [R1+0x1f1c] ;  /* 0x001f1c00010b7983 */ /* 0x000ee20000100800 */
[----:B------:R-:W-:-:S06]  /*2ce90*/  PRMT R2, RZ, 0x7610, R2 ;  /* 0x00007610ff027816 */ /* 0x000fcc0000000002 */
[----:B------:R0:W3:Y:S01]  /*2cea0*/  @!P1 LDG.E.U16 R2, [R4.64] ;  /* 0x0000000404029981 */ /* 0x0000e2000c1e1500 */
[----:B------:R-:W-:Y:S02]  /*2ceb0*/  PRMT R0, RZ, 0x7610, R0 ;  /* 0x00007610ff007816 */ /* 0x000fe40000000000 */
[----:B------:R-:W-:Y:S01]  /*2cec0*/  PRMT R29, RZ, 0x7610, R29 ;  /* 0x00007610ff1d7816 */ /* 0x000fe2000000001d */
[----:B0-----:R-:W-:Y:S01]  /*2ced0*/  @!P0 IMAD.MOV.U32 R5, RZ, RZ, R9 ;  /* 0x000000ffff058224 */ /* 0x001fe200078e0009 */
[----:B------:R-:W-:Y:S02]  /*2cee0*/  PRMT R26, RZ, 0x7610, R26 ;  /* 0x00007610ff1a7816 */ /* 0x000fe4000000001a */
[----:B------:R-:W-:Y:S01]  /*2cef0*/  PRMT R25, RZ, 0x7610, R25 ;  /* 0x00007610ff197816 */ /* 0x000fe20000000019 */
[----:B--2---:R-:W-:-:S05]  /*2cf00*/  @!P0 IMAD.MOV.U32 R4, RZ, RZ, R7 ;  /* 0x000000ffff048224 */ /* 0x004fca00078e0007 */
[----:B------:R4:W2:Y:S02]  /*2cf10*/  @!P0 LDG.E.U16 R0, [R4.64] ;  /* 0x0000000404008981 */ /* 0x0008a4000c1e1500 */
[----:B----4-:R-:W-:Y:S02]  /*2cf20*/  @!P1 IMAD.MOV.U32 R4, RZ, RZ, R14 ;  /* 0x000000ffff049224 */ /* 0x010fe400078e000e */
[----:B------:R-:W-:-:S05]  /*2cf30*/  @!P1 IMAD.MOV.U32 R5, RZ, RZ, R15 ;  /* 0x000000ffff059224 */ /* 0x000fca00078e000f */
[----:B------:R0:W4:Y:S01]  /*2cf40*/  @!P1 LDG.E.U16 R29, [R4.64] ;  /* 0x00000004041d9981 */ /* 0x000122000c1e1500 */
[----:B---3--:R-:W-:Y:S02]  /*2cf50*/  @!P1 IMAD.MOV.U32 R15, RZ, RZ, R12 ;  /* 0x000000ffff0f9224 */ /* 0x008fe400078e000c */
[----:B0-----:R-:W-:Y:S02]  /*2cf60*/  @!P0 IMAD.MOV.U32 R5, RZ, RZ, R13 ;  /* 0x000000ffff058224 */ /* 0x001fe400078e000d */
[----:B------:R-:W-:Y:S02]  /*2cf70*/  @!P0 IMAD.MOV.U32 R4, RZ, RZ, R6 ;  /* 0x000000ffff048224 */ /* 0x000fe400078e0006 */
[----:B------:R-:W-:-:S03]  /*2cf80*/  @!P1 IMAD.MOV.U32 R14, RZ, RZ, R11 ;  /* 0x000000ffff0e9224 */ /* 0x000fc600078e000b */
[----:B------:R-:W3:Y:S04]  /*2cf90*/  @!P0 LDG.E.U16 R26, [R4.64] ;  /* 0x00000004041a8981 */ /* 0x000ee8000c1e1500 */
[----:B------:R-:W3:Y:S04]  /*2cfa0*/  @!P1 LDG.E.U16 R25, [R14.64] ;  /* 0x000000040e199981 */ /* 0x000ee8000c1e1500 */
[----:B------:R0:W-:Y:S01]  /*2cfb0*/  STL [R1+0x43e4], R2 ;  /* 0x0043e40201007387 */ /* 0x0001e20000100800 */
[----:B------:R-:W3:Y:S02]  /*2cfc0*/  LDL R9, [R1+0x1f88] ;  /* 0x001f880001097983 */ /* 0x000ee40000100800 */
[----:B------:R-:W3:Y:S01]  /*2cfd0*/  LDL R7, [R1+0x1f94] ;  /* 0x001f940001077983 */ /* 0x000ee20000100800 */
[----:B--2---:R1:W-:Y:S04]  /*2cfe0*/  STL [R1+0x43e8], R0 ;  /* 0x0043e80001007387 */ /* 0x0043e80000100800 */
[----:B----4-:R-:W-:Y:S01]  /*2cff0*/  STL [R1+0x43ec], R29 ;  /* 0x0043ec1d01007387 */ /* 0x010fe20000100800 */
[----:B------:R-:W2:Y:S02]  /*2d000*/  LDL R13, [R1+0x1f90] ;  /* 0x001f9000010d7983 */ /* 0x000ea40000100800 */
[----:B------:R-:W4:Y:S01]  /*2d010*/  LDL R6, [R1+0x1f9c] ;  /* 0x001f9c0001067983 */ /* 0x000f220000100800 */
[----:B---3--:R-:W-:Y:S01]  /*2d020*/  STL [R1+0x43f0], R26 ;  /* 0x0043f01a01007387 */ /* 0x008fe20000100800 */
[----:B0-----:R-:W3:Y:S02]  /*2d030*/  LDL R2, [R1+0x1d64] ;  /* 0x001d640001027983 */ /* 0x001ee40000100800 */
[----:B-1----:R-:W3:Y:S02]  /*2d040*/  LDL R0, [R1+0x1d68] ;  /* 0x001d680001007983 */ /* 0x002ee40000100800 */
[----:B------:R-:W-:Y:S01]  /*2d050*/  STL [R1+0x43f4], R25 ;  /* 0x0043f41901007387 */ /* 0x000fe20000100800 */
[----:B------:R-:W3:Y:S04]  /*2d060*/  LDL R12, [R1+0x1d5c] ;  /* 0x001d5c00010c7983 */ /* 0x000ee80000100800 */
[----:B------:R-:W3:Y:S01]  /*2d070*/  LDL R11, [R1+0x1d60] ;  /* 0x001d6000010b7983 */ /* 0x000ee20000100800 */
[----:B------:R-:W-:Y:S01]  /*2d080*/  PRMT R5, RZ, 0x7610, R5 ;  /* 0x00007610ff057816 */ /* 0x000fe20000000005 */
[----:B------:R-:W-:-:S02]  /*2d090*/  @!P0 IMAD.MOV.U32 R14, RZ, RZ, R7 ;  /* 0x000000ffff0e8224 */ /* 0x000fc400078e0007 */
[----:B------:R-:W-:Y:S01]  /*2d0a0*/  @!P0 IMAD.MOV.U32 R15, RZ, RZ, R9 ;  /* 0x000000ffff0f8224 */ /* 0x000fe200078e0009 */
[----:B------:R-:W-:Y:S02]  /*2d0b0*/  PRMT R4, RZ, 0x7610, R4 ;  /* 0x00007610ff047816 */ /* 0x000fe40000000004 */
[----:B------:R-:W-:Y:S02]  /*2d0c0*/  PRMT R24, RZ, 0x7610, R24 ;  /* 0x00007610ff187816 */ /* 0x000fe40000000018 */
[----:B------:R-:W-:Y:S01]  /*2d0d0*/  PRMT R20, RZ, 0x7610, R20 ;  /* 0x00007610ff147816 */ /* 0x000fe20000000014 */
[----:B------:R-:W3:Y:S04]  /*2d0e0*/  LDL R9, [R1+0x1ce4] ;  /* 0x001ce40001097983 */ /* 0x000ee80000100800 */
[----:B------:R2:W3:Y:S04]  /*2d0f0*/  @!P0 LDG.E.U16 R5, [R14.64] ;  /* 0x000000040e058981 */ /* 0x0004e8000c1e1500 */
[----:B------:R-:W3:Y:S01]  /*2d100*/  LDL R7, [R1+0x1ce8] ;  /* 0x001ce80001077983 */ /* 0x000ee20000100800 */
[----:B--2---:R-:W-:-:S02]  /*2d110*/  @!P1 IMAD.MOV.U32 R15, RZ, RZ, R13 ;  /* 0x000000ffff0f9224 */ /* 0x004fc400078e000d */
[----:B----4-:R-:W-:-:S05]  /*2d120*/  @!P1 IMAD.MOV.U32 R14, RZ, RZ, R6 ;  /* 0x000000ffff0e9224 */ /* 0x010fca00078e0006 */
[----:B------:R3:W2:Y:S02]  /*2d130*/  @!P1 LDG.E.U16 R4, [R14.64] ;  /* 0x000000040e049981 */ /* 0x0006a4000c1e1500 */
[----:B---3--:R-:W-:Y:S02]  /*2d140*/  @!P0 IMAD.MOV.U32 R15, RZ, RZ, R2 ;  /* 0x000000ffff0f8224 */ /* 0x008fe400078e0002 */
[----:B------:R-:W-:-:S05]  /*2d150*/  @!P0 IMAD.MOV.U32 R14, RZ, RZ, R0 ;  /* 0x000000ffff0e8224 */ /* 0x000fca00078e0000 */
[----:B------:R0:W3:Y:S02]  /*2d160*/  @!P0 LDG.E.U16 R24, [R14.64] ;  /* 0x000000040e188981 */ /* 0x0000e4000c1e1500 */
[----:B0-----:R-:W-:Y:S02]  /*2d170*/  @!P1 IMAD.MOV.U32 R14, RZ, RZ, R11 ;  /* 0x000000ffff0e9224 */ /* 0x001fe400078e000b */
[----:B------:R-:W-:-:S05]  /*2d180*/  @!P1 IMAD.MOV.U32 R15, RZ, RZ, R12 ;  /* 0x000000ffff0f9224 */ /* 0x000fca00078e000c */
[----:B------:R0:W4:Y:S04]  /*2d190*/  @!P1 LDG.E.U16 R20, [R14.64] ;  /* 0x000000040e149981 */ /* 0x000128000c1e1500 */
[----:B------:R1:W-:Y:S01]  /*2d1a0*/  STL [R1+0x43f8], R5 ;  /* 0x0043f80501007387 */ /* 0x0003e20000100800 */
[----:B------:R-:W4:Y:S03]  /*2d1b0*/  LDL R6, [R1+0x1cdc] ;  /* 0x001cdc0001067983 */ /* 0x000f260000100800 */
[----:B-1----:R-:W4:Y:S01]  /*2d1c0*/  LDL R5, [R1+0x1ce0] ;  /* 0x001ce00001057983 */ /* 0x002f220000100800 */
[----:B------:R-:W-:Y:S01]  /*2d1d0*/  PRMT R18, RZ, 0x7610, R18 ;  /* 0x00007610ff127816 */ /* 0x000fe20000000012 */
[----:B0-----:R-:W-:-:S02]  /*2d1e0*/  @!P0 IMAD.MOV.U32 R14, RZ, RZ, R7 ;  /* 0x000000ffff0e8224 */ /* 0x001fc400078e0007 */
[----:B------:R-:W-:-:S05]  /*2d1f0*/  @!P0 IMAD.MOV.U32 R15, RZ, RZ, R9 ;  /* 0x000000ffff0f8224 */ /* 0x000fca00078e0009 */
[----:B------:R0:W4:Y:S04]  /*2d200*/  @!P0 LDG.E.U16 R18, [R14.64] ;  /* 0x000000040e128981 */ /* 0x000128000c1e1500 */
[----:B--2---:R1:W-:Y:S01]  /*2d210*/  STL [R1+0x440c], R4 ;  /* 0x00440c0401007387 */ /* 0x0043e20000100800 */
[----:B------:R-:W2:Y:S02]  /*2d220*/  LDL R2, [R1+0x1c64] ;  /* 0x001c640001027983 */ /* 0x000ea40000100800 */
[----:B------:R-:W2:Y:S01]  /*2d230*/  LDL R0, [R1+0x1c68] ;  /* 0x001c680001007983 */ /* 0x000ea20000100800 */
[----:B---3--:R-:W-:Y:S04]  /*2d240*/  STL [R1+0x4410], R24 ;  /* 0x0044101801007387 */ /* 0x008fe80000100800 */
[----:B----4-:R-:W-:Y:S01]  /*2d250*/  STL [R1+0x4414], R20 ;  /* 0x0044141401007387 */ /* 0x010fe20000100800 */
[----:B------:R-:W3:Y:S02]  /*2d260*/  LDL R13, [R1+0x1c5c] ;  /* 0x001c5c00010d7983 */ /* 0x000ee40000100800 */
[----:B------:R-:W4:Y:S01]  /*2d270*/  LDL R12, [R1+0x1c60] ;  /* 0x001c6000010c7983 */ /* 0x000f220000100800 */
[----:B------:R-:W-:Y:S01]  /*2d280*/  PRMT R16, RZ, 0x7610, R16 ;  /* 0x00007610ff107816 */ /* 0x000fe20000000010 */
[----:B0-----:R-:W-:-:S02]  /*2d290*/  @!P1 IMAD.MOV.U32 R15, RZ, RZ, R6 ;  /* 0x000000ffff0f9224 */ /* 0x001fc400078e0006 */
[----:B------:R-:W-:-:S05]  /*2d2a0*/  @!P1 IMAD.MOV.U32 R14, RZ, RZ, R5 ;  /* 0x000000ffff0e9224 */ /* 0x000fca00078e0005 */
[----:B------:R2:W4:Y:S01]  /*2d2b0*/  @!P1 LDG.E.U16 R16, [R14.64] ;  /* 0x000000040e109981 */ /* 0x000522000c1e1500 */
[----:B------:R-:W-:Y:S02]  /*2d2c0*/  PRMT R17, RZ, 0x7610, R17 ;  /* 0x00007610ff117816 */ /* 0x000fe40000000011 */
[----:B------:R-:W-:Y:S01]  /*2d2d0*/  PRMT R19, RZ, 0x7610, R19 ;  /* 0x00007610ff137816 */ /* 0x000fe20000000013 */
[----:B------:R-:W-:Y:S01]  /*2d2e0*/  STL [R1+0x4418], R18 ;  /* 0x0044181201007387 */ /* 0x000fe20000100800 */
[----:B------:R-:W4:Y:S02]  /*2d2f0*/  LDL R7, [R1+0x1be4] ;  /* 0x001be40001077983 */ /* 0x000f240000100800 */
[----:B------:R-:W4:Y:S02]  /*2d300*/  LDL R5, [R1+0x1be8] ;  /* 0x001be80001057983 */ /* 0x000f240000100800 */
[----:B--2---:R-:W-:Y:S02]  /*2d310*/  @!P0 IMAD.MOV.U32 R15, RZ, RZ, R2 ;  /* 0x000000ffff0f8224 */ /* 0x004fe400078e0002 */
[----:B------:R-:W-:-:S05]  /*2d320*/  @!P0 IMAD.MOV.U32 R14, RZ, RZ, R0 ;  /* 0x000000ffff0e8224 */ /* 0x000fca00078e0000 */
[----:B------:R3:W2:Y:S02]  /*2d330*/  @!P0 LDG.E.U16 R17, [R14.64] ;  /* 0x000000040e118981 */ /* 0x0006a4000c1e1500 */
[----:B---3--:R-:W-:Y:S02]  /*2d340*/  @!P1 IMAD.MOV.U32 R15, RZ, RZ, R13 ;  /* 0x000000ffff0f9224 */ /* 0x008fe400078e000d */
[----:B----4-:R-:W-:-:S05]  /*2d350*/  @!P1 IMAD.MOV.U32 R14, RZ, RZ, R12 ;  /* 0x000000ffff0e9224 */ /* 0x010fca00078e000c */
[----:B------:R0:W3:Y:S04]  /*2d360*/  @!P1 LDG.E.U16 R19, [R14.64] ;  /* 0x000000040e139981 */ /* 0x0000e8000c1e1500 */
[----:B------:R-:W-:Y:S01]  /*2d370*/  STL [R1+0x441c], R16 ;  /* 0x00441c1001007387 */ /* 0x000fe20000100800 */
[----:B------:R-:W4:Y:S02]  /*2d380*/  LDL R11, [R1+0x1bdc] ;  /* 0x001bdc00010b7983 */ /* 0x000f240000100800 */
[----:B------:R-:W4:Y:S02]  /*2d390*/  LDL R6, [R1+0x1be0] ;  /* 0x001be00001067983 */ /* 0x000f240000100800 */
[----:B------:R-:W4:Y:S01]  /*2d3a0*/  LDL R2, [R1+0x1e18] ;  /* 0x001e180001027983 */ /* 0x000f220000100800 */
[----:B------:R-:W4:Y:S01]  /*2d3b0*/  LDL R0, [R1+0x1e24] ;  /* 0x001e240001007983 */ /* 0x000f220000100800 */
[----:B------:R-:W4:Y:S02]  /*2d3c0*/  LDL.LU R28, [R1+0xb44] ;  /* 0x000b4400011c7983 */ /* 0x000f240000300800 */
[----:B------:R-:W4:Y:S02]  /*2d3d0*/  LDL.LU R9, [R1+0xb3c] ;  /* 0x000b3c0001097983 */ /* 0x000f240000300800 */
[----:B0-----:R-:W-:-:S02]  /*2d3e0*/  @!P0 IMAD.MOV.U32 R14, RZ, RZ, R5 ;  /* 0x000000ffff0e8224 */ /* 0x001fc400078e0005 */
[----:B------:R-:W-:Y:S01]  /*2d3f0*/  @!P0 IMAD.MOV.U32 R15, RZ, RZ, R7 ;  /* 0x000000ffff0f8224 */ /* 0x000fe200078e0007 */
[----:B--2---:R-:W-:Y:S04]  /*2d400*/  STL [R1+0x4420], R17 ;  /* 0x0044201101007387 */ /* 0x004fe80000100800 */
[----:B---3--:R-:W-:Y:S01]  /*2d410*/  STL [R1+0x4424], R19 ;  /* 0x0044241301007387 */ /* 0x008fe20000100800 */
[----:B------:R-:W2:Y:S02]  /*2d420*/  LDL R7, [R1+0x1fb8] ;  /* 0x001fb80001077983 */ /* 0x000ea40000100800 */
[----:B------:R-:W3:Y:S01]  /*2d430*/  LDL R5, [R1+0x1fc4] ;  /* 0x001fc40001057983 */ /* 0x000ee20000100800 */
[----:B------:R-:W-:Y:S02]  /*2d440*/  PRMT R21, RZ, 0x7610, R21 ;  /* 0x00007610ff157816 */ /* 0x000fe40000000015 */
[----:B------:R-:W-:-:S04]  /*2d450*/  PRMT R22, RZ, 0x7610, R22 ;  /* 0x00007610ff167816 */ /* 0x000fc80000000016 */
[----:B------:R4:W3:Y:S02]  /*2d460*/  @!P0 LDG.E.U16 R21, [R14.64] ;  /* 0x000000040e158981 */ /* 0x0008e4000c1e1500 */
[----:B----4-:R-:W-:Y:S02]  /*2d470*/  @!P1 IMAD.MOV.U32 R14, RZ, RZ, R6 ;  /* 0x000000ffff0e9224 */ /* 0x010fe400078e0006 */
[----:B------:R-:W-:-:S05]  /*2d480*/  @!P1 IMAD.MOV.U32 R15, RZ, RZ, R11 ;  /* 0x000000ffff0f9224 */ /* 0x000fca00078e000b */
[----:B------:R0:W4:Y:S01]  /*2d490*/  @!P1 LDG.E.U16 R22, [R14.64] ;  /* 0x000000040e169981 */ /* 0x000122000c1e1500 */
[----:B------:R-:W-:Y:S02]  /*2d4a0*/  PRMT R23, RZ, 0x7610, R23 ;  /* 0x00007610ff177816 */ /* 0x000fe40000000017 */
[----:B-1----:R-:W-:Y:S01]  /*2d4b0*/  PRMT R4, RZ, 0x7610, R4 ;  /* 0x00007610ff047816 */ /* 0x002fe20000000004 */
[----:B0-----:R-:W-:Y:S02]  /*2d4c0*/  @!P0 IMAD.MOV.U32 R14, RZ, RZ, R0 ;  /* 0x000000ffff0e8224 */ /* 0x001fe400078e0000 */
[----:B------:R-:W-:-:S05]  /*2d4d0*/  @!P0 IMAD.MOV.U32 R15, RZ, RZ, R2 ;  /* 0x000000ffff0f8224 */ /* 0x000fca00078e0002 */
[----:B------:R2:W4:Y:S02]  /*2d4e0*/  @!P0 LDG.E.U16 R23, [R14.64] ;  /* 0x000000040e178981 */ /* 0x000524000c1e1500 */
[----:B--2---:R-:W-:Y:S02]  /*2d4f0*/  @!P0 IMAD.MOV.U32 R15, RZ, RZ, R7 ;  /* 0x000000ffff0f8224 */ /* 0x004fe400078e0007 */
[----:B---3--:R-:W-:-:S05]  /*2d500*/  @!P0 IMAD.MOV.U32 R14, RZ, RZ, R5 ;  /* 0x000000ffff0e8224 */ /* 0x008fca00078e0005 */
[----:B------:R0:W2:Y:S04]  /*2d510*/  @!P0 LDG.E.U16 R4, [R14.64] ;  /* 0x000000040e048981 */ /* 0x0000a8000c1e1500 */
[----:B------:R-:W-:Y:S04]  /*2d520*/  STL [R1+0x4428], R21 ;  /* 0x0044281501007387 */ /* 0x000fe80000100800 */
[----:B------:R-:W1:Y:S01]  /*2d530*/  S2R R3, SR_TID.X ;  /* 0x0000000000037919 */ /* 0x000e620000002100 */
[----:B------:R-:W3:Y:S03]  /*2d540*/  LDL.LU R11, [R1+0xb34] ;  /* 0x000b3400010b7983 */ /* 0x000ee60000300800 */
[----:B----4-:R4:W-:Y:S04]  /*2d550*/  STL [R1+0x442c], R22 ;  /* 0x00442c1601007387 */ /* 0x0109e80000100800 */
[----:B----4-:R-:W4:Y:S01]  /*2d560*/  LDL.LU R22, [R1+0xaac] ;  /* 0x000aac0001167983 */ /* 0x010f220000300800 */
[----:B------:R-:W4:Y:S02]  /*2d570*/  LDL.LU R21, [R1+0xaa4] ;  /* 0x000aa40001157983 */ /* 0x000f240000300800 */
[----:B------:R-:W4:Y:S02]  /*2d580*/  LDL.LU R29, [R1+0xa2c] ;  /* 0x000a2c00011d7983 */ /* 0x000f240000300800 */
[----:B------:R-:W4:Y:S01]  /*2d590*/  LDL.LU R0, [R1+0xa24] ;  /* 0x000a240001007983 */ /* 0x000f220000300800 */
[----:B------:R-:W4:Y:S01]  /*2d5a0*/  LDL.LU R2, [R1+0xa1c] ;  /* 0x000a1c0001027983 */ /* 0x000f220000300800 */
[----:B------:R-:W4:Y:S02]  /*2d5b0*/  LDL.LU R12, [R1+0xa14] ;  /* 0x000a1400010c7983 */ /* 0x000f240000300800 */
[----:B------:R-:W4:Y:S02]  /*2d5c0*/  LDL.LU R6, [R1+0x99c] ;  /* 0x00099c0001067983 */ /* 0x000f240000300800 */
[----:B------:R-:W4:Y:S01]  /*2d5d0*/  LDL.LU R13, [R1+0x994] ;  /* 0x00099400010d7983 */ /* 0x000f220000300800 */
[----:B0-----:R-:W4:Y:S01]  /*2d5e0*/  LDL.LU R14, [R1+0xabc] ;  /* 0x000abc00010e7983 */ /* 0x001f220000300800 */
[----:B------:R-:W4:Y:S01]  /*2d5f0*/  LDL.LU R15, [R1+0xab4] ;  /* 0x000ab400010f7983 */ /* 0x000f220000300800 */
[----:B-1----:R-:W-:Y:S01]  /*2d600*/  LOP3.LUT R3, R3, 0x3f, RZ, 0xc0, !PT ;  /* 0x0000003f03037812 */ /* 0x002fe200078ec0ff */
[----:B------:R-:W4:Y:S01]  /*2d610*/  LDL.LU R19, [R1+0x98c] ;  /* 0x00098c0001137983 */ /* 0x000f220000300800 */
[----:B------:R-:W4:Y:S01]  /*2d620*/  LDL.LU R17, [R1+0x984] ;  /* 0x0009840001117983 */ /* 0x000f220000300800 */
[----:B------:R-:W4:Y:S02]  /*2d630*/  LDL.LU R16, [R1+0x90c] ;  /* 0x00090c0001107983 */ /* 0x000f240000300800 */
[----:B------:R-:W4:Y:S02]  /*2d640*/  LDL.LU R20, [R1+0x904] ;  /* 0x0009040001147983 */ /* 0x000f240000300800 */
[----:B------:R-:W-:Y:S01]  /*2d650*/  IMAD.SHL.U32 R3, R3, 0x2, RZ ;  /* 0x0000000203037824 */ /* 0x000fe200078e00ff */
[----:B------:R-:W4:Y:S04]  /*2d660*/  LDL.LU R24, [R1+0x8fc] ;  /* 0x0008fc0001187983 */ /* 0x000f280000300800 */
[----:B------:R-:W-:-:S05]  /*2d670*/  LOP3.LUT R18, R3, 0x60, RZ, 0x3c, !PT ;  /* 0x0000006003127812 */ /* 0x000fca00078e3cff */
[----:B------:R-:W-:Y:S01]  /*2d680*/  STS.U16 [R18+0x4c80], R28 ;  /* 0x004c801c12007388 */ /* 0x000fe20000000400 */
[----:B------:R-:W-:Y:S03]  /*2d690*/  STS.U16 [R18+0x4d00], R9 ;  /* 0x004d000912007388 */ /* 0x000fe60000000400 */
[----:B--2---:R0:W-:Y:S04]  /*2d6a0*/  STL [R1+0x84], R4 ;  /* 0x0000840401007387 */ /* 0x0041e80000100800 */
[----:B0-----:R-:W2:Y:S01]  /*2d6b0*/  LDL.LU R4, [R1+0x8f4] ;  /* 0x0008f40001047983 */ /* 0x001ea20000300800 */
[----:B------:R-:W2:Y:S02]  /*2d6c0*/  LDL.LU R5, [R1+0x888] ;  /* 0x0008880001057983 */ /* 0x000ea40000300800 */
[----:B------:R-:W2:Y:S02]  /*2d6d0*/  LDL.LU R25, [R1+0x880] ;  /* 0x0008800001197983 */ /* 0x000ea40000300800 */
[----:B------:R-:W2:Y:S01]  /*2d6e0*/  LDL.LU R26, [R1+0x878] ;  /* 0x00087800011a7983 */ /* 0x000ea20000300800 */
[----:B------:R-:W2:Y:S01]  /*2d6f0*/  LDL.LU R7, [R1+0x870] ;  /* 0x0008700001077983 */ /* 0x000ea20000300800 */
[----:B------:R-:W2:Y:S02]  /*2d700*/  LDL.LU R27, [R1+0x808] ;  /* 0x00080800011b7983 */ /* 0x000ea40000300800 */
[----:B------:R-:W2:Y:S01]  /*2d710*/  LDL.LU R9, [R1+0x800] ;  /* 0x0008000001097983 */ /* 0x000ea20000300800 */
[----:B---3--:R0:W-:Y:S01]  /*2d720*/  STS.U16 [R18+0x4d80], R11 ;  /* 0x004d800b12007388 */ /* 0x0081e20000000400 */
[----:B------:R-:W3:Y:S03]  /*2d730*/  LDL.LU R28, [R1+0x7f8] ;  /* 0x0007f800011c7983 */ /* 0x000ee60000300800 */
[----:B0-----:R-:W3:Y:S04]  /*2d740*/  LDL.LU R11, [R1+0x7f0] ;  /* 0x0007f000010b7983 */ /* 0x001ee80000300800 */
[----:B----4-:R-:W-:Y:S01]  /*2d750*/  STS.U16 [R18+0x5c00], R14 ;  /* 0x005c000e12007388 */ /* 0x010fe20000000400 */
[----:B------:R-:W-:Y:S02]  /*2d760*/  STS.U16 [R18+0x5c80], R15 ;  /* 0x005c800f12007388 */ /* 0x000fe40000000400 */
[----:B------:R-:W-:Y:S02]  /*2d770*/  STS.U16 [R18+0x5d00], R22 ;  /* 0x005d001612007388 */ /* 0x000fe40000000400 */
[----:B------:R-:W-:Y:S01]  /*2d780*/  STS.U16 [R18+0x5d80], R21 ;  /* 0x005d801512007388 */ /* 0x000fe20000000400 */
[----:B------:R-:W-:Y:S01]  /*2d790*/  STS.U16 [R18+0x6c00], R29 ;  /* 0x006c001d12007388 */ /* 0x000fe20000000400 */
[----:B------:R-:W-:Y:S02]  /*2d7a0*/  STS.U16 [R18+0x6c80], R0 ;  /* 0x006c800012007388 */ /* 0x000fe40000000400 */
[----:B------:R-:W-:Y:S02]  /*2d7b0*/  STS.U16 [R18+0x6d00], R2 ;  /* 0x006d000212007388 */ /* 0x000fe40000000400 */
[----:B------:R0:W-:Y:S02]  /*2d7c0*/  STS.U16 [R18+0x6d80], R12 ;  /* 0x006d800c12007388 */ /* 0x0001e40000000400 */
[----:B0-----:R-:W4:Y:S01]  /*2d7d0*/  LDL.LU R12, [R1+0x418] ;  /* 0x00041800010c7983 */ /* 0x001f220000300800 */
[----:B------:R-:W4:Y:S02]  /*2d7e0*/  LDL.LU R29, [R1+0x410] ;  /* 0x00041000011d7983 */ /* 0x000f240000300800 */
[----:B------:R-:W4:Y:S01]  /*2d7f0*/  LDL.LU R0, [R1+0x408] ;  /* 0x0004080001007983 */ /* 0x000f220000300800 */
[----:B------:R0:W-:Y:S01]  /*2d800*/  STS.U16 [R18+0x7c00], R6 ;  /* 0x007c000612007388 */ /* 0x0001e20000000400 */
[----:B------:R-:W4:Y:S02]  /*2d810*/  LDL.LU R2, [R1+0x400] ;  /* 0x0004000001027983 */ /* 0x000f240000300800 */
[----:B------:R1:W-:Y:S02]  /*2d820*/  STS.U16 [R18+0x7c80], R13 ;  /* 0x007c800d12007388 */ /* 0x0003e40000000400 */
[----:B------:R-:W-:Y:S01]  /*2d830*/  STS.U16 [R18+0x7d00], R19 ;  /* 0x007d001312007388 */ /* 0x000fe20000000400 */
[----:B------:R-:W-:Y:S01]  /*2d840*/  STS.U16 [R18+0x7d80], R17 ;  /* 0x007d801112007388 */ /* 0x000fe20000000400 */
[----:B------:R-:W-:Y:S02]  /*2d850*/  STS.U16 [R18+0x8c00], R16 ;  /* 0x008c001012007388 */ /* 0x000fe40000000400 */
[----:B------:R-:W-:Y:S01]  /*2d860*/  STS.U16 [R18+0x8c80], R20 ;  /* 0x008c801412007388 */ /* 0x000fe20000000400 */
[----:B0-----:R-:W4:Y:S01]  /*2d870*/  LDL.LU R6, [R1+0x324] ;  /* 0x0003240001067983 */ /* 0x001f220000300800 */
[----:B-1----:R-:W4:Y:S02]  /*2d880*/  LDL.LU R13, [R1+0x31c] ;  /* 0x00031c00010d7983 */ /* 0x002f240000300800 */
[----:B------:R-:W-:Y:S01]  /*2d890*/  STS.U16 [R18+0x8d00], R24 ;  /* 0x008d001812007388 */ /* 0x000fe20000000400 */
[----:B--2---:R-:W-:Y:S01]  /*2d8a0*/  STS.U16 [R18+0x8d80], R4 ;  /* 0x008d800412007388 */ /* 0x004fe20000000400 */
[----:B------:R-:W-:Y:S02]  /*2d8b0*/  STS.U16 [R18+0x9c00], R5 ;  /* 0x009c000512007388 */ /* 0x000fe40000000400 */
[----:B------:R-:W-:Y:S02]  /*2d8c0*/  STS.U16 [R18+0x9c80], R25 ;  /* 0x009c801912007388 */ /* 0x000fe40000000400 */
[----:B------:R-:W-:Y:S01]  /*2d8d0*/  STS.U16 [R18+0x9d00], R26 ;  /* 0x009d001a12007388 */ /* 0x000fe20000000400 */
[----:B------:R-:W-:Y:S01]  /*2d8e0*/  STS.U16 [R18+0x9d80], R7 ;  /* 0x009d800712007388 */ /* 0x000fe20000000400 */
[----:B------:R-:W-:Y:S02]  /*2d8f0*/  STS.U16 [R18+0xac00], R27 ;  /* 0x00ac001b12007388 */ /* 0x000fe40000000400 */
[----:B------:R0:W-:Y:S02]  /*2d900*/  STS.U16 [R18+0xac80], R9 ;  /* 0x00ac800912007388 */ /* 0x0001e40000000400 */
        /* <DEDUP_REMOVED lines=8> */
[----:B------:R-:W3:Y:S02]  /*2d990*/  LDL.LU R27, [R1+0x1bc] ;  /* 0x0001bc00011b7983 */ /* 0x000ee40000300800 */
[----:B------:R1:W-:Y:S01]  /*2d9a0*/  STS.U16 [R18+0xad80], R11 ;  /* 0x00ad800b12007388 */ /* 0x0003e20000000400 */
[----:B0-----:R-:W3:Y:S01]  /*2d9b0*/  LDL.LU R28, [R1+0x1b8] ;  /* 0x0001b800011c7983 */ /* 0x001ee20000300800 */
[----:B-1----:R-:W3:Y:S03]  /*2d9c0*/  LDL.LU R11, [R1+0x1b4] ;  /* 0x0001b400010b7983 */ /* 0x002ee60000300800 */
[----:B----4-:R0:W-:Y:S01]  /*2d9d0*/  STS.U16 [R18+0xbc00], R12 ;  /* 0x00bc000c12007388 */ /* 0x0101e20000000400 */
[----:B------:R1:W-:Y:S02]  /*2d9e0*/  STS.U16 [R18+0xbc80], R29 ;  /* 0x00bc801d12007388 */ /* 0x0003e40000000400 */
[----:B------:R4:W-:Y:S01]  /*2d9f0*/  STS.U16 [R18+0xbd00], R0 ;  /* 0x00bd000012007388 */ /* 0x0009e20000000400 */
        /* <DEDUP_REMOVED lines=10> */
[----:B-1----:R-:W3:Y:S02]  /*2daa0*/  LDL.LU R29, [R1+0xbbc] ;  /* 0x000bbc00011d7983 */ /* 0x002ee40000300800 */
[----:B------:R-:W-:Y:S02]  /*2dab0*/  STS.U16 [R18+0xcc00], R6 ;  /* 0x00cc000612007388 */ /* 0x000fe40000000400 */
[----:B----4-:R-:W4:Y:S01]  /*2dac0*/  LDL.LU R0, [R1+0xbb8] ;  /* 0x000bb80001007983 */ /* 0x010f220000300800 */
[----:B------:R1:W-:Y:S04]  /*2dad0*/  STS.U16 [R18+0xcc80], R13 ;  /* 0x00cc800d12007388 */ /* 0x0003e80000000400 */
[----:B0-----:R-:W4:Y:S04]  /*2dae0*/  LDL.LU R2, [R1+0xbb4] ;  /* 0x000bb40001027983 */ /* 0x001f280000300800 */
[----:B-1----:R-:W4:Y:S01]  /*2daf0*/  LDL.LU R13, [R1+0xbb0] ;  /* 0x000bb000010d7983 */ /* 0x002f220000300800 */
[----:B------:R-:W4:Y:S03]  /*2db00*/  LDL.LU R6, [R1+0xbac] ;  /* 0x000bac0001067983 */ /* 0x000f260000300800 */
[----:B--2---:R0:W-:Y:S04]  /*2db10*/  STS.U16 [R18+0xcd00], R9 ;  /* 0x00cd000912007388 */ /* 0x0041e80000000400 */
[----:B0-----:R-:W2:Y:S01]  /*2db20*/  LDL.LU R9, [R1+0xba8] ;  /* 0x000ba80001097983 */ /* 0x001ea20000300800 */
[----:B------:R0:W-:Y:S02]  /*2db30*/  STS.U16 [R18+0xcd80], R14 ;  /* 0x00cd800e12007388 */ /* 0x0001e40000000400 */
[----:B------:R-:W-:Y:S02]  /*2db40*/  STS.U16 [R18+0xdc00], R15 ;  /* 0x00dc000f12007388 */ /* 0x000fe40000000400 */
[----:B------:R-:W-:Y:S01]  /*2db50*/  STS.U16 [R18+0xdc80], R22 ;  /* 0x00dc801612007388 */ /* 0x000fe20000000400 */
[----:B------:R-:W-:Y:S01]  /*2db60*/  STS.U16 [R18+0xdd00], R21 ;  /* 0x00dd001512007388 */ /* 0x000fe20000000400 */
[----:B------:R-:W-:Y:S02]  /*2db70*/  STS.U16 [R18+0xdd80], R19 ;  /* 0x00dd801312007388 */ /* 0x000fe40000000400 */
[----:B------:R-:W-:Y:S02]  /*2db80*/  STS.U16 [R18+0xec00], R7 ;  /* 0x00ec000712007388 */ /* 0x000fe40000000400 */
[----:B---3--:R-:W-:Y:S01]  /*2db90*/  STS.U16 [R18+0xec80], R27 ;  /* 0x00ec801b12007388 */ /* 0x008fe20000000400 */
[----:B------:R1:W-:Y:S01]  /*2dba0*/  STS.U16 [R18+0xed00], R28 ;  /* 0x00ed001c12007388 */ /* 0x0003e20000000400 */
[----:B------:R3:W-:Y:S01]  /*2dbb0*/  STS.U16 [R18+0xed80], R11 ;  /* 0x00ed800b12007388 */ /* 0x0007e20000000400 */
[----:B0-----:R-:W-:-:S02]  /*2dbc0*/  LOP3.LUT R14, R3, 0x70, RZ, 0x3c, !PT ;  /* 0x00000070030e7812 */ /* 0x001fc400078e3cff */
[----:B-1----:R-:W2:Y:S01]  /*2dbd0*/  LDL.LU R28, [R1+0xba4] ;  /* 0x000ba400011c7983 */ /* 0x002ea20000300800 */
[----:B------:R-:W2:Y:S02]  /*2dbe0*/  LDL.LU R7, [R1+0xba0] ;  /* 0x000ba00001077983 */ /* 0x000ea40000300800 */
[----:B------:R-:W2:Y:S02]  /*2dbf0*/  LDL.LU R27, [R1+0xb9c] ;  /* 0x000b9c00011b7983 */ /* 0x000ea40000300800 */
[----:B---3--:R-:W3:Y:S01]  /*2dc00*/  LDL.LU R11, [R1+0xb98] ;  /* 0x000b9800010b7983 */ /* 0x008ee20000300800 */
[----:B------:R0:W-:Y:S01]  /*2dc10*/  STS.U16 [R18+0xfc00], R12 ;  /* 0x00fc000c12007388 */ /* 0x0001e20000000400 */
        /* <DEDUP_REMOVED lines=9> */
[----:B0-----:R-:W3:Y:S04]  /*2dcb0*/  LDL.LU R12, [R1+0xb94] ;  /* 0x000b9400010c7983 */ /* 0x001ee80000300800 */
[----:B----4-:R-:W-:Y:S04]  /*2dcc0*/  STS.U16 [R14+0x1f00], R0 ;  /* 0x001f00000e007388 */ /* 0x010fe80000000400 */
[----:B------:R-:W-:Y:S04]  /*2dcd0*/  STS.U16 [R14+0x1f80], R2 ;  /* 0x001f80020e007388 */ /* 0x000fe80000000400 */
[----:B------:R0:W-:Y:S04]  /*2dce0*/  STS.U16 [R14+0x2e00], R13 ;  /* 0x002e000d0e007388 */ /* 0x0001e80000000400 */
[----:B0-----:R-:W4:Y:S01]  /*2dcf0*/  LDL.LU R13, [R1+0xb2c] ;  /* 0x000b2c00010d7983 */ /* 0x001f220000300800 */
[----:B------:R-:W4:Y:S02]  /*2dd00*/  LDL.LU R3, [R1+0xb24] ;  /* 0x000b240001037983 */ /* 0x000f240000300800 */
[----:B------:R-:W4:Y:S02]  /*2dd10*/  LDL.LU R15, [R1+0xb1c] ;  /* 0x000b1c00010f7983 */ /* 0x000f240000300800 */
[----:B------:R-:W4:Y:S01]  /*2dd20*/  LDL.LU R22, [R1+0xb14] ;  /* 0x000b140001167983 */ /* 0x000f220000300800 */
[----:B------:R-:W4:Y:S01]  /*2dd30*/  LDL.LU R21, [R1+0xa9c] ;  /* 0x000a9c0001157983 */ /* 0x000f220000300800 */
[----:B------:R-:W4:Y:S03]  /*2dd40*/  LDL.LU R19, [R1+0xa94] ;  /* 0x000a940001137983 */ /* 0x000f260000300800 */
[----:B------:R-:W-:Y:S01]  /*2dd50*/  STS.U16 [R14+0x2e80], R6 ;  /* 0x002e80060e007388 */ /* 0x000fe20000000400 */
[----:B------:R-:W4:Y:S02]  /*2dd60*/  LDL.LU R17, [R1+0xa8c] ;  /* 0x000a8c0001117983 */ /* 0x000f240000300800 */
[----:B------:R-:W4:Y:S01]  /*2dd70*/  LDL.LU R25, [R1+0xa84] ;  /* 0x000a840001197983 */ /* 0x000f220000300800 */
[----:B--2---:R0:W-:Y:S04]  /*2dd80*/  STS.U16 [R14+0x2f00], R9 ;  /* 0x002f00090e007388 */ /* 0x0041e80000000400 */
[----:B0-----:R-:W2:Y:S01]  /*2dd90*/  LDL.LU R9, [R1+0xa0c] ;  /* 0x000a0c0001097983 */ /* 0x001ea20000300800 */
[----:B------:R-:W2:Y:S02]  /*2dda0*/  LDL.LU R26, [R1+0xa04] ;  /* 0x000a0400011a7983 */ /* 0x000ea40000300800 */
[----:B------:R-:W2:Y:S01]  /*2ddb0*/  LDL.LU R29, [R1+0x9fc] ;  /* 0x0009fc00011d7983 */ /* 0x000ea20000300800 */
[----:B------:R0:W-:Y:S01]  /*2ddc0*/  STS.U16 [R14+0x2f80], R28 ;  /* 0x002f801c0e007388 */ /* 0x0001e20000000400 */
[----:B------:R1:W-:Y:S03]  /*2ddd0*/  STS.U16 [R14+0x3e00], R7 ;  /* 0x003e00070e007388 */ /* 0x0003e60000000400 */
        /* <DEDUP_REMOVED lines=9> */
[----:B------:R-:W2:Y:S03]  /*2de70*/  LDL.LU R6, [R1+0x868] ;  /* 0x0008680001067983 */ /* 0x000ea60000300800 */
[----:B------:R0:W-:Y:S01]  /*2de80*/  STS.U16 [R14+0x3e80], R27 ;  /* 0x003e801b0e007388 */ /* 0x0001e20000000400 */
[----:B-1----:R-:W2:Y:S02]  /*2de90*/  LDL.LU R7, [R1+0x860] ;  /* 0x0008600001077983 */ /* 0x002ea40000300800 */
[----:B---3--:R1:W-:Y:S02]  /*2dea0*/  STS.U16 [R14+0x3f00], R11 ;  /* 0x003f000b0e007388 */ /* 0x0083e40000000400 */
[----:B------:R3:W-:Y:S01]  /*2deb0*/  STS.U16 [R14+0x3f80], R12 ;  /* 0x003f800c0e007388 */ /* 0x0007e20000000400 */
[----:B0-----:R-:W2:Y:S01]  /*2dec0*/  LDL.LU R27, [R1+0x858] ;  /* 0x00085800011b7983 */ /* 0x001ea20000300800 */
[----:B-1----:R-:W2:Y:S02]  /*2ded0*/  LDL.LU R11, [R1+0x854] ;  /* 0x00085400010b7983 */ /* 0x002ea40000300800 */
[----:B---3--:R-:W3:Y:S01]  /*2dee0*/  LDL.LU R12, [R1+0x7e8] ;  /* 0x0007e800010c7983 */ /* 0x008ee20000300800 */
[----:B----4-:R0:W-:Y:S01]  /*2def0*/  STS.U16 [R14+0x4e00], R13 ;  /* 0x004e000d0e007388 */ /* 0x0101e20000000400 */
[----:B------:R-:W-:Y:S02]  /*2df00*/  STS.U16 [R14+0x4e80], R3 ;  /* 0x004e80030e007388 */ /* 0x000fe40000000400 */
[----:B------:R-:W-:Y:S02]  /*2df10*/  STS.U16 [R14+0x4f00], R15 ;  /* 0x004f000f0e007388 */ /* 0x000fe40000000400 */
[----:B------:R-:W-:Y:S01]  /*2df20*/  STS.U16 [R14+0x4f80], R22 ;  /* 0x004f80160e007388 */ /* 0x000fe20000000400 */
[----:B0-----:R-:W4:Y:S04]  /*2df30*/  LDL.LU R13, [R1+0x7e0] ;  /* 0x0007e000010d7983 */ /* 0x001f280000300800 */
[----:B------:R-:W-:Y:S01]  /*2df40*/  STS.U16 [R14+0x5e00], R21 ;  /* 0x005e00150e007388 */ /* 0x000fe20000000400 */
[----:B------:R-:W-:Y:S02]  /*2df50*/  STS.U16 [R14+0x5e80], R19 ;  /* 0x005e80130e007388 */ /* 0x000fe40000000400 */
[----:B------:R-:W-:Y:S02]  /*2df60*/  STS.U16 [R14+0x5f00], R17 ;  /* 0x005f00110e007388 */ /* 0x000fe40000000400 */
[----:B------:R-:W-:Y:S01]  /*2df70*/  STS.U16 [R14+0x5f80], R25 ;  /* 0x005f80190e007388 */ /* 0x000fe20000000400 */
[----:B--2---:R0:W-:Y:S04]  /*2df80*/  STS.U16 [R14+0x6e00], R9 ;  /* 0x006e00090e007388 */ /* 0x0041e80000000400 */
[----:B0-----:R-:W2:Y:S01]  /*2df90*/  LDL.LU R9, [R1+0x7d8] ;  /* 0x0007d80001097983 */ /* 0x001ea20000300800 */
[----:B------:R0:W-:Y:S02]  /*2dfa0*/  STS.U16 [R14+0x6e80], R26 ;  /* 0x006e801a0e007388 */ /* 0x0001e40000000400 */
[----:B------:R1:W-:Y:S02]  /*2dfb0*/  STS.U16 [R14+0x6f00], R29 ;  /* 0x006f001d0e007388 */ /* 0x0003e40000000400 */
[----:B------:R-:W2:Y:S01]  /*2dfc0*/  LDL.LU R25, [R1+0x7d4] ;  /* 0x0007d40001197983 */ /* 0x000ea20000300800 */
[----:B------:R1:W-:Y:S01]  /*2dfd0*/  STS.U16 [R14+0x6f80], R28 ;  /* 0x006f801c0e007388 */ /* 0x0003e20000000400 */
[----:B------:R-:W-:Y:S02]  /*2dfe0*/  STS.U16 [R14+0x7e00], R16 ;  /* 0x007e00100e007388 */ /* 0x000fe40000000400 */
[----:B------:R-:W-:Y:S02]  /*2dff0*/  STS.U16 [R14+0x7e80], R18 ;  /* 0x007e80120e007388 */ /* 0x000fe40000000400 */
[----:B------:R-:W-:Y:S01]  /*2e000*/  STS.U16 [R14+0x7f00], R20 ;  /* 0x007f00140e007388 */ /* 0x000fe20000000400 */
[----:B------:R-:W-:Y:S01]  /*2e010*/  STS.U16 [R14+0x7f80], R24 ;  /* 0x007f80180e007388 */ /* 0x000fe20000000400 */
[----:B------:R-:W-:Y:S03]  /*2e020*/  STS.U16 [R14+0x8e00], R4 ;  /* 0x008e00040e007388 */ /* 0x000fe60000000400 */
[----:B0-----:R-:W2:Y:S01]  /*2e030*/  LDL.LU R26, [R1+0x3f8] ;  /* 0x0003f800011a7983 */ /* 0x001ea20000300800 */
[----:B------:R-:W-:Y:S02]  /*2e040*/  STS.U16 [R14+0x8e80], R5 ;  /* 0x008e80050e007388 */ /* 0x000fe40000000400 */
[----:B-1----:R-:W2:Y:S01]  /*2e050*/  LDL.LU R29, [R1+0x3f0] ;  /* 0x0003f000011d7983 */ /* 0x002ea20000300800 */
[----:B------:R-:W-:Y:S04]  /*2e060*/  STS.U16 [R14+0x8f00], R0 ;  /* 0x008f00000e007388 */ /* 0x000fe80000000400 */
[----:B------:R-:W2:Y:S04]  /*2e070*/  LDL.LU R28, [R1+0x3e8] ;  /* 0x0003e800011c7983 */ /* 0x000ea80000300800 */
[----:B------:R0:W-:Y:S01]  /*2e080*/  STS.U16 [R14+0x8f80], R2 ;  /* 0x008f80020e007388 */ /* 0x0001e20000000400 */
[----:B------:R-:W-:Y:S02]  /*2e090*/  STS.U16 [R14+0x9e00], R6 ;  /* 0x009e00060e007388 */ /* 0x000fe40000000400 */
[----:B------:R-:W-:Y:S01]  /*2e0a0*/  STS.U16 [R14+0x9e80], R7 ;  /* 0x009e80070e007388 */ /* 0x000fe20000000400 */
[----:B------:R-:W-:Y:S01]  /*2e0b0*/  STS.U16 [R14+0x9f00], R27 ;  /* 0x009f001b0e007388 */ /* 0x000fe20000000400 */
[----:B------:R1:W-:Y:S03]  /*2e0c0*/  STS.U16 [R14+0x9f80], R11 ;  /* 0x009f800b0e007388 */ /* 0x0003e60000000400 */
[----:B0-----:R-:W2:Y:S01]  /*2e0d0*/  LDL.LU R2, [R1+0x3e4] ;  /* 0x0003e40001027983 */ /* 0x001ea20000300800 */
[----:B---3--:R0:W-:Y:S03]  /*2e0e0*/  STS.U16 [R14+0xae00], R12 ;  /* 0x00ae000c0e007388 */ /* 0x0081e60000000400 */
[----:B-1----:R-:W3:Y:S04]  /*2e0f0*/  LDL.LU R11, [R1+0x304] ;  /* 0x00030400010b7983 */ /* 0x002ee80000300800 */
[----:B0-----:R-:W3:Y:S04]  /*2e100*/  LDL.LU R12, [R1+0x2fc] ;  /* 0x0002fc00010c7983 */ /* 0x001ee80000300800 */
[----:B----4-:R0:W-:Y:S04]  /*2e110*/  STS.U16 [R14+0xae80], R13 ;  /* 0x00ae800d0e007388 */ /* 0x0101e80000000400 */
[----:B0-----:R-:W4:Y:S01]  /*2e120*/  LDL.LU R13, [R1+0x2f8] ;  /* 0x0002f800010d7983 */ /* 0x001f220000300800 */
[----:B------:R-:W4:Y:S02]  /*2e130*/  LDL.LU R3, [R1+0x2f4] ;  /* 0x0002f40001037983 */ /* 0x000f240000300800 */
[----:B------:R-:W4:Y:S02]  /*2e140*/  LDL.LU R15, [R1+0x284] ;  /* 0x00028400010f7983 */ /* 0x000f240000300800 */
[----:B------:R-:W4:Y:S01]  /*2e150*/  LDL.LU R22, [R1+0x27c] ;  /* 0x00027c0001167983 */ /* 0x000f220000300800 */
[----:B------:R-:W4:Y:S01]  /*2e160*/  LDL.LU R0, [R1+0x278] ;  /* 0x0002780001007983 */ /* 0x000f220000300800 */
[----:B------:R-:W4:Y:S02]  /*2e170*/  LDL.LU R6, [R1+0x274] ;  /* 0x0002740001067983 */ /* 0x000f240000300800 */
[----:B------:R-:W4:Y:S02]  /*2e180*/  LDL.LU R7, [R1+0x1b0] ;  /* 0x0001b00001077983 */ /* 0x000f240000300800 */
[----:B------:R-:W4:Y:S01]  /*2e190*/  LDL.LU R27, [R1+0x1ac] ;  /* 0x0001ac00011b7983 */ /* 0x000f220000300800 */
[----:B--2---:R0:W-:Y:S04]  /*2e1a0*/  STS.U16 [R14+0xaf00], R9 ;  /* 0x00af00090e007388 */ /* 0x0041e80000000400 */
        /* <DEDUP_REMOVED lines=8> */
[----:B------:R0:W-:Y:S04]  /*2e230*/  STS.U16 [R14+0xaf80], R25 ;  /* 0x00af80190e007388 */ /* 0x0001e80000000400 */
[----:B------:R-:W2:Y:S01]  /*2e240*/  LDL.LU R4, [R1+0xfc] ;  /* 0x0000fc0001047983 */ /* 0x000ea20000300800 */
[----:B------:R1:W-:Y:S02]  /*2e250*/  STS.U16 [R14+0xbe00], R26 ;  /* 0x00be001a0e007388 */ /* 0x0003e40000000400 */
[----:B------:R-:W2:Y:S02]  /*2e260*/  LDL.LU R5, [R1+0xf8] ;  /* 0x0000f80001057983 */ /* 0x000ea40000300800 */
[----:B------:R-:W-:Y:S01]  /*2e270*/  STS.U16 [R14+0xbe80], R29 ;  /* 0x00be801d0e007388 */ /* 0x000fe20000000400 */
[----:B------:R1:W-:Y:S04]  /*2e280*/  STS.U16 [R14+0xbf00], R28 ;  /* 0x00bf001c0e007388 */ /* 0x0003e80000000400 */
[----:B0-----:R-:W2:Y:S01]  /*2e290*/  LDL.LU R25, [R1+0xf4] ;  /* 0x0000f40001197983 */ /* 0x001ea20000300800 */
[----:B-1----:R-:W2:Y:S03]  /*2e2a0*/  LDL.LU R26, [R1+0xf0] ;  /* 0x0000f000011a7983 */ /* 0x002ea60000300800 */
[----:B------:R0:W-:Y:S04]  /*2e2b0*/  STS.U16 [R14+0xbf80], R2 ;  /* 0x00bf80020e007388 */ /* 0x0001e80000000400 */
[----:B------:R-:W2:Y:S01]  /*2e2c0*/  LDL.LU R28, [R1+0xec] ;  /* 0x0000ec00011c7983 */ /* 0x000ea20000300800 */
[----:B------:R-:W2:Y:S03]  /*2e2d0*/  LDL.LU R29, [R1+0xe8] ;  /* 0x0000e800011d7983 */ /* 0x000ea60000300800 */
[----:B---3--:R1:W-:Y:S01]  /*2e2e0*/  STS.U16 [R14+0xce00], R11 ;  /* 0x00ce000b0e007388 */ /* 0x0083e20000000400 */
[----:B------:R3:W-:Y:S03]  /*2e2f0*/  STS.U16 [R14+0xce80], R12 ;  /* 0x00ce800c0e007388 */ /* 0x0007e60000000400 */
[----:B0-----:R-:W2:Y:S04]  /*2e300*/  LDL.LU R2, [R1+0xc4] ;  /* 0x0000c40001027983 */ /* 0x001ea80000300800 */
[----:B-1----:R-:W2:Y:S01]  /*2e310*/  LDL.LU R11, [R1+0x443c] ;  /* 0x00443c00010b7983 */ /* 0x002ea20000300800 */
[----:B---3--:R-:W3:Y:S03]  /*2e320*/  LDL.LU R12, [R1+0x4438] ;  /* 0x00443800010c7983 */ /* 0x008ee60000300800 */
[----:B----4-:R0:W-:Y:S01]  /*2e330*/  STS.U16 [R14+0xcf00], R13 ;  /* 0x00cf000d0e007388 */ /* 0x0101e20000000400 */
[----:B------:R-:W-:Y:S02]  /*2e340*/  STS.U16 [R14+0xcf80], R3 ;  /* 0x00cf80030e007388 */ /* 0x000fe40000000400 */
[----:B------:R-:W-:Y:S02]  /*2e350*/  STS.U16 [R14+0xde00], R15 ;  /* 0x00de000f0e007388 */ /* 0x000fe40000000400 */
[----:B------:R-:W-:Y:S01]  /*2e360*/  STS.U16 [R14+0xde80], R22 ;  /* 0x00de80160e007388 */ /* 0x000fe20000000400 */
[----:B------:R1:W-:Y:S01]  /*2e370*/  STS.U16 [R14+0xdf00], R0 ;  /* 0x00df00000e007388 */ /* 0x0003e20000000400 */
[----:B------:R4:W-:Y:S03]  /*2e380*/  STS.U16 [R14+0xdf80], R6 ;  /* 0x00df80060e007388 */ /* 0x0009e60000000400 */
[----:B0-----:R-:W3:Y:S04]  /*2e390*/  LDL.LU R13, [R1+0x4434] ;  /* 0x00443400010d7983 */ /* 0x001ee80000300800 */
[----:B-1----:R-:W3:Y:S01]  /*2e3a0*/  LDL.LU R0, [R1+0xc0] ;  /* 0x0000c00001007983 */ /* 0x002ee20000300800 */
[----:B------:R0:W-:Y:S02]  /*2e3b0*/  STS.U16 [R14+0xee00], R7 ;  /* 0x00ee00070e007388 */ /* 0x0001e40000000400 */
[----:B----4-:R-:W4:Y:S02]  /*2e3c0*/  LDL.LU R6, [R1+0xb4] ;  /* 0x0000b40001067983 */ /* 0x010f240000300800 */
[----:B------:R1:W-:Y:S01]  /*2e3d0*/  STS.U16 [R14+0xee80], R27 ;  /* 0x00ee801b0e007388 */ /* 0x0003e20000000400 */
[----:B0-----:R-:W4:Y:S01]  /*2e3e0*/  LDL.LU R7, [R1+0xb0] ;  /* 0x0000b00001077983 */ /* 0x001f220000300800 */
[----:B-1----:R-:W4:Y:S03]  /*2e3f0*/  LDL.LU R27, [R1+0x70] ;  /* 0x00007000011b7983 */ /* 0x002f260000300800 */
[----:B--2---:R0:W-:Y:S04]  /*2e400*/  STS.U16 [R14+0xef00], R9 ;  /* 0x00ef00090e007388 */ /* 0x0041e80000000400 */
[----:B0-----:R-:W2:Y:S04]  /*2e410*/  LDL.LU R9, [R1+0x6c] ;  /* 0x00006c0001097983 */ /* 0x001ea80000300800 */
[----:B------:R-:W0:Y:S01]  /*2e420*/  S2R R3, SR_TID.X ;  /* 0x0000000000037919 */ /* 0x000e220000002100 */
[----:B------:R-:W-:Y:S02]  /*2e430*/  STS.U16 [R14+0xef80], R21 ;  /* 0x00ef80150e007388 */ /* 0x000fe40000000400 */
[----:B------:R-:W-:Y:S02]  /*2e440*/  STS.U16 [R14+0xfe00], R19 ;  /* 0x00fe00130e007388 */ /* 0x000fe40000000400 */
[----:B------:R-:W-:Y:S01]  /*2e450*/  STS.U16 [R14+0xfe80], R17 ;  /* 0x00fe80110e007388 */ /* 0x000fe20000000400 */
[----:B------:R-:W-:Y:S01]  /*2e460*/  STS.U16 [R14+0xff00], R16 ;  /* 0x00ff00100e007388 */ /* 0x000fe20000000400 */
[----:B------:R-:W-:Y:S01]  /*2e470*/  STS.U16 [R14+0xff80], R18 ;  /* 0x00ff80120e007388 */ /* 0x000fe20000000400 */
[----:B0-----:R-:W-:-:S05]  /*2e480*/  LOP3.LUT R3, R3, 0x3f, RZ, 0xc0, !PT ;  /* 0x0000003f03037812 */ /* 0x001fca00078ec0ff */
[----:B------:R-:W-:-:S05]  /*2e490*/  IMAD.SHL.U32 R3, R3, 0x2, RZ ;  /* 0x0000000203037824 */ /* 0x000fca00078e00ff */
[----:B------:R0:W-:Y:S04]  /*2e4a0*/  STS.U16 [R3+0x11800], R28 ;  /* 0x0118001c03007388 */ /* 0x0001e80000000400 */
[----:B------:R1:W-:Y:S04]  /*2e4b0*/  STS.U16 [R3+0x12000], R2 ;  /* 0x0120000203007388 */ /* 0x0003e80000000400 */
        /* <DEDUP_REMOVED lines=8> */
[----:B-1----:R-:W2:Y:S04]  /*2e540*/  LDL.LU R2, [R1+0xb8] ;  /* 0x0000b80001027983 */ /* 0x002ea80000300800 */
[----:B------:R0:W-:Y:S01]  /*2e550*/  STS.U16 [R3+0x11880], R29 ;  /* 0x0118801d03007388 */ /* 0x0001e20000000400 */
[----:B------:R-:W2:Y:S03]  /*2e560*/  LDL.LU R18, [R1+0xac] ;  /* 0x0000ac0001127983 */ /* 0x000ea60000300800 */
[----:B---3--:R1:W-:Y:S04]  /*2e570*/  STS.U16 [R3+0x12080], R0 ;  /* 0x0120800003007388 */ /* 0x0083e80000000400 */
[----:B------:R3:W-:Y:S04]  /*2e580*/  STS.U16 [R3+0x10000], R20 ;  /* 0x0100001403007388 */ /* 0x0007e80000000400 */
[----:B------:R4:W-:Y:S04]  /*2e590*/  STS.U16 [R3+0x10800], R4 ;  /* 0x0108000403007388 */ /* 0x0009e80000000400 */
[----:B------:R4:W-:Y:S04]  /*2e5a0*/  STS.U16 [R3+0x10880], R5 ;  /* 0x0108800503007388 */ /* 0x0009e80000000400 */
[----:B------:R4:W-:Y:S04]  /*2e5b0*/  STS.U16 [R3+0x11000], R25 ;  /* 0x0110001903007388 */ /* 0x0009e80000000400 */
[----:B0-----:R-:W2:Y:S01]  /*2e5c0*/  LDL.LU R29, [R1+0xa8] ;  /* 0x0000a800011d7983 */ /* 0x001ea20000300800 */
[----:B-1----:R-:W2:Y:S02]  /*2e5d0*/  LDL.LU R0, [R1+0x38] ;  /* 0x0000380001007983 */ /* 0x002ea40000300800 */
[----:B---3--:R-:W3:Y:S01]  /*2e5e0*/  LDL.LU R20, [R1+0x34] ;  /* 0x0000340001147983 */ /* 0x008ee20000300800 */
[----:B----4-:R-:W4:Y:S01]  /*2e5f0*/  LDL.LU R4, [R1+0xa4] ;  /* 0x0000a40001047983 */ /* 0x010f220000300800 */
[----:B------:R-:W3:Y:S03]  /*2e600*/  LDL.LU R5, [R1+0xa0] ;  /* 0x0000a00001057983 */ /* 0x000ee60000300800 */
[----:B------:R0:W-:Y:S01]  /*2e610*/  STS.U16 [R3+0x11080], R26 ;  /* 0x0110801a03007388 */ /* 0x0001e20000000400 */
[----:B------:R-:W3:Y:S03]  /*2e620*/  LDL.LU R25, [R1+0x9c] ;  /* 0x00009c0001197983 */ /* 0x000ee60000300800 */
[----:B------:R1:W-:Y:S04]  /*2e630*/  STS.U16 [R3+0x12800], R6 ;  /* 0x0128000603007388 */ /* 0x0003e80000000400 */
[----:B------:R1:W-:Y:S04]  /*2e640*/  STS.U16 [R3+0x12880], R7 ;  /* 0x0128800703007388 */ /* 0x0003e80000000400 */
[----:B------:R1:W-:Y:S04]  /*2e650*/  STS.U16 [R3+0x10080], R24 ;  /* 0x0100801803007388 */ /* 0x0003e80000000400 */
[----:B------:R-:W-:Y:S04]  /*2e660*/  STS.U16 [R3+0x13000], R27 ;  /* 0x0130001b03007388 */ /* 0x000fe80000000400 */
[----:B------:R-:W-:Y:S04]  /*2e670*/  STS.U16 [R3+0x13800], R13 ;  /* 0x0138000d03007388 */ /* 0x000fe80000000400 */
[----:B------:R-:W-:Y:S04]  /*2e680*/  STS.U16 [R3+0x13880], R12 ;  /* 0x0138800c03007388 */ /* 0x000fe80000000400 */
[----:B0-----:R-:W3:Y:S04]  /*2e690*/  LDL.LU R26, [R1+0x98] ;  /* 0x00009800011a7983 */ /* 0x001ee80000300800 */
[----:B-1----:R-:W3:Y:S01]  /*2e6a0*/  LDL.LU R6, [R1+0x94] ;  /* 0x0000940001067983 */ /* 0x002ee20000300800 */
[----:B------:R-:W3:Y:S01]  /*2e6b0*/  LDL.LU R7, [R1+0x90] ;  /* 0x0000900001077983 */ /* 0x000ee20000300800 */
[----:B------:R-:W-:-:S02]  /*2e6c0*/  LOP3.LUT R24, R3, 0x10, RZ, 0x3c, !PT ;  /* 0x0000001003187812 */ /* 0x000fc400078e3cff */
[----:B--2---:R0:W-:Y:S04]  /*2e6d0*/  STS.U16 [R3+0x13080], R9 ;  /* 0x0130800903007388 */ /* 0x0041e80000000400 */
[----:B0-----:R-:W2:Y:S01]  /*2e6e0*/  LDL.LU R9, [R1+0x8c] ;  /* 0x00008c0001097983 */ /* 0x001ea20000300800 */
[----:B------:R-:W2:Y:S02]  /*2e6f0*/  LDL.LU R3, [R1+0xe0] ;  /* 0x0000e00001037983 */ /* 0x000ea40000300800 */
[----:B------:R-:W3:Y:S01]  /*2e700*/  LDL.LU R27, [R1+0x88] ;  /* 0x00008800011b7983 */ /* 0x000ee20000300800 */
[----:B------:R0:W-:Y:S04]  /*2e710*/  STS.U16 [R24+0x10100], R28 ;  /* 0x0101001c18007388 */ /* 0x0001e80000000400 */
[----:B0-----:R-:W4:Y:S04]  /*2e720*/  LDL.LU R28, [R1+0x80] ;  /* 0x00008000011c7983 */ /* 0x001f280000300800 */
        /* <DEDUP_REMOVED lines=8> */
[----:B------:R0:W-:Y:S04]  /*2e7b0*/  STS.U16 [R24+0x12180], R2 ;  /* 0x0121800218007388 */ /* 0x0001e80000000400 */
[----:B0-----:R-:W0:Y:S01]  /*2e7c0*/  S2R R2, SR_TID.X ;  /* 0x0000000000027919 */ /* 0x001e220000002100 */
[----:B------:R-:W-:Y:S02]  /*2e7d0*/  STS.U16 [R24+0x12900], R18 ;  /* 0x0129001218007388 */ /* 0x000fe40000000400 */
[----:B------:R1:W-:Y:S02]  /*2e7e0*/  STS.U16 [R24+0x12980], R29 ;  /* 0x0129801d18007388 */ /* 0x0003e40000000400 */
[----:B------:R2:W-:Y:S01]  /*2e7f0*/  STS.U16 [R24+0x13100], R0 ;  /* 0x0131000018007388 */ /* 0x0005e20000000400 */
[----:B---3--:R-:W-:Y:S01]  /*2e800*/  STS.U16 [R24+0x13180], R20 ;  /* 0x0131801418007388 */ /* 0x008fe20000000400 */
[----:B------:R-:W-:Y:S02]  /*2e810*/  STS.U16 [R24+0x13900], R11 ;  /* 0x0139000b18007388 */ /* 0x000fe40000000400 */
[----:B------:R-:W-:Y:S01]  /*2e820*/  STS.U16 [R24+0x13980], R10 ;  /* 0x0139800a18007388 */ /* 0x000fe20000000400 */
[----:B-1----:R-:W3:Y:S01]  /*2e830*/  LDL.LU R29, [R1+0x7c] ;  /* 0x00007c00011d7983 */ /* 0x002ee20000300800 */
[----:B--2---:R-:W2:Y:S01]  /*2e840*/  LDL.LU R0, [R1+0x78] ;  /* 0x0000780001007983 */ /* 0x004ea20000300800 */
[----:B0-----:R-:W-:-:S02]  /*2e850*/  LOP3.LUT R18, R2, 0x3f, RZ, 0xc0, !PT ;  /* 0x0000003f02127812 */ /* 0x001fc400078ec0ff */
[----:B------:R-:W2:Y:S03]  /*2e860*/  LDL.LU R2, [R1+0x74] ;  /* 0x0000740001027983 */ /* 0x000ea60000300800 */
[----:B------:R-:W-:-:S05]  /*2e870*/  IMAD.SHL.U32 R22, R18, 0x2, RZ ;  /* 0x0000000212167824 */ /* 0x000fca00078e00ff */
[----:B------:R-:W-:-:S05]  /*2e880*/  LOP3.LUT R22, R22, 0x20, RZ, 0x3c, !PT ;  /* 0x0000002016167812 */ /* 0x000fca00078e3cff */
[----:B----4-:R-:W-:Y:S01]  /*2e890*/  STS.U16 [R22+0x10200], R4 ;  /* 0x0102000416007388 */ /* 0x010fe20000000400 */
[----:B------:R0:W-:Y:S02]  /*2e8a0*/  STS.U16 [R22+0x10280], R5 ;  /* 0x0102800516007388 */ /* 0x0001e40000000400 */
[----:B------:R-:W-:Y:S02]  /*2e8b0*/  STS.U16 [R22+0x10a00], R25 ;  /* 0x010a001916007388 */ /* 0x000fe40000000400 */
[----:B------:R-:W-:Y:S01]  /*2e8c0*/  STS.U16 [R22+0x10a80], R26 ;  /* 0x010a801a16007388 */ /* 0x000fe20000000400 */
[----:B------:R-:W-:Y:S01]  /*2e8d0*/  STS.U16 [R22+0x11200], R6 ;  /* 0x0112000616007388 */ /* 0x000fe20000000400 */
[----:B------:R-:W-:Y:S02]  /*2e8e0*/  STS.U16 [R22+0x11280], R7 ;  /* 0x0112800716007388 */ /* 0x000fe40000000400 */
[----:B------:R1:W-:Y:S01]  /*2e8f0*/  STS.U16 [R22+0x11a00], R9 ;  /* 0x011a000916007388 */ /* 0x0003e20000000400 */
[----:B0-----:R-:W4:Y:S04]  /*2e900*/  LDL.LU R5, [R1+0x30] ;  /* 0x0000300001057983 */ /* 0x001f280000300800 */
[----:B-1----:R-:W4:Y:S04]  /*2e910*/  LDL.LU R9, [R1+0x2c] ;  /* 0x00002c0001097983 */ /* 0x002f280000300800 */
[----:B------:R-:W0:Y:S01]  /*2e920*/  S2R R15, SR_TID.X ;  /* 0x00000000000f7919 */ /* 0x000e220000002100 */
        /* <DEDUP_REMOVED lines=8> */
[----:B------:R-:W4:Y:S03]  /*2e9b0*/  LDL.LU R6, [R1+0x48] ;  /* 0x0000480001067983 */ /* 0x000f260000300800 */
[----:B------:R1:W-:Y:S01]  /*2e9c0*/  STS.U16 [R22+0x11a80], R27 ;  /* 0x011a801b16007388 */ /* 0x0003e20000000400 */
[----:B------:R-:W4:Y:S02]  /*2e9d0*/  LDL.LU R7, [R1+0x44] ;  /* 0x0000440001077983 */ /* 0x000f240000300800 */
[----:B------:R1:W-:Y:S02]  /*2e9e0*/  STS.U16 [R22+0x12200], R28 ;  /* 0x0122001c16007388 */ /* 0x0003e40000000400 */
[----:B-1----:R-:W4:Y:S01]  /*2e9f0*/  LDL.LU R27, [R1+0x40] ;  /* 0x00004000011b7983 */ /* 0x002f220000300800 */
[----:B------:R-:W4:Y:S02]  /*2ea00*/  LDL.LU R28, [R1+0x3c] ;  /* 0x00003c00011c7983 */ /* 0x000f240000300800 */
[----:B------:R-:W4:Y:S02]  /*2ea10*/  LDL.LU R25, [R1+0x28] ;  /* 0x0000280001197983 */ /* 0x000f240000300800 */
[----:B------:R-:W4:Y:S01]  /*2ea20*/  LDL.LU R26, [R1+0x24] ;  /* 0x00002400011a7983 */ /* 0x000f220000300800 */
[----:B0-----:R-:W-:Y:S01]  /*2ea30*/  LOP3.LUT R3, R15, 0x3f, RZ, 0xc0, !PT ;  /* 0x0000003f0f037812 */ /* 0x001fe200078ec0ff */
[----:B---3--:R0:W-:Y:S01]  /*2ea40*/  STS.U16 [R22+0x12280], R29 ;  /* 0x0122801d16007388 */ /* 0x0081e20000000400 */
[----:B--2---:R1:W-:Y:S03]  /*2ea50*/  STS.U16 [R22+0x12a00], R0 ;  /* 0x012a000016007388 */ /* 0x0043e60000000400 */
[----:B0-----:R-:W2:Y:S04]  /*2ea60*/  LDL.LU R29, [R1+0x20] ;  /* 0x00002000011d7983 */ /* 0x001ea80000300800 */
[----:B-1----:R-:W2:Y:S04]  /*2ea70*/  LDL.LU R0, [R1+0x1c] ;  /* 0x00001c0001007983 */ /* 0x002ea80000300800 */
[----:B------:R0:W-:Y:S04]  /*2ea80*/  STS.U16 [R22+0x12a80], R2 ;  /* 0x012a800216007388 */ /* 0x0001e80000000400 */
[----:B0-----:R-:W2:Y:S01]  /*2ea90*/  LDL.LU R2, [R1+0x18] ;  /* 0x0000180001027983 */ /* 0x001ea20000300800 */
[----:B------:R-:W2:Y:S02]  /*2eaa0*/  LDL.LU R10, [R1+0x14] ;  /* 0x00001400010a7983 */ /* 0x000ea40000300800 */
[----:B------:R-:W2:Y:S02]  /*2eab0*/  LDL.LU R11, [R1+0x10] ;  /* 0x00001000010b7983 */ /* 0x000ea40000300800 */
[----:B------:R-:W2:Y:S01]  /*2eac0*/  LDL.LU R14, [R1+0xc] ;  /* 0x00000c00010e7983 */ /* 0x000ea20000300800 */
[----:B------:R-:W2:Y:S04]  /*2ead0*/  LDL.LU R15, [R1+0x8] ;  /* 0x00000800010f7983 */ /* 0x000ea80000300800 */
[----:B----4-:R-:W-:Y:S04]  /*2eae0*/  STS.U16 [R22+0x13200], R5 ;  /* 0x0132000516007388 */ /* 0x010fe80000000400 */
[----:B------:R0:W-:Y:S04]  /*2eaf0*/  STS.U16 [R22+0x13280], R9 ;  /* 0x0132800916007388 */ /* 0x0001e80000000400 */
[----:B0-----:R-:W4:Y:S01]  /*2eb00*/  LDL.LU R9, [R1+0x4430] ;  /* 0x0044300001097983 */ /* 0x001f220000300800 */
[----:B------:R-:W-:-:S05]  /*2eb10*/  IMAD.SHL.U32 R5, R3, 0x2, RZ ;  /* 0x0000000203057824 */ /* 0x000fca00078e00ff */
[----:B------:R-:W-:Y:S01]  /*2eb20*/  LOP3.LUT R5, R5, 0x30, RZ, 0x3c, !PT ;  /* 0x0000003005057812 */ /* 0x000fe200078e3cff */
[----:B----4-:R-:W-:Y:S01]  /*2eb30*/  STS.U16 [R22+0x13a00], R9 ;  /* 0x013a000916007388 */ /* 0x010fe20000000400 */
[----:B------:R0:W-:Y:S03]  /*2eb40*/  STS.U16 [R22+0x13a80], R8 ;  /* 0x013a800816007388 */ /* 0x0001e60000000400 */
[----:B------:R1:W-:Y:S02]  /*2eb50*/  STS.U16 [R5+0x10300], R21 ;  /* 0x0103001505007388 */ /* 0x0003e40000000400 */
[----:B------:R4:W-:Y:S01]  /*2eb60*/  STS.U16 [R5+0x10380], R19 ;  /* 0x0103801305007388 */ /* 0x0009e20000000400 */
[----:B------:R2:W-:Y:S01]  /*2eb70*/  STS.U16 [R5+0x10b00], R17 ;  /* 0x010b001105007388 */ /* 0x0005e20000000400 */
[----:B------:R2:W-:Y:S02]  /*2eb80*/  STS.U16 [R5+0x10b80], R16 ;  /* 0x010b801005007388 */ /* 0x0005e40000000400 */
[----:B------:R2:W-:Y:S01]  /*2eb90*/  STS.U16 [R5+0x11300], R18 ;  /* 0x0113001205007388 */ /* 0x0005e20000000400 */
[----:B0-----:R-:W3:Y:S01]  /*2eba0*/  LDL.LU R22, [R1+0x442c] ;  /* 0x00442c0001167983 */ /* 0x001ee20000300800 */
[----:B-1----:R-:W3:Y:S02]  /*2ebb0*/  LDL.LU R21, [R1+0x4428] ;  /* 0x0044280001157983 */ /* 0x002ee40000300800 */
[----:B----4-:R-:W3:Y:S02]  /*2ebc0*/  LDL.LU R19, [R1+0x4424] ;  /* 0x0044240001137983 */ /* 0x010ee40000300800 */
[----:B--2---:R-:W2:Y:S01]  /*2ebd0*/  LDL.LU R17, [R1+0x4420] ;  /* 0x0044200001117983 */ /* 0x004ea20000300800 */
        /* <DEDUP_REMOVED lines=14> */
[----:B------:R0:W-:Y:S04]  /*2ecc0*/  STS.U16 [R5+0x12b80], R28 ;  /* 0x012b801c05007388 */ /* 0x0001e80000000400 */
[----:B0-----:R-:W2:Y:S01]  /*2ecd0*/  LDL.LU R28, [R1+0x43fc] ;  /* 0x0043fc00011c7983 */ /* 0x001ea20000300800 */
[----:B------:R-:W-:-:S05]  /*2ece0*/  IMAD.SHL.U32 R3, R3, 0x2, RZ ;  /* 0x0000000203037824 */ /* 0x000fca00078e00ff */
[----:B------:R-:W-:Y:S01]  /*2ecf0*/  LOP3.LUT R3, R3, 0x40, RZ, 0x3c, !PT ;  /* 0x0000004003037812 */ /* 0x000fe200078e3cff */
[----:B--2---:R-:W-:Y:S01]  /*2ed00*/  STS.U16 [R5+0x13300], R28 ;  /* 0x0133001c05007388 */ /* 0x004fe20000000400 */
[----:B------:R-:W-:Y:S02]  /*2ed10*/  STS.U16 [R5+0x13380], R27 ;  /* 0x0133801b05007388 */ /* 0x000fe40000000400 */
[----:B------:R-:W-:Y:S02]  /*2ed20*/  STS.U16 [R5+0x13b00], R7 ;  /* 0x013b000705007388 */ /* 0x000fe40000000400 */
[----:B------:R0:W-:Y:S01]  /*2ed30*/  STS.U16 [R5+0x13b80], R6 ;  /* 0x013b800605007388 */ /* 0x0001e20000000400 */
[----:B------:R1:W-:Y:S01]  /*2ed40*/  STS.U16 [R3+0x10400], R25 ;  /* 0x0104001903007388 */ /* 0x0003e20000000400 */
[----:B------:R2:W-:Y:S02]  /*2ed50*/  STS.U16 [R3+0x10480], R26 ;  /* 0x0104801a03007388 */ /* 0x0005e40000000400 */
[----:B------:R3:W-:Y:S02]  /*2ed60*/  STS.U16 [R3+0x10c00], R29 ;  /* 0x010c001d03007388 */ /* 0x0007e40000000400 */
[----:B------:R3:W-:Y:S01]  /*2ed70*/  STS.U16 [R3+0x10c80], R0 ;  /* 0x010c800003007388 */ /* 0x0007e20000000400 */
[----:B------:R3:W-:Y:S04]  /*2ed80*/  STS.U16 [R3+0x11400], R2 ;  /* 0x0114000203007388 */ /* 0x0007e80000000400 */
[----:B0-----:R-:W4:Y:S01]  /*2ed90*/  LDL.LU R5, [R1+0x43f8] ;  /* 0x0043f80001057983 */ /* 0x001f220000300800 */
[----:B-1----:R-:W4:Y:S02]  /*2eda0*/  LDL.LU R25, [R1+0x43f4] ;  /* 0x0043f40001197983 */ /* 0x002f240000300800 */
[----:B--2---:R-:W2:Y:S02]  /*2edb0*/  LDL.LU R26, [R1+0x43f0] ;  /* 0x0043f000011a7983 */ /* 0x004ea40000300800 */
[----:B---3--:R-:W3:Y:S01]  /*2edc0*/  LDL.LU R29, [R1+0x43ec] ;  /* 0x0043ec00011d7983 */ /* 0x008ee20000300800 */
[----:B------:R-:W2:Y:S01]  /*2edd0*/  LDL.LU R0, [R1+0x43e8] ;  /* 0x0043e80001007983 */ /* 0x000ea20000300800 */
[----:B------:R-:W2:Y:S03]  /*2ede0*/  LDL.LU R2, [R1+0x43e4] ;  /* 0x0043e40001027983 */ /* 0x000ea60000300800 */
[----:B------:R-:W-:Y:S01]  /*2edf0*/  STS.U16 [R3+0x11480], R10 ;  /* 0x0114800a03007388 */ /* 0x000fe20000000400 */
[----:B------:R-:W-:Y:S02]  /*2ee00*/  STS.U16 [R3+0x11c00], R11 ;  /* 0x011c000b03007388 */ /* 0x000fe40000000400 */
[----:B------:R-:W-:Y:S02]  /*2ee10*/  STS.U16 [R3+0x11c80], R14 ;  /* 0x011c800e03007388 */ /* 0x000fe40000000400 */
[----:B------:R-:W-:Y:S01]  /*2ee20*/  STS.U16 [R3+0x12400], R15 ;  /* 0x0124000f03007388 */ /* 0x000fe20000000400 */
[----:B--2---:R0:W-:Y:S01]  /*2ee30*/  STS.U16 [R3+0x12480], R2 ;  /* 0x0124800203007388 */ /* 0x0041e20000000400 */
[----:B------:R1:W-:Y:S02]  /*2ee40*/  STS.U16 [R3+0x12c00], R0 ;  /* 0x012c000003007388 */ /* 0x0003e40000000400 */
[----:B---3--:R-:W-:Y:S02]  /*2ee50*/  STS.U16 [R3+0x12c80], R29 ;  /* 0x012c801d03007388 */ /* 0x008fe40000000400 */
[----:B------:R-:W-:Y:S01]  /*2ee60*/  STS.U16 [R3+0x13400], R26 ;  /* 0x0134001a03007388 */ /* 0x000fe20000000400 */
[----:B----4-:R-:W-:Y:S04]  /*2ee70*/  STS.U16 [R3+0x13480], R25 ;  /* 0x0134801903007388 */ /* 0x010fe80000000400 */
[----:B0-----:R-:W2:Y:S01]  /*2ee80*/  LDL.LU R2, [R1+0x43e0] ;  /* 0x0043e00001027983 */ /* 0x001ea20000300800 */
[----:B-1----:R-:W3:Y:S02]  /*2ee90*/  LDL.LU R0, [R1+0x43dc] ;  /* 0x0043dc0001007983 */ /* 0x002ee40000300800 */
[----:B------:R-:W4:Y:S02]  /*2eea0*/  LDL R14, [R1+0x1d58] ;  /* 0x001d5800010e7983 */ /* 0x000f240000100800 */
[----:B------:R0:W-:Y:S01]  /*2eeb0*/  STS.U16 [R3+0x13c00], R5 ;  /* 0x013c000503007388 */ /* 0x0001e20000000400 */
[----:B------:R-:W-:Y:S01]  /*2eec0*/  PRMT R7, RZ, 0x7610, R7 ;  /* 0x00007610ff077816 */ /* 0x000fe20000000007 */
[----:B------:R-:W2:Y:S04]  /*2eed0*/  LDL R11, [R1+0x1d3c] ;  /* 0x001d3c00010b7983 */ /* 0x000ea80000100800 */
[----:B------:R-:W2:Y:S04]  /*2eee0*/  LDL R10, [R1+0x1d40] ;  /* 0x001d4000010a7983 */ /* 0x000ea80000100800 */
[----:B0-----:R-:W2:Y:S04]  /*2eef0*/  LDL R5, [R1+0x1d54] ;  /* 0x001d540001057983 */ /* 0x001ea80000100800 */
[----:B------:R0:W-:Y:S04]  /*2ef00*/  STS.U16 [R3+0x13c80], R4 ;  /* 0x013c800403007388 */ /* 0x0001e80000000400 */
[----:B0-----:R-:W2:Y:S01]  /*2ef10*/  LDL.LU R3, [R1+0x1fb0] ;  /* 0x001fb00001037983 */ /* 0x001ea20000300800 */
[----:B----4-:R-:W-:Y:S01]  /*2ef20*/  @!P0 IMAD.MOV.U32 R4, RZ, RZ, R14 ;  /* 0x000000ffff048224 */ /* 0x010fe200078e000e */
[----:B---3--:R-:W-:-:S02]  /*2ef30*/  PRMT R0, RZ, 0x7610, R0 ;  /* 0x00007610ff007816 */ /* 0x008fc40000000000 */
[----:B------:R-:W0:Y:S04]  /*2ef40*/  S2R R15, SR_TID.X ;  /* 0x00000000000f7919 */ /* 0x000e280000002100 */
[----:B------:R-:W3:Y:S04]  /*2ef50*/  LDL R14, [R1+0x1ccc] ;  /* 0x001ccc00010e7983 */ /* 0x000ee80000100800 */
[----:B--2---:R1:W2:Y:S04]  /*2ef60*/  @!P0 LDG.E.U16 R7, [R4.64] ;  /* 0x0000000404078981 */ /* 0x0042a8000c1e1500 */
[----:B-1----:R-:W4:Y:S04]  /*2ef70*/  LDL R4, [R1+0x1d4c] ;  /* 0x001d4c0001047983 */ /* 0x002f280000100800 */
[----:B------:R-:W4:Y:S01]  /*2ef80*/  LDL R5, [R1+0x1d50] ;  /* 0x001d500001057983 */ /* 0x000f220000100800 */
[----:B0-----:R-:W-:-:S05]  /*2ef90*/  LOP3.LUT R15, R15, 0x3f, RZ, 0xc0, !PT ;  /* 0x0000003f0f0f7812 */ /* 0x001fca00078ec0ff */
[----:B------:R-:W-:Y:S01]  /*2efa0*/  IMAD.SHL.U32 R15, R15, 0x2, RZ ;  /* 0x000000020f0f7824 */ /* 0x000fe200078e00ff */
[----:B----4-:R-:W-:-:S04]  /*2efb0*/  @!P1 LOP3.LUT R5, R5, R4, RZ, 0x3c, !PT ;  /* 0x0000000405059212 */ /* 0x010fc800078e3cff */
[----:B------:R-:W-:-:S04]  /*2efc0*/  @!P1 LOP3.LUT R4, R5, R4, RZ, 0x3c, !PT ;  /* 0x0000000405049212 */ /* 0x000fc800078e3cff */
[----:B------:R-:W-:-:S05]  /*2efd0*/  @!P1 LOP3.LUT R5, R5, R4, RZ, 0x3c, !PT ;  /* 0x0000000405059212 */ /* 0x000fca00078e3cff */
[----:B------:R-:W4:Y:S01]  /*2efe0*/  @!P1 LDG.E.U16 R0, [R4.64] ;  /* 0x0000000404009981 */ /* 0x000f22000c1e1500 */
[----:B------:R-:W-:-:S05]  /*2eff0*/  LOP3.LUT R15, R15, 0x50, RZ, 0x3c, !PT ;  /* 0x000000500f0f7812 */ /* 0x000fca00078e3cff */
        /* <DEDUP_REMOVED lines=9> */
[----:B0-----:R-:W3:Y:S01]  /*2f090*/  LDL R15, [R1+0x1cd8] ;  /* 0x001cd800010f7983 */ /* 0x001ee20000100800 */
[----:B--2---:R0:W-:Y:S03]  /*2f0a0*/  STL [R1+0x34], R7 ;  /* 0x0000340701007387 */ /* 0x0041e60000100800 */
        /* <DEDUP_REMOVED lines=8> */
[----:B------:R-:W-:Y:S02]  /*2f130*/  @!P0 LOP3.LUT R5, R5, R4, RZ, 0x3c, !PT ;  /* 0x0000000405058212 */ /* 0x000fe400078e3cff */
[----:B----4-:R-:W-:-:S03]  /*2f140*/  PRMT R0, RZ, 0x7610, R0 ;  /* 0x00007610ff007816 */ /* 0x010fc60000000000 */
[----:B------:R0:W2:Y:S02]  /*2f150*/  @!P0 LDG.E.U16 R2, [R4.64] ;  /* 0x0000000404028981 */ /* 0x0000a4000c1e1500 */
[----:B0-----:R-:W-:Y:S02]  /*2f160*/  @!P1 IMAD.MOV.U32 R4, RZ, RZ, R10 ;  /* 0x000000ffff049224 */ /* 0x001fe400078e000a */
[----:B------:R-:W-:-:S05]  /*2f170*/  @!P1 IMAD.MOV.U32 R5, RZ, RZ, R11 ;  /* 0x000000ffff059224 */ /* 0x000fca00078e000b */
[----:B------:R-:W4:Y:S04]  /*2f180*/  @!P1 LDG.E.U16 R0, [R4.64] ;  /* 0x0000000404009981 */ /* 0x000f28000c1e1500 */
[----:B--2---:R0:W-:Y:S04]  /*2f190*/  STL [R1+0x2c], R2 ;  /* 0x00002c0201007387 */ /* 0x0041e80000100800 */
[----:B0-----:R-:W2:Y:S01]  /*2f1a0*/  LDL.LU R2, [R1+0x43d4] ;  /* 0x0043d40001027983 */ /* 0x001ea20000300800 */
[----:B------:R-:W2:Y:S02]  /*2f1b0*/  LDL R11, [R1+0x1cbc] ;  /* 0x001cbc00010b7983 */ /* 0x000ea40000100800 */
[----:B------:R-:W2:Y:S01]  /*2f1c0*/  LDL R10, [R1+0x1cc0] ;  /* 0x001cc000010a7983 */ /* 0x000ea20000100800 */
[----:B----4-:R0:W-:Y:S04]  /*2f1d0*/  STL [R1+0x28], R0 ;  /* 0x0000280001007387 */ /* 0x0101e80000100800 */
[----:B0-----:R-:W4:Y:S01]  /*2f1e0*/  LDL.LU R0, [R1+0x43d0] ;  /* 0x0043d00001007983 */ /* 0x001f220000300800 */
[----:B------:R-:W2:Y:S01]  /*2f1f0*/  LDL R5, [R1+0x1cd4] ;  /* 0x001cd40001057983 */ /* 0x000ea20000100800 */
[----:B------:R-:W-:Y:S01]  /*2f200*/  PRMT R9, RZ, 0x7610, R9 ;  /* 0x00007610ff097816 */ /* 0x000fe20000000009 */
[----:B---3--:R-:W-:Y:S01]  /*2f210*/  @!P0 IMAD.MOV.U32 R4, RZ, RZ, R15 ;  /* 0x000000ffff048224 */ /* 0x008fe200078e000f */
[----:B------:R-:W-:-:S04]  /*2f220*/  PRMT R6, RZ, 0x7610, R6 ;  /* 0x00007610ff067816 */ /* 0x000fc80000000006 */
[----:B--2---:R0:W2:Y:S02]  /*2f230*/  @!P0 LDG.E.U16 R9, [R4.64] ;  /* 0x0000000404098981 */ /* 0x0040a4000c1e1500 */
[----:B0-----:R-:W-:Y:S02]  /*2f240*/  @!P1 IMAD.MOV.U32 R4, RZ, RZ, R7 ;  /* 0x000000ffff049224 */ /* 0x001fe400078e0007 */
[----:B------:R-:W-:-:S05]  /*2f250*/  @!P1 IMAD.MOV.U32 R5, RZ, RZ, R14 ;  /* 0x000000ffff059224 */ /* 0x000fca00078e000e */
[----:B------:R0:W3:Y:S04]  /*2f260*/  @!P1 LDG.E.U16 R6, [R4.64] ;  /* 0x0000000404069981 */ /* 0x0000e8000c1e1500 */
[----:B--2---:R1:W-:Y:S01]  /*2f270*/  STL [R1+0x24], R9 ;  /* 0x0000240901007387 */ /* 0x0043e20000100800 */
[----:B0-----:R-:W2:Y:S02]  /*2f280*/  LDL R4, [R1+0x1cc4] ;  /* 0x001cc40001047983 */ /* 0x001ea40000100800 */
[----:B------:R-:W2:Y:S01]  /*2f290*/  LDL R5, [R1+0x1cc8] ;  /* 0x001cc80001057983 */ /* 0x000ea20000100800 */
[----:B------:R-:W-:Y:S02]  /*2f2a0*/  PRMT R2, RZ, 0x7610, R2 ;  /* 0x00007610ff027816 */ /* 0x000fe40000000002 */
[----:B----4-:R-:W-:Y:S01]  /*2f2b0*/  PRMT R0, RZ, 0x7610, R0 ;  /* 0x00007610ff007816 */ /* 0x010fe20000000000 */
[----:B------:R-:W4:Y:S04]  /*2f2c0*/  LDL R15, [R1+0x1c4c] ;  /* 0x001c4c00010f7983 */ /* 0x000f280000100800 */
[----:B------:R-:W3:Y:S04]  /*2f2d0*/  LDL R14, [R1+0x1c50] ;  /* 0x001c5000010e7983 */ /* 0x000ee80000100800 */
[----:B------:R-:W3:Y:S04]  /*2f2e0*/  LDL R7, [R1+0x1c44] ;  /* 0x001c440001077983 */ /* 0x000ee80000100800 */
[----:B-1----:R-:W3:Y:S01]  /*2f2f0*/  LDL R9, [R1+0x1c58] ;  /* 0x001c580001097983 */ /* 0x002ee20000100800 */
[----:B--2---:R-:W-:-:S04]  /*2f300*/  @!P0 LOP3.LUT R5, R5, R4, RZ, 0x3c, !PT ;  /* 0x0000000405058212 */ /* 0x004fc800078e3cff */
[----:B------:R-:W-:-:S04]  /*2f310*/  @!P0 LOP3.LUT R4, R5, R4, RZ, 0x3c, !PT ;  /* 0x0000000405048212 */ /* 0x000fc800078e3cff */
[----:B------:R-:W-:-:S05]  /*2f320*/  @!P0 LOP3.LUT R5, R5, R4, RZ, 0x3c, !PT ;  /* 0x0000000405058212 */ /* 0x000fca00078e3cff */
[----:B------:R0:W2:Y:S02]  /*2f330*/  @!P0 LDG.E.U16 R2, [R4.64] ;  /* 0x0000000404028981 */ /* 0x0000a4000c1e1500 */
[----:B0-----:R-:W-:Y:S02]  /*2f340*/  @!P1 IMAD.MOV.U32 R4, RZ, RZ, R10 ;  /* 0x000000ffff049224 */ /* 0x001fe400078e000a */
[----:B------:R-:W-:-:S05]  /*2f350*/  @!P1 IMAD.MOV.U32 R5, RZ, RZ, R11 ;  /* 0x000000ffff059224 */ /* 0x000fca00078e000b */
[----:B------:R-:W4:Y:S04]  /*2f360*/  @!P1 LDG.E.U16 R0, [R4.64] ;  /* 0x0000000404009981 */ /* 0x000f28000c1e1500 */
[----:B---3--:R0:W-:Y:S04]  /*2f370*/  STL [R1+0x20], R6 ;  /* 0x0000200601007387 */ /* 0x0081e80000100800 */
[----:B0-----:R-:W3:Y:S04]  /*2f380*/  LDL R6, [R1+0x1c48] ;  /* 0x001c480001067983 */ /* 0x001ee80000100800 */
[----:B--2---:R0:W-:Y:S04]  /*2f390*/  STL [R1+0x1c], R2 ;  /* 0x00001c0201007387 */ /* 0x0041e80000100800 */
[----:B0-----:R-:W2:Y:S01]  /*2f3a0*/  LDL.LU R2, [R1+0x43cc] ;  /* 0x0043cc0001027983 */ /* 0x001ea20000300800 */
[----:B------:R-:W3:Y:S02]  /*2f3b0*/  LDL R11, [R1+0x1c3c] ;  /* 0x001c3c00010b7983 */ /* 0x000ee40000100800 */
[----:B------:R-:W3:Y:S01]  /*2f3c0*/  LDL R10, [R1+0x1c40] ;  /* 0x001c4000010a7983 */ /* 0x000ee20000100800 */
[----:B----4-:R0:W-:Y:S04]  /*2f3d0*/  STL [R1+0x18], R0 ;  /* 0x0000180001007387 */ /* 0x0101e80000100800 */
[----:B0-----:R-:W4:Y:S01]  /*2f3e0*/  LDL.LU R0, [R1+0x43c8] ;  /* 0x0043c80001007983 */ /* 0x001f220000300800 */
[----:B------:R-:W3:Y:S01]  /*2f3f0*/  LDL R5, [R1+0x1c54] ;  /* 0x001c540001057983 */ /* 0x000ee20000100800 */
[----:B------:R-:W-:Y:S01]  /*2f400*/  PRMT R8, RZ, 0x7610, R8 ;  /* 0x00007610ff087816 */ /* 0x000fe20000000008 */
[----:B------:R-:W-:Y:S01]  /*2f410*/  @!P0 IMAD.MOV.U32 R4, RZ, RZ, R9 ;  /* 0x000000ffff048224 */ /* 0x000fe200078e0009 */
[----:B------:R-:W-:Y:S01]  /*2f420*/  PRMT R13, RZ, 0x7610, R13 ;  /* 0x00007610ff0d7816 */ /* 0x000fe2000000000d */
[----:B------:R-:W4:Y:S01]  /*2f430*/  LDL R9, [R1+0x1bd4] ;  /* 0x001bd40001097983 */ /* 0x000f220000100800 */
[----:B--2---:R-:W-:-:S03]  /*2f440*/  PRMT R2, RZ, 0x7610, R2 ;  /* 0x00007610ff027816 */ /* 0x004fc60000000002 */
[----:B---3--:R0:W2:Y:S02]  /*2f450*/  @!P0 LDG.E.U16 R8, [R4.64] ;  /* 0x0000000404088981 */ /* 0x0080a4000c1e1500 */
[----:B0-----:R-:W-:Y:S02]  /*2f460*/  @!P1 IMAD.MOV.U32 R4, RZ, RZ, R14 ;  /* 0x000000ffff049224 */ /* 0x001fe400078e000e */
[----:B------:R-:W-:-:S05]  /*2f470*/  @!P1 IMAD.MOV.U32 R5, RZ, RZ, R15 ;  /* 0x000000ffff059224 */ /* 0x000fca00078e000f */
[----:B------:R0:W3:Y:S01]  /*2f480*/  @!P1 LDG.E.U16 R13, [R4.64] ;  /* 0x00000004040d9981 */ /* 0x0000e2000c1e1500 */
[----:B----4-:R-:W-:Y:S01]  /*2f490*/  PRMT R0, RZ, 0x7610, R0 ;  /* 0x00007610ff007816 */ /* 0x010fe20000000000 */
[----:B0-----:R-:W-:Y:S02]  /*2f4a0*/  @!P0 IMAD.MOV.U32 R4, RZ, RZ, R6 ;  /* 0x000000ffff048224 */ /* 0x001fe400078e0006 */
[----:B------:R-:W-:-:S05]  /*2f4b0*/  @!P0 IMAD.MOV.U32 R5, RZ, RZ, R7 ;  /* 0x000000ffff058224 */ /* 0x000fca00078e0007 */
[----:B------:R0:W4:Y:S02]  /*2f4c0*/  @!P0 LDG.E.U16 R2, [R4.64] ;  /* 0x0000000404028981 */ /* 0x000124000c1e1500 */
[----:B0-----:R-:W-:Y:S02]  /*2f4d0*/  @!P1 IMAD.MOV.U32 R4, RZ, RZ, R10 ;  /* 0x000000ffff049224 */ /* 0x001fe400078e000a */
[----:B------:R-:W-:-:S05]  /*2f4e0*/  @!P1 IMAD.MOV.U32 R5, RZ, RZ, R11 ;  /* 0x000000ffff059224 */ /* 0x000fca00078e000b */
[----:B------:R-:W3:Y:S01]  /*2f4f0*/  @!P1 LDG.E.U16 R0, [R4.64] ;  /* 0x0000000404009981 */ /* 0x000ee2000c1e1500 */
[----:B------:R-:W-:-:S03]  /*2f500*/  PRMT R12, RZ, 0x7610, R12 ;  /* 0x00007610ff0c7816 */ /* 0x000fc6000000000c */
[----:B--2---:R0:W-:Y:S01]  /*2f510*/  STL [R1+0x14], R8 ;  /* 0x0000140801007387 */ /* 0x0041e20000100800 */
[----:B------:R-:W2:Y:S02]  /*2f520*/  LDL R7, [R1+0x1bc4] ;  /* 0x001bc40001077983 */ /* 0x000ea40000100800 */
[----:B------:R-:W2:Y:S01]  /*2f530*/  LDL R6, [R1+0x1bd0] ;  /* 0x001bd00001067983 */ /* 0x000ea20000100800 */
[----:B0-----:R-:W2:Y:S04]  /*2f540*/  LDL R8, [R1+0x1bd8] ;  /* 0x001bd80001087983 */ /* 0x001ea80000100800 */
[----:B----4-:R-:W-:Y:S01]  /*2f550*/  STL [R1+0x43b4], R2 ;  /* 0x0043b40201007387 */ /* 0x010fe20000100800 */
[----:B---3--:R0:W-:Y:S03]  /*2f560*/  STL [R1+0x10], R13 ;  /* 0x0000100d01007387 */ /* 0x0081e60000100800 */
[----:B0-----:R-:W3:Y:S01]  /*2f570*/  LDL R13, [R1+0x1bc0] ;  /* 0x001bc000010d7983 */ /* 0x001ee20000100800 */
[----:B------:R0:W-:Y:S03]  /*2f580*/  STL.S16 [R1+0x4], R12 ;  /* 0x0000040c01007387 */ /* 0x0001e60000100600 */
[----:B0-----:R-:W4:Y:S01]  /*2f590*/  LDL R12, [R1+0x1dcc] ;  /* 0x001dcc00010c7983 */ /* 0x001f220000100800 */
[----:B------:R0:W-:Y:S03]  /*2f5a0*/  STL [R1+0x43b8], R0 ;  /* 0x0043b80001007387 */ /* 0x0001e60000100800 */
[----:B0-----:R0:W3:Y:S01]  /*2f5b0*/  LDL.LU R0, [R1+0x4] ;  /* 0x0000040001007983 */ /* 0x0010e20000300800 */
[----:B------:R-:W-:Y:S01]  /*2f5c0*/  @!P0 IMAD.MOV.U32 R5, RZ, RZ, R9 ;  /* 0x000000ffff058224 */ /* 0x000fe200078e0009 */
[----:B------:R-:W-:-:S02]  /*2f5d0*/  PRMT R2, RZ, 0x7610, R2 ;  /* 0x00007610ff027816 */ /* 0x000fc40000000002 */
[----:B------:R-:W-:Y:S01]  /*2f5e0*/  PRMT R29, RZ, 0x7610, R29 ;  /* 0x00007610ff1d7816 */ /* 0x000fe2000000001d */
[----:B------:R-:W4:Y:S04]  /*2f5f0*/  LDL R11, [R1+0x1dc4] ;  /* 0x001dc400010b7983 */ /* 0x000f280000100800 */
[----:B------:R-:W4:Y:S04]  /*2f600*/  LDL R10, [R1+0x1dc8] ;  /* 0x001dc800010a7983 */ /* 0x000f280000100800 */
[----:B------:R-:W4:Y:S01]  /*2f610*/  LDL R9, [R1+0x1e20] ;  /* 0x001e200001097983 */ /* 0x000f220000100800 */
[----:B--2---:R-:W-:-:S03]  /*2f620*/  @!P0 IMAD.MOV.U32 R4, RZ, RZ, R8 ;  /* 0x000000ffff048224 */ /* 0x004fc600078e0008 */
[----:B------:R-:W2:Y:S04]  /*2f630*/  LDL R8, [R1+0x1e2c] ;  /* 0x001e2c0001087983 */ /* 0x000ea80000100800 */
[----:B---3--:R1:W3:Y:S02]  /*2f640*/  @!P0 LDG.E.U16 R0, [R4.64] ;  /* 0x0000000404008981 */ /* 0x0082e4000c1e1500 */
[----:B-1----:R-:W-:Y:S02]  /*2f650*/  @!P1 IMAD.MOV.U32 R4, RZ, RZ, R6 ;  /* 0x000000ffff049224 */ /* 0x002fe400078e0006 */
[----:B------:R-:W-:-:S05]  /*2f660*/  @!P1 IMAD.MOV.U32 R5, RZ, RZ, R7 ;  /* 0x000000ffff059224 */ /* 0x000fca00078e0007 */
[----:B------:R4:W2:Y:S02]  /*2f670*/  @!P1 LDG.E.U16 R2, [R4.64] ;  /* 0x0000000404029981 */ /* 0x0008a4000c1e1500 */
[----:B----4-:R-:W-:Y:S02]  /*2f680*/  @!P0 IMAD.MOV.U32 R4, RZ, RZ, R12 ;  /* 0x000000ffff048224 */ /* 0x010fe400078e000c */
[----:B------:R-:W-:-:S05]  /*2f690*/  @!P0 IMAD.MOV.U32 R5, RZ, RZ, R13 ;  /* 0x000000ffff058224 */ /* 0x000fca00078e000d */
[----:B------:R1:W4:Y:S02]  /*2f6a0*/  @!P0 LDG.E.U16 R29, [R4.64] ;  /* 0x00000004041d8981 */ /* 0x000324000c1e1500 */
[----:B-1----:R-:W-:Y:S02]  /*2f6b0*/  @!P1 IMAD.MOV.U32 R4, RZ, RZ, R10 ;  /* 0x000000ffff049224 */ /* 0x002fe400078e000a */
[----:B------:R-:W-:Y:S01]  /*2f6c0*/  @!P1 IMAD.MOV.U32 R5, RZ, RZ, R11 ;  /* 0x000000ffff059224 */ /* 0x000fe200078e000b */
[----:B---3--:R1:W-:Y:S01]  /*2f6d0*/  STL [R1+0x43bc], R0 ;  /* 0x0043bc0001007387 */ /* 0x0083e20000100800 */
[----:B------:R-:W3:Y:S02]  /*2f6e0*/  LDL R7, [R1+0x1e28] ;  /* 0x001e280001077983 */ /* 0x000ee40000100800 */
[----:B------:R-:W3:Y:S01]  /*2f6f0*/  LDL R6, [R1+0x1e34] ;  /* 0x001e340001067983 */ /* 0x000ee20000100800 */
[----:B--2---:R2:W-:Y:S01]  /*2f700*/  STL [R1+0x43c0], R2 ;  /* 0x0043c00201007387 */ /* 0x0045e20000100800 */
[----:B-1----:R-:W3:Y:S03]  /*2f710*/  LDL R0, [R1+0x1e3c] ;  /* 0x001e3c0001007983 */ /* 0x002ee60000100800 */
[----:B--2---:R-:W2:Y:S04]  /*2f720*/  LDL R2, [R1+0x1e30] ;  /* 0x001e300001027983 */ /* 0x004ea80000100800 */
[----:B----4-:R1:W-:Y:S01]  /*2f730*/  STL [R1+0x43c4], R29 ;  /* 0x0043c41d01007387 */ /* 0x0103e20000100800 */
[----:B------:R-:W4:Y:S02]  /*2f740*/  LDL R13, [R1+0x1e38] ;  /* 0x001e3800010d7983 */ /* 0x000f240000100800 */
[----:B------:R-:W4:Y:S02]  /*2f750*/  LDL R12, [R1+0x1e44] ;  /* 0x001e4400010c7983 */ /* 0x000f240000100800 */
[----:B------:R-:W4:Y:S01]  /*2f760*/  LDL R11, [R1+0x1e98] ;  /* 0x001e9800010b7983 */ /* 0x000f220000100800 */
[----:B------:R-:W4:Y:S01]  /*2f770*/  LDL R10, [R1+0x1ea4] ;  /* 0x001ea400010a7983 */ /* 0x000f220000100800 */
[----:B------:R-:W-:-:S02]  /*2f780*/  PRMT R28, RZ, 0x7610, R28 ;  /* 0x00007610ff1c7816 */ /* 0x000fc4000000001c */
[----:B------:R-:W-:Y:S02]  /*2f790*/  PRMT R27, RZ, 0x7610, R27 ;  /* 0x00007610ff1b7816 */ /* 0x000fe4000000001b */
[----:B------:R-:W-:Y:S02]  /*2f7a0*/  PRMT R26, RZ, 0x7610, R26 ;  /* 0x00007610ff1a7816 */ /* 0x000fe4000000001a */
[----:B------:R-:W-:Y:S02]  /*2f7b0*/  PRMT R22, RZ, 0x7610, R22 ;  /* 0x00007610ff167816 */ /* 0x000fe40000000016 */
[----:B------:R-:W-:Y:S01]  /*2f7c0*/  PRMT R20, RZ, 0x7610, R20 ;  /* 0x00007610ff147816 */ /* 0x000fe20000000014 */
[----:B------:R-:W4:Y:S04]  /*2f7d0*/  LDL R15, [R1+0x1f20] ;  /* 0x001f2000010f7983 */ /* 0x000f280000100800 */
[----:B------:R0:W4:Y:S04]  /*2f7e0*/  @!P1 LDG.E.U16 R28, [R4.64] ;  /* 0x00000004041c9981 */ /* 0x000128000c1e1500 */
[----:B------:R-:W4:Y:S01]  /*2f7f0*/  LDL R14, [R1+0x1f2c] ;  /* 0x001f2c00010e7983 */ /* 0x000f220000100800 */
[----:B------:R-:W-:-:S02]  /*2f800*/  PRMT R18, RZ, 0x7610, R18 ;  /* 0x00007610ff127816 */ /* 0x000fc40000000012 */
[----:B------:R-:W-:Y:S01]  /*2f810*/  PRMT R16, RZ, 0x7610, R16 ;  /* 0x00007610ff107816 */ /* 0x000fe20000000010 */
[----:B-1----:R-:W4:Y:S01]  /*2f820*/  LDL R29, [R1+0x1fbc] ;  /* 0x001fbc00011d7983 */ /* 0x002f220000100800 */
[----:B0-----:R-:W-:Y:S02]  /*2f830*/  @!P1 IMAD.MOV.U32 R4, RZ, RZ, R8 ;  /* 0x000000ffff049224 */ /* 0x001fe400078e0008 */
[----:B------:R-:W-:Y:S01]  /*2f840*/  @!P1 IMAD.MOV.U32 R5, RZ, RZ, R9 ;  /* 0x000000ffff059224 */ /* 0x000fe200078e0009 */
[----:B------:R-:W4:Y:S04]  /*2f850*/  LDL R8, [R1+0x1eb4] ;  /* 0x001eb40001087983 */ /* 0x000f280000100800 */
[----:B------:R-:W4:Y:S04]  /*2f860*/  LDL R9, [R1+0x1ea8] ;  /* 0x001ea80001097983 */ /* 0x000f280000100800 */
[----:B------:R3:W4:Y:S02]  /*2f870*/  @!P1 LDG.E.U16 R27, [R4.64] ;  /* 0x00000004041b9981 */ /* 0x000724000c1e1500 */
[----:B---3--:R-:W-:-:S02]  /*2f880*/  @!P0 IMAD.MOV.U32 R5, RZ, RZ, R7 ;  /* 0x000000ffff058224 */ /* 0x008fc400078e0007 */
[----:B------:R-:W-:Y:S01]  /*2f890*/  @!P0 IMAD.MOV.U32 R4, RZ, RZ, R6 ;  /* 0x000000ffff048224 */ /* 0x000fe200078e0006 */
[----:B------:R-:W3:Y:S04]  /*2f8a0*/  LDL R7, [R1+0x1ea0] ;  /* 0x001ea00001077983 */ /* 0x000ee80000100800 */
[----:B------:R-:W3:Y:S04]  /*2f8b0*/  LDL R6, [R1+0x1eac] ;  /* 0x001eac0001067983 */ /* 0x000ee80000100800 */
[----:B------:R0:W3:Y:S02]  /*2f8c0*/  @!P0 LDG.E.U16 R26, [R4.64] ;  /* 0x00000004041a8981 */ /* 0x0000e4000c1e1500 */
[----:B0-----:R-:W-:-:S02]  /*2f8d0*/  @!P1 IMAD.MOV.U32 R4, RZ, RZ, R0 ;  /* 0x000000ffff049224 */ /* 0x001fc400078e0000 */
[----:B------:R-:W3:Y:S01]  /*2f8e0*/  LDL R0, [R1+0x1f24] ;  /* 0x001f240001007983 */ /* 0x000ee20000100800 */
[----:B--2---:R-:W-:-:S03]  /*2f8f0*/  @!P1 IMAD.MOV.U32 R5, RZ, RZ, R2 ;  /* 0x000000ffff059224 */ /* 0x004fc600078e0002 */
[----:B------:R-:W2:Y:S04]  /*2f900*/  LDL R2, [R1+0x1f18] ;  /* 0x001f180001027983 */ /* 0x000ea80000100800 */
[----:B------:R4:W2:Y:S02]  /*2f910*/  @!P1 LDG.E.U16 R22, [R4.64] ;  /* 0x0000000404169981 */ /* 0x0008a4000c1e1500 */
[----:B----4-:R-:W-:Y:S02]  /*2f920*/  @!P0 IMAD.MOV.U32 R4, RZ, RZ, R12 ;  /* 0x000000ffff048224 */ /* 0x010fe400078e000c */
[----:B------:R-:W-:Y:S01]  /*2f930*/  @!P0 IMAD.MOV.U32 R5, RZ, RZ, R13 ;  /* 0x000000ffff058224 */ /* 0x000fe200078e000d */
[----:B------:R-:W4:Y:S04]  /*2f940*/  LDL R12, [R1+0x1ebc] ;  /* 0x001ebc00010c7983 */ /* 0x000f280000100800 */
[----:B------:R-:W4:Y:S04]  /*2f950*/  LDL R13, [R1+0x1eb0] ;  /* 0x001eb000010d7983 */ /* 0x000f280000100800 */
[----:B------:R0:W4:Y:S02]  /*2f960*/  @!P0 LDG.E.U16 R20, [R4.64] ;  /* 0x0000000404148981 */ /* 0x000124000c1e1500 */
[----:B0-----:R-:W-:-:S02]  /*2f970*/  @!P0 IMAD.MOV.U32 R4, RZ, RZ, R10 ;  /* 0x000000ffff048224 */ /* 0x001fc400078e000a */
[----:B------:R-:W-:Y:S01]  /*2f980*/  @!P0 IMAD.MOV.U32 R5, RZ, RZ, R11 ;  /* 0x000000ffff058224 */ /* 0x000fe200078e000b */
[----:B------:R-:W4:Y:S04]  /*2f990*/  LDL R10, [R1+0x1fa4] ;  /* 0x001fa400010a7983 */ /* 0x000f280000100800 */
[----:B------:R-:W4:Y:S04]  /*2f9a0*/  LDL R11, [R1+0x1f98] ;  /* 0x001f9800010b7983 */ /* 0x000f280000100800 */
[----:B------:R0:W4:Y:S02]  /*2f9b0*/  @!P0 LDG.E.U16 R18, [R4.64] ;  /* 0x0000000404128981 */ /* 0x000124000c1e1500 */
[----:B0-----:R-:W-:-:S02]  /*2f9c0*/  PRMT R4, RZ, 0x7610, R4 ;  /* 0x00007610ff047816 */ /* 0x001fc40000000004 */
[----:B------:R-:W-:Y:S01]  /*2f9d0*/  PRMT R5, RZ, 0x7610, R5 ;  /* 0x00007610ff057816 */ /* 0x000fe20000000005 */
[----:B---3--:R0:W3:Y:S02]  /*2f9e0*/  @!P1 LDG.E.U16 R16, [R6.64] ;  /* 0x0000000406109981 */ /* 0x0080e4000c1e1500 */
[----:B0-----:R-:W-:Y:S02]  /*2f9f0*/  @!P0 IMAD.MOV.U32 R6, RZ, RZ, R8 ;  /* 0x000000ffff068224 */ /* 0x001fe400078e0008 */
[----:B------:R-:W-:-:S05]  /*2fa00*/  @!P0 IMAD.MOV.U32 R7, RZ, RZ, R9 ;  /* 0x000000ffff078224 */ /* 0x000fca00078e0009 */
[----:B------:R0:W3:Y:S02]  /*2fa10*/  @!P0 LDG.E.U16 R4, [R6.64] ;  /* 0x0000000406048981 */ /* 0x0000e4000c1e1500 */
[----:B0-----:R-:W-:Y:S01]  /*2fa20*/  PRMT R7, RZ, 0x7610, R7 ;  /* 0x00007610ff077816 */ /* 0x001fe20000000007 */
[----:B------:R-:W-:Y:S02]  /*2fa30*/  @!P0 IMAD.MOV.U32 R8, RZ, RZ, R0 ;  /* 0x000000ffff088224 */ /* 0x000fe400078e0000 */
[----:B--2---:R-:W-:Y:S01]  /*2fa40*/  @!P0 IMAD.MOV.U32 R9, RZ, RZ, R2 ;  /* 0x000000ffff098224 */ /* 0x004fe200078e0002 */
[----:B------:R-:W2:Y:S04]  /*2fa50*/  LDL R0, [R1+0x1f34] ;  /* 0x001f340001007983 */ /* 0x000ea80000100800 */
[----:B------:R-:W3:Y:S04]  /*2fa60*/  LDL R2, [R1+0x1f28] ;  /* 0x001f280001027983 */ /* 0x000ee80000100800 */
[----:B------:R0:W3:Y:S04]  /*2fa70*/  @!P0 LDG.E.U16 R5, [R8.64] ;  /* 0x0000000408058981 */ /* 0x0000e8000c1e1500 */
[----:B----4-:R1:W4:Y:S04]  /*2fa80*/  @!P0 LDG.E.U16 R7, [R10.64] ;  /* 0x000000040a078981 */ /* 0x010328000c1e1500 */
[----:B-1----:R-:W4:Y:S04]  /*2fa90*/  LDL R10, [R1+0x1fa0] ;  /* 0x001fa000010a7983 */ /* 0x002f280000100800 */
[----:B------:R-:W4:Y:S01]  /*2faa0*/  LDL R11, [R1+0x1fac] ;  /* 0x001fac00010b7983 */ /* 0x000f220000100800 */
[----:B0-----:R-:W-:-:S02]  /*2fab0*/  @!P1 IMAD.MOV.U32 R8, RZ, RZ, R14 ;  /* 0x000000ffff089224 */ /* 0x001fc400078e000e */
[----:B------:R-:W-:Y:S02]  /*2fac0*/  @!P1 IMAD.MOV.U32 R9, RZ, RZ, R15 ;  /* 0x000000ffff099224 */ /* 0x000fe400078e000f */
[----:B------:R-:W4:Y:S01]  /*2fad0*/  LDL R14, [R1+0x1f3c] ;  /* 0x001f3c00010e7983 */ /* 0x000f220000100800 */
[----:B------:R-:W4:Y:S01]  /*2fae0*/  LDL R15, [R1+0x1f30] ;  /* 0x001f3000010f7983 */ /* 0x000f220000100800 */
[----:B------:R-:W-:-:S06]  /*2faf0*/  PRMT R6, RZ, 0x7610, R6 ;  /* 0x00007610ff067816 */ /* 0x000fcc0000000006 */
[----:B------:R0:W4:Y:S02]  /*2fb00*/  @!P1 LDG.E.U16 R6, [R8.64] ;  /* 0x0000000408069981 */ /* 0x000124000c1e1500 */
[----:B0-----:R-:W-:Y:S02]  /*2fb10*/  PRMT R8, RZ, 0x7610, R8 ;  /* 0x00007610ff087816 */ /* 0x001fe40000000008 */
[----:B------:R-:W-:-:S06]  /*2fb20*/  PRMT R9, RZ, 0x7610, R9 ;  /* 0x00007610ff097816 */ /* 0x000fcc0000000009 */
[----:B------:R2:W4:Y:S02]  /*2fb30*/  @!P1 LDG.E.U16 R9, [R12.64] ;  /* 0x000000040c099981 */ /* 0x000524000c1e1500 */
[----:B--2---:R-:W-:Y:S02]  /*2fb40*/  @!P0 IMAD.MOV.U32 R12, RZ, RZ, R0 ;  /* 0x000000ffff0c8224 */ /* 0x004fe400078e0000 */
[----:B---3--:R-:W-:Y:S01]  /*2fb50*/  @!P0 IMAD.MOV.U32 R13, RZ, RZ, R2 ;  /* 0x000000ffff0d8224 */ /* 0x008fe200078e0002 */
[----:B------:R-:W2:Y:S04]  /*2fb60*/  LDL R0, [R1+0x1ec4] ;  /* 0x001ec40001007983 */ /* 0x000ea80000100800 */
[----:B------:R-:W3:Y:S01]  /*2fb70*/  LDL R2, [R1+0x1eb8] ;  /* 0x001eb80001027983 */ /* 0x000ee20000100800 */
[----:B----4-:R-:W-:-:S04]  /*2fb80*/  @!P1 LOP3.LUT R11, R11, R10, RZ, 0x3c, !PT ;  /* 0x0000000a0b0b9212 */ /* 0x010fc800078e3cff */
[----:B------:R-:W-:-:S04]  /*2fb90*/  @!P1 LOP3.LUT R10, R11, R10, RZ, 0x3c, !PT ;  /* 0x0000000a0b0a9212 */ /* 0x000fc800078e3cff */
[----:B------:R-:W-:-:S05]  /*2fba0*/  @!P1 LOP3.LUT R11, R11, R10, RZ, 0x3c, !PT ;  /* 0x0000000a0b0b9212 */ /* 0x000fca00078e3cff */
[----:B------:R0:W4:Y:S02]  /*2fbb0*/  @!P1 LDG.E.U16 R8, [R10.64] ;  /* 0x000000040a089981 */ /* 0x000124000c1e1500 */
[----:B0-----:R-:W-:Y:S02]  /*2fbc0*/  PRMT R10, RZ, 0x7610, R10 ;  /* 0x00007610ff0a7816 */ /* 0x001fe4000000000a */
[----:B------:R-:W-:-:S04]  /*2fbd0*/  PRMT R11, RZ, 0x7610, R11 ;  /* 0x00007610ff0b7816 */ /* 0x000fc8000000000b */
[----:B------:R0:W2:Y:S04]  /*2fbe0*/  @!P0 LDG.E.U16 R10, [R12.64] ;  /* 0x000000040c0a8981 */ /* 0x0000a8000c1e1500 */
[----:B------:R1:W2:Y:S01]  /*2fbf0*/  @!P1 LDG.E.U16 R11, [R14.64] ;  /* 0x000000040e0b9981 */ /* 0x0002a2000c1e1500 */
[----:B0-----:R-:W-:Y:S01]  /*2fc00*/  PRMT R12, RZ, 0x7610, R12 ;  /* 0x00007610ff0c7816 */ /* 0x001fe2000000000c */
[----:B-1----:R-:W-:Y:S02]  /*2fc10*/  @!P1 IMAD.MOV.U32 R14, RZ, RZ, R29 ;  /* 0x000000ffff0e9224 */ /* 0x002fe400078e001d */
[----:B------:R-:W-:Y:S01]  /*2fc20*/  @!P1 IMAD.MOV.U32 R15, RZ, RZ, R3 ;  /* 0x000000ffff0f9224 */ /* 0x000fe200078e0003 */
[----:B------:R-:W2:Y:S01]  /*2fc30*/  LDL R29, [R1+0x1f44] ;  /* 0x001f4400011d7983 */ /* 0x000ea20000100800 */
[----:B------:R0:W-:Y:S03]  /*2fc40*/  STL [R1+0x20f0], R3 ;  /* 0x0020f00301007387 */ /* 0x0001e60000100800 */
[----:B------:R1:W2:Y:S01]  /*2fc50*/  @!P1 LDG.E.U16 R12, [R14.64] ;  /* 0x000000040e0c9981 */ /* 0x0002a2000c1e1500 */
[----:B------:R-:W-:-:S03]  /*2fc60*/  PRMT R13, RZ, 0x7610, R13 ;  /* 0x00007610ff0d7816 */ /* 0x000fc6000000000d */
[----:B0-----:R-:W2:Y:S04]  /*2fc70*/  LDL R3, [R1+0x1e4c] ;  /* 0x001e4c0001037983 */ /* 0x001ea80000100800 */
[----:B-1----:R-:W2:Y:S04]  /*2fc80*/  LDL R14, [R1+0x1fa8] ;  /* 0x001fa800010e7983 */ /* 0x002ea80000100800 */
[----:B------:R-:W2:Y:S02]  /*2fc90*/  LDL R15, [R1+0x1fb4] ;  /* 0x001fb400010f7983 */ /* 0x000ea40000100800 */
[----:B--2---:R-:W-:-:S04]  /*2fca0*/  @!P0 LOP3.LUT R15, R15, R14, RZ, 0x3c, !PT ;  /* 0x0000000e0f0f8212 */ /* 0x004fc800078e3cff */
[----:B------:R-:W-:-:S04]  /*2fcb0*/  @!P0 LOP3.LUT R14, R15, R14, RZ, 0x3c, !PT ;  /* 0x0000000e0f0e8212 */ /* 0x000fc800078e3cff */
[----:B------:R-:W-:-:S05]  /*2fcc0*/  @!P0 LOP3.LUT R15, R15, R14, RZ, 0x3c, !PT ;  /* 0x0000000e0f0f8212 */ /* 0x000fca00078e3cff */
[----:B------:R0:W2:Y:S04]  /*2fcd0*/  @!P0 LDG.E.U16 R13, [R14.64] ;  /* 0x000000040e0d8981 */ /* 0x0000a8000c1e1500 */
[----:B0-----:R-:W2:Y:S01]  /*2fce0*/  LDL R15, [R1+0x1e40] ;  /* 0x001e4000010f7983 */ /* 0x001ea20000100800 */
[----:B------:R-:W-:Y:S01]  /*2fcf0*/  PRMT R17, RZ, 0x7610, R17 ;  /* 0x00007610ff117816 */ /* 0x000fe20000000011 */
[----:B------:R-:W-:Y:S01]  /*2fd00*/  @!P1 IMAD.MOV.U32 R14, RZ, RZ, R3 ;  /* 0x000000ffff0e9224 */ /* 0x000fe200078e0003 */
[----:B------:R-:W-:Y:S01]  /*2fd10*/  PRMT R19, RZ, 0x7610, R19 ;  /* 0x00007610ff137816 */ /* 0x000fe20000000013 */
[----:B------:R-:W3:Y:S04]  /*2fd20*/  LDL R3, [R1+0x1fc8] ;  /* 0x001fc80001037983 */ /* 0x000ee80000100800 */
[----:B--2---:R0:W2:Y:S02]  /*2fd30*/  @!P1 LDG.E.U16 R17, [R14.64] ;  /* 0x000000040e119981 */ /* 0x0040a4000c1e1500 */
[----:B0-----:R-:W-:-:S02]  /*2fd40*/  @!P0 IMAD.MOV.U32 R14, RZ, RZ, R0 ;  /* 0x000000ffff0e8224 */ /* 0x001fc400078e0000 */
[----:B---3--:R-:W-:Y:S02]  /*2fd50*/  @!P0 IMAD.MOV.U32 R15, RZ, RZ, R2 ;  /* 0x000000ffff0f8224 */ /* 0x008fe400078e0002 */
[----:B------:R-:W3:Y:S01]  /*2fd60*/  LDL.LU R2, [R1+0x34] ;  /* 0x0000340001027983 */ /* 0x000ee20000300800 */
[----:B------:R-:W2:Y:S03]  /*2fd70*/  LDL.LU R0, [R1+0x30] ;  /* 0x0000300001007983 */ /* 0x000ea60000300800 */
[----:B------:R0:W2:Y:S04]  /*2fd80*/  @!P0 LDG.E.U16 R19, [R14.64] ;  /* 0x000000040e138981 */ /* 0x0000a8000c1e1500 */
[----:B0-----:R-:W2:Y:S04]  /*2fd90*/  LDL R14, [R1+0x1ec0] ;  /* 0x001ec000010e7983 */ /* 0x001ea80000100800 */
[----:B------:R-:W2:Y:S01]  /*2fda0*/  LDL R15, [R1+0x1ecc] ;  /* 0x001ecc00010f7983 */ /* 0x000ea20000100800 */
[----:B------:R-:W-:-:S02]  /*2fdb0*/  PRMT R21, RZ, 0x7610, R21 ;  /* 0x00007610ff157816 */ /* 0x000fc40000000015 */
[----:B--2---:R-:W-:-:S04]  /*2fdc0*/  @!P1 LOP3.LUT R15, R15, R14, RZ, 0x3c, !PT ;  /* 0x0000000e0f0f9212 */ /* 0x004fc800078e3cff */
[----:B------:R-:W-:-:S04]  /*2fdd0*/  @!P1 LOP3.LUT R14, R15, R14, RZ, 0x3c, !PT ;  /* 0x0000000e0f0e9212 */ /* 0x000fc800078e3cff */
[----:B------:R-:W-:-:S05]  /*2fde0*/  @!P1 LOP3.LUT R15, R15, R14, RZ, 0x3c, !PT ;  /* 0x0000000e0f0f9212 */ /* 0x000fca00078e3cff */
[----:B------:R0:W2:Y:S04]  /*2fdf0*/  @!P1 LDG.E.U16 R21, [R14.64] ;  /* 0x000000040e159981 */ /* 0x0000a8000c1e1500 */
[----:B0-----:R-:W2:Y:S01]  /*2fe00*/  LDL R15, [R1+0x1f38] ;  /* 0x001f3800010f7983 */ /* 0x001ea20000100800 */
[----:B------:R-:W-:Y:S01]  /*2fe10*/  PRMT R23, RZ, 0x7610, R23 ;  /* 0x00007610ff177816 */ /* 0x000fe20000000017 */
[----:B------:R-:W-:-:S05]  /*2fe20*/  @!P0 IMAD.MOV.U32 R14, RZ, RZ, R29 ;  /* 0x000000ffff0e8224 */ /* 0x000fca00078e001d */
[----:B--2---:R0:W2:Y:S04]  /*2fe30*/  @!P0 LDG.E.U16 R23, [R14.64] ;  /* 0x000000040e178981 */ /* 0x0040a8000c1e1500 */
[----:B0-----:R-:W2:Y:S04]  /*2fe40*/  LDL R14, [R1+0x1f40] ;  /* 0x001f4000010e7983 */ /* 0x001ea80000100800 */
[----:B------:R-:W2:Y:S01]  /*2fe50*/  LDL R15, [R1+0x1f4c] ;  /* 0x001f4c00010f7983 */ /* 0x000ea20000100800 */
[----:B------:R-:W-:-:S03]  /*2fe60*/  PRMT R24, RZ, 0x7610, R24 ;  /* 0x00007610ff187816 */ /* 0x000fc60000000018 */
[----:B------:R-:W0:Y:S01]  /*2fe70*/  S2R R29, SR_TID.X ;  /* 0x00000000001d7919 */ /* 0x000e220000002100 */
[----:B--2---:R-:W-:-:S04]  /*2fe80*/  @!P1 LOP3.LUT R15, R15, R14, RZ, 0x3c, !PT ;  /* 0x0000000e0f0f9212 */ /* 0x004fc800078e3cff */
[----:B------:R-:W-:-:S04]  /*2fe90*/  @!P1 LOP3.LUT R14, R15, R14, RZ, 0x3c, !PT ;  /* 0x0000000e0f0e9212 */ /* 0x000fc800078e3cff */
[----:B------:R-:W-:-:S05]  /*2fea0*/  @!P1 LOP3.LUT R15, R15, R14, RZ, 0x3c, !PT ;  /* 0x0000000e0f0f9212 */ /* 0x000fca00078e3cff */
[----:B------:R1:W2:Y:S04]  /*2feb0*/  @!P1 LDG.E.U16 R24, [R14.64] ;  /* 0x000000040e189981 */ /* 0x0002a8000c1e1500 */
[----:B-1----:R-:W2:Y:S01]  /*2fec0*/  LDL R15, [R1+0x1fc0] ;  /* 0x001fc000010f7983 */ /* 0x002ea20000100800 */
[----:B------:R-:W-:Y:S02]  /*2fed0*/  @!P1 IMAD.MOV.U32 R14, RZ, RZ, R3 ;  /* 0x000000ffff0e9224 */ /* 0x000fe400078e0003 */
[----:B------:R-:W1:Y:S01]  /*2fee0*/  S2R R3, SR_TID.X ;  /* 0x0000000000037919 */ /* 0x000e620000002100 */
[----:B0-----:R-:W-:-:S05]  /*2fef0*/  LOP3.LUT R29, R29, 0x3f, RZ, 0xc0, !PT ;  /* 0x0000003f1d1d7812 */ /* 0x001fca00078ec0ff */
[----:B------:R-:W-:Y:S01]  /*2ff00*/  IMAD.SHL.U32 R29, R29, 0x2, RZ ;  /* 0x000000021d1d7824 */ /* 0x000fe200078e00ff */
[----:B------:R-:W-:-:S04]  /*2ff10*/  PRMT R25, RZ, 0x7610, R25 ;  /* 0x00007610ff197816 */ /* 0x000fc80000000019 */
[----:B------:R-:W-:-:S05]  /*2ff20*/  LOP3.LUT R29, R29, 0x50, RZ, 0x3c, !PT ;  /* 0x000000501d1d7812 */ /* 0x000fca00078e3cff */
[----:B------:R-:W-:Y:S01]  /*2ff30*/  STS.U16 [R29+0x12580], R27 ;  /* 0x0125801b1d007388 */ /* 0x000fe20000000400 */
[----:B------:R-:W-:Y:S02]  /*2ff40*/  STS.U16 [R29+0x12d00], R18 ;  /* 0x012d00121d007388 */ /* 0x000fe40000000400 */
[----:B------:R-:W-:Y:S02]  /*2ff50*/  STS.U16 [R29+0x12d80], R16 ;  /* 0x012d80101d007388 */ /* 0x000fe40000000400 */
[----:B------:R0:W-:Y:S01]  /*2ff60*/  STS.U16 [R29+0x13500], R5 ;  /* 0x013500051d007388 */ /* 0x0001e20000000400 */
[----:B-1----:R-:W-:Y:S01]  /*2ff70*/  LOP3.LUT R3, R3, 0x3f, RZ, 0xc0, !PT ;  /* 0x0000003f03037812 */ /* 0x002fe200078ec0ff */
[----:B------:R1:W-:Y:S04]  /*2ff80*/  STS.U16 [R29+0x13580], R6 ;  /* 0x013580061d007388 */ /* 0x0003e80000000400 */
[----:B0-----:R-:W-:Y:S01]  /*2ff90*/  IMAD.SHL.U32 R5, R3, 0x2, RZ ;  /* 0x0000000203057824 */ /* 0x001fe200078e00ff */
[----:B------:R0:W-:Y:S01]  /*2ffa0*/  STS.U16 [R29+0x13d00], R7 ;  /* 0x013d00071d007388 */ /* 0x0001e20000000400 */
[----:B----4-:R4:W-:Y:S03]  /*2ffb0*/  STS.U16 [R29+0x13d80], R8 ;  /* 0x013d80081d007388 */ /* 0x0109e60000000400 */
[----:B------:R-:W-:-:S05]  /*2ffc0*/  LOP3.LUT R5, R5, 0x60, RZ, 0x3c, !PT ;  /* 0x0000006005057812 */ /* 0x000fca00078e3cff */
[----:B---3--:R2:W-:Y:S01]  /*2ffd0*/  STS.U16 [R5+0x10600], R2 ;  /* 0x0106000205007388 */ /* 0x0085e20000000400 */
[----:B------:R0:W-:Y:S03]  /*2ffe0*/  STS.U16 [R5+0x10680], R0 ;  /* 0x0106800005007388 */ /* 0x0001e60000000400 */
[----:B--2---:R2:W3:Y:S04]  /*2fff0*/  @!P1 LDG.E.U16 R25, [R14.64] ;  /* 0x000000040e199981 */ /* 0x0044e8000c1e1500 */
[----:B--2---:R-:W2:Y:S01]  /*30000*/  LDL.LU R15, [R1+0x20] ;  /* 0x00002000010f7983 */ /* 0x004ea20000300800 */
[----:B------:R-:W2:Y:S02]  /*30010*/  LDL.LU R14, [R1+0x18] ;  /* 0x00001800010e7983 */ /* 0x000ea40000300800 */
[----:B------:R-:W2:Y:S02]  /*30020*/  LDL.LU R27, [R1+0x1c] ;  /* 0x00001c00011b7983 */ /* 0x000ea40000300800 */
[----:B------:R-:W2:Y:S01]  /*30030*/  LDL.LU R18, [R1+0x28] ;  /* 0x0000280001127983 */ /* 0x000ea20000300800 */
[----:B------:R-:W2:Y:S01]  /*30040*/  LDL.LU R16, [R1+0x2c] ;  /* 0x00002c0001107983 */ /* 0x000ea20000300800 */
[----:B-1----:R-:W2:Y:S02]  /*30050*/  LDL.LU R6, [R1+0x10] ;  /* 0x0000100001067983 */ /* 0x002ea40000300800 */
[----:B0-----:R-:W2:Y:S02]  /*30060*/  LDL.LU R7, [R1+0x14] ;  /* 0x0000140001077983 */ /* 0x001ea40000300800 */
[----:B----4-:R-:W4:Y:S01]  /*30070*/  LDL.LU R29, [R1+0x43c4] ;  /* 0x0043c400011d7983 */ /* 0x010f220000300800 */
[----:B------:R-:W2:Y:S01]  /*30080*/  LDL.LU R8, [R1+0x24] ;  /* 0x0000240001087983 */ /* 0x000ea20000300800 */
[----:B------:R-:W3:Y:S02]  /*30090*/  LDL.LU R2, [R1+0x43c0] ;  /* 0x0043c00001027983 */ /* 0x000ee40000300800 */
[----:B------:R-:W3:Y:S02]  /*300a0*/  LDL.LU R0, [R1+0x43bc] ;  /* 0x0043bc0001007983 */ /* 0x000ee40000300800 */
[----:B------:R-:W-:Y:S01]  /*300b0*/  IMAD.SHL.U32 R3, R3, 0x2, RZ ;  /* 0x0000000203037824 */ /* 0x000fe200078e00ff */
[----:B--2---:R-:W-:Y:S01]  /*300c0*/  STS.U16 [R5+0x10e00], R8 ;  /* 0x010e000805007388 */ /* 0x004fe20000000400 */
[----:B------:R0:W-:Y:S02]  /*300d0*/  STS.U16 [R5+0x10e80], R15 ;  /* 0x010e800f05007388 */ /* 0x0001e40000000400 */
[----:B------:R-:W-:Y:S02]  /*300e0*/  STS.U16 [R5+0x11600], R7 ;  /* 0x0116000705007388 */ /* 0x000fe40000000400 */
[----:B------:R-:W-:Y:S01]  /*300f0*/  STS.U16 [R5+0x11680], R6 ;  /* 0x0116800605007388 */ /* 0x000fe20000000400 */
[----:B---3--:R1:W-:Y:S01]  /*30100*/  STS.U16 [R5+0x11e00], R0 ;  /* 0x011e000005007388 */ /* 0x0083e20000000400 */
[----:B------:R2:W-:Y:S03]  /*30110*/  STS.U16 [R5+0x11e80], R2 ;  /* 0x011e800205007388 */ /* 0x0005e60000000400 */
[----:B0-----:R-:W3:Y:S01]  /*30120*/  LDL.LU R15, [R1+0x84] ;  /* 0x00008400010f7983 */ /* 0x001ee20000300800 */
[----:B-1----:R-:W3:Y:S03]  /*30130*/  LDL.LU R0, [R1+0x43b8] ;  /* 0x0043b80001007983 */ /* 0x002ee60000300800 */
[----:B--2---:R-:W2:Y:S01]  /*30140*/  LDL.LU R2, [R1+0x43b4] ;  /* 0x0043b40001027983 */ /* 0x004ea20000300800 */
[----:B------:R-:W-:Y:S02]  /*30150*/  STS.U16 [R5+0x12600], R26 ;  /* 0x0126001a05007388 */ /* 0x000fe40000000400 */
[----:B------:R-:W-:Y:S02]  /*30160*/  STS.U16 [R5+0x12680], R22 ;  /* 0x0126801605007388 */ /* 0x000fe40000000400 */
[----:B------:R-:W-:Y:S01]  /*30170*/  STS.U16 [R5+0x12e00], R4 ;  /* 0x012e000405007388 */ /* 0x000fe20000000400 */
[----:B------:R-:W-:Y:S01]  /*30180*/  STS.U16 [R5+0x12e80], R9 ;  /* 0x012e800905007388 */ /* 0x000fe20000000400 */
[----:B------:R-:W-:Y:S01]  /*30190*/  LOP3.LUT R3, R3, 0x70, RZ, 0x3c, !PT ;  /* 0x0000007003037812 */ /* 0x000fe200078e3cff */
        /* <DEDUP_REMOVED lines=8> */
[----:B--2---:R-:W-:Y:S01]  /*30220*/  STS.U16 [R3+0x11700], R2 ;  /* 0x0117000203007388 */ /* 0x004fe20000000400 */
[----:B---3--:R0:W-:Y:S02]  /*30230*/  STS.U16 [R3+0x11780], R0 ;  /* 0x0117800003007388 */ /* 0x0081e40000000400 */
[----:B----4-:R-:W-:Y:S02]  /*30240*/  STS.U16 [R3+0x11f00], R29 ;  /* 0x011f001d03007388 */ /* 0x010fe40000000400 */
[----:B------:R-:W-:Y:S01]  /*30250*/  STS.U16 [R3+0x11f80], R28 ;  /* 0x011f801c03007388 */ /* 0x000fe20000000400 */
[----:B------:R-:W-:Y:S04]  /*30260*/  STS.U16 [R3+0x12700], R20 ;  /* 0x0127001403007388 */ /* 0x000fe80000000400 */
[----:B0-----:R-:W0:Y:S01]  /*30270*/  S2R R0, SR_TID.X ;  /* 0x0000000000007919 */ /* 0x001e220000002100 */
[----:B------:R-:W-:Y:S02]  /*30280*/  STS.U16 [R3+0x12780], R17 ;  /* 0x0127801103007388 */ /* 0x000fe40000000400 */
[----:B------:R-:W-:Y:S02]  /*30290*/  STS.U16 [R3+0x12f00], R19 ;  /* 0x012f001303007388 */ /* 0x000fe40000000400 */
[----:B------:R-:W-:Y:S01]  /*302a0*/  STS.U16 [R3+0x12f80], R21 ;  /* 0x012f801503007388 */ /* 0x000fe20000000400 */
[----:B------:R-:W-:Y:S01]  /*302b0*/  STS.U16 [R3+0x13700], R23 ;  /* 0x0137001703007388 */ /* 0x000fe20000000400 */
[----:B------:R-:W-:Y:S02]  /*302c0*/  STS.U16 [R3+0x13780], R24 ;  /* 0x0137801803007388 */ /* 0x000fe40000000400 */
[----:B------:R-:W-:Y:S02]  /*302d0*/  STS.U16 [R3+0x13f00], R15 ;  /* 0x013f000f03007388 */ /* 0x000fe40000000400 */
[----:B------:R-:W-:Y:S01]  /*302e0*/  STS.U16 [R3+0x13f80], R25 ;  /* 0x013f801903007388 */ /* 0x000fe20000000400 */
[C---:B0-----:R-:W-:Y:S01]  /*302f0*/  LOP3.LUT R2, R0.reuse, 0x7, RZ, 0xc0, !PT ;  /* 0x0000000700027812 */ /* 0x041fe200078ec0ff */
[----:B------:R-:W-:-:S04]  /*30300*/  IMAD.SHL.U32 R0, R0, 0x2, RZ ;  /* 0x0000000200007824 */ /* 0x000fc800078e00ff */
[----:B------:R-:W-:-:S05]  /*30310*/  IMAD R2, R2, 0x110, RZ ;  /* 0x0000011002027824 */ /* 0x000fca00078e02ff */
[----:B------:R-:W-:Y:S01]  /*30320*/  LOP3.LUT R0, R2, 0x30, R0, 0x78, !PT ;  /* 0x0000003002007812 */ /* 0x000fe200078e7800 */
[----:B------:R-:W-:Y:S06]  /*30330*/  BAR.SYNC.DEFER_BLOCKING 0x0 ;  /* 0x0000000000007b1d */ /* 0x000fec0000010000 */
[----:B------:R0:W-:Y:S04]  /*30340*/  STL [R1+0x3cb0], R2 ;  /* 0x003cb00201007387 */ /* 0x0001e80000100800 */
[----:B0-----:R-:W2:Y:S01]  /*30350*/  LDL R2, [R1+0x5d4] ;  /* 0x0005d40001027983 */ /* 0x001ea20000100800 */
[----:B------:R-:W3:Y:S02]  /*30360*/  LDL.LU.64 R12, [R1+0x740] ;  /* 0x00074000010c7983 */ /* 0x000ee40000300a00 */
[----:B------:R-:W3:Y:S01]  /*30370*/  LDL.LU.64 R14, [R1+0x748] ;  /* 0x00074800010e7983 */ /* 0x000ee20000300a00 */
[----:B------:R-:W0:Y:S04]  /*30380*/  LDSM.16.M88.4 R8, [R0+0x10000] ;  /* 0x010000000008783b */ /* 0x000e280000000200 */
[----:B------:R-:W1:Y:S04]  /*30390*/  LDSM.16.M88.4 R16, [R0+0x11000] ;  /* 0x011000000010783b */ /* 0x000e680000000200 */
[----:B------:R-:W4:Y:S04]  /*303a0*/  LDSM.16.M88.4 R24, [R0+0x11800] ;  /* 0x011800000018783b */ /* 0x000f280000000200 */
[----:B------:R-:W4:Y:S04]  /*303b0*/  LDSM.16.M88.4 R20, [R0+0x10800] ;  /* 0x010800000014783b */ /* 0x000f280000000200 */
[----:B0-----:R0:W-:Y:S01]  /*303c0*/  STL.64 [R1+0x20], R8 ;  /* 0x0000200801007387 */ /* 0x0011e20000100a00 */
[----:B------:R-:W-:Y:S02]  /*303d0*/  STL.64 [R1+0x28], R10 ;  /* 0x0000280a01007387 */ /* 0x000fe40000100a00 */
[----:B-1----:R-:W-:Y:S02]  /*303e0*/  STL.64 [R1], R16 ;  /* 0x0000001001007387 */ /* 0x002fe40000100a00 */
[----:B------:R-:W-:Y:S02]  /*303f0*/  STL.64 [R1+0x8], R18 ;  /* 0x0000081201007387 */ /* 0x000fe40000100a00 */
[----:B0-----:R-:W-:-:S05]  /*30400*/  IMAD.MOV.U32 R8, RZ, RZ, R16 ;  /* 0x000000ffff087224 */ /* 0x001fca00078e0010 */
[----:B------:R0:W-:Y:S04]  /*30410*/  STL [R1+0x43b0], R8 ;  /* 0x0043b00801007387 */ /* 0x0001e80000100800 */
[----:B0-----:R-:W3:Y:S01]  /*30420*/  LDL.64 R8, [R1+0x20] ;  /* 0x0000200001087983 */ /* 0x001ee20000100a00 */
[----:B----4-:R-:W-:Y:S02]  /*30430*/  STL [R1+0x4074], R26 ;  /* 0x0040741a01007387 */ /* 0x010fe40000100800 */
[----:B------:R-:W-:Y:S02]  /*30440*/  STL.64 [R1+0x10], R20 ;  /* 0x0000101401007387 */ /* 0x000fe40000100a00 */
[----:B------:R-:W-:Y:S01]  /*30450*/  STL.64 [R1+0x18], R22 ;  /* 0x0000181601007387 */ /* 0x000fe20000100a00 */
[----:B------:R-:W-:Y:S02]  /*30460*/  STL.64 [R1+0x43a8], R20 ;  /* 0x0043a81401007387 */ /* 0x000fe40000100a00 */
[----:B------:R-:W0:Y:S04]  /*30470*/  LDSM.16.M88.4 R20, [R0+0x12000] ;  /* 0x012000000014783b */ /* 0x000e280000000200 */
[----:B------:R-:W-:Y:S01]  /*30480*/  STL [R1+0x4070], R27 ;  /* 0x0040701b01007387 */ /* 0x000fe20000100800 */
[----:B0-----:R-:W-:Y:S01]  /*30490*/  STL.64 [R1+0x30], R20 ;  /* 0x0000301401007387 */ /* 0x001fe20000100a00 */
[----:B------:R-:W-:Y:S03]  /*304a0*/  STL.64 [R1+0x38], R22 ;  /* 0x0000381601007387 */ /* 0x000fe60000100a00 */
[----:B--2---:R-:W3:Y:S02]  /*304b0*/  LDSM.16.MT88.4 R4, [R2] ;  /* 0x000000000204783b */ /* 0x004ee40000004200 */
[----:B---3--:R-:W-:Y:S07]  /*304c0*/  HMMA.16816.F32.BF16 R20, R4, R8, R12 ;  /* 0x000000080414723c */ /* 0x008fee000004180c */
[----:B------:R-:W-:-:S02]  /*304d0*/  IMAD.MOV.U32 R13, RZ, RZ, R8 ;  /* 0x000000ffff0d7224 */ /* 0x000fc400078e0008 */
[----:B------:R-:W2:Y:S01]  /*304e0*/  LDL.LU R8, [R1+0x43b0] ;  /* 0x0043b00001087983 */ /* 0x000ea20000300800 */
[----:B------:R-:W-:Y:S02]  /*304f0*/  IMAD.MOV.U32 R3, RZ, RZ, R17 ;  /* 0x000000ffff037224 */ /* 0x000fe400078e0011 */
[----:B------:R-:W-:Y:S02]  /*30500*/  IMAD.MOV.U32 R12, RZ, RZ, R9 ;  /* 0x000000ffff0c7224 */ /* 0x000fe400078e0009 */
[----:B------:R-:W0:Y:S10]  /*30510*/  LDSM.16.M88.4 R16, [R0+0x12800] ;  /* 0x012800000010783b */ /* 0x000e340000000200 */
[----:B------:R-:W-:-:S02]  /*30520*/  IMAD.MOV.U32 R26, RZ, RZ, R20 ;  /* 0x000000ffff1a7224 */ /* 0x000fc400078e0014 */
[----:B------:R-:W-:Y:S01]  /*30530*/  IMAD.MOV.U32 R27, RZ, RZ, R21 ;  /* 0x000000ffff1b7224 */ /* 0x000fe200078e0015 */
[----:B------:R-:W-:Y:S02]  /*30540*/  STL.64 [R1+0x328], R22 ;  /* 0x0003281601007387 */ /* 0x000fe40000100a00 */
[----:B------:R-:W1:Y:S02]  /*30550*/  LDSM.16.M88.4 R20, [R0+0x13000] ;  /* 0x013000000014783b */ /* 0x000e640000000200 */
[----:B------:R-:W-:Y:S02]  /*30560*/  STL.64 [R1+0x4388], R26 ;  /* 0x0043881a01007387 */ /* 0x000fe40000100a00 */
[----:B------:R3:W-:Y:S02]  /*30570*/  STL.64 [R1+0x4380], R24 ;  /* 0x0043801801007387 */ /* 0x0007e40000100a00 */
[----:B---3--:R-:W-:Y:S02]  /*30580*/  IMAD.MOV.U32 R25, RZ, RZ, R3 ;  /* 0x000000ffff197224 */ /* 0x008fe400078e0003 */
[----:B--2---:R-:W-:-:S05]  /*30590*/  IMAD.MOV.U32 R24, RZ, RZ, R8 ;  /* 0x000000ffff187224 */ /* 0x004fca00078e0008 */
[----:B------:R2:W-:Y:S04]  /*305a0*/  STL.64 [R1+0x43a0], R24 ;  /* 0x0043a01801007387 */ /* 0x0005e80000100a00 */
[----:B--2---:R-:W2:Y:S01]  /*305b0*/  LDL.LU.64 R24, [R1+0x730] ;  /* 0x0007300001187983 */ /* 0x004ea20000300a00 */
[----:B------:R-:W2:Y:S02]  /*305c0*/  LDL.LU.64 R26, [R1+0x738] ;  /* 0x00073800011a7983 */ /* 0x000ea40000300a00 */
[----:B------:R-:W3:Y:S02]  /*305d0*/  LDL.LU.64 R8, [R1+0x790] ;  /* 0x0007900001087983 */ /* 0x000ee40000300a00 */
[----:B------:R-:W4:Y:S02]  /*305e0*/  LDL.LU.64 R10, [R1+0x798] ;  /* 0x00079800010a7983 */ /* 0x000f240000300a00 */
[----:B----4-:R-:W-:Y:S01]  /*305f0*/  STL.64 [R1+0x4398], R10 ;  /* 0x0043980a01007387 */ /* 0x010fe20000100a00 */
[----:B---3--:R3:W-:Y:S03]  /*30600*/  STL.64 [R1+0x4390], R8 ;  /* 0x0043900801007387 */ /* 0x0087e60000100a00 */
[----:B---3--:R-:W3:Y:S01]  /*30610*/  LDL.LU.64 R8, [R1+0x7a0] ;  /* 0x0007a00001087983 */ /* 0x008ee20000300a00 */
[----:B------:R-:W3:Y:S02]  /*30620*/  LDL.LU.64 R10, [R1+0x7a8] ;  /* 0x0007a800010a7983 */ /* 0x000ee40000300a00 */
[----:B------:R4:W-:Y:S02]  /*30630*/  STL.64 [R1+0x4378], R12 ;  /* 0x0043780c01007387 */ /* 0x0009e40000100a00 */
[----:B----4-:R-:W4:Y:S01]  /*30640*/  LDL.64 R12, [R1+0x30] ;  /* 0x00003000010c7983 */ /* 0x010f220000100a00 */
[----:B0-----:R-:W-:Y:S02]  /*30650*/  STL.64 [R1+0x50], R16 ;  /* 0x0000501001007387 */ /* 0x001fe40000100a00 */
[----:B------:R0:W-:Y:S02]  /*30660*/  STL.64 [R1+0x58], R18 ;  /* 0x0000581201007387 */ /* 0x0001e40000100a00 */
[----:B-1----:R1:W-:Y:S01]  /*30670*/  STL.64 [R1+0x60], R20 ;  /* 0x0000601401007387 */ /* 0x0023e20000100a00 */
[----:B------:R-:W-:Y:S01]  /*30680*/  STL.64 [R1+0x68], R22 ;  /* 0x0000681601007387 */ /* 0x000fe20000100a00 */
[----:B0-----:R-:W-:-:S02]  /*30690*/  IMAD.MOV.U32 R19, RZ, RZ, R20 ;  /* 0x000000ffff137224 */ /* 0x001fc400078e0014 */
[----:B------:R-:W-:Y:S02]  /*306a0*/  IMAD.MOV.U32 R18, RZ, RZ, R21 ;  /* 0x000000ffff127224 */ /* 0x000fe400078e0015 */
[----:B-1----:R-:W2:Y:S02]  /*306b0*/  LDL.LU.64 R20, [R1+0x43a8] ;  /* 0x0043a80001147983 */ /* 0x002ea40000300a00 */
[----:B--2---:R-:W-:Y:S11]  /*306c0*/  HMMA.16816.F32.BF16 R24, R4, R20, R24 ;  /* 0x000000140418723c */ /* 0x004ff60000041818 */
[----:B------:R-:W-:Y:S11]  /*306d0*/  @!UPT UIADD3 URZ, URZ, URZ, URZ ;  /* 0x0000003f3f3ff290 */ /* 0x000ff6000fffe03f */
[----:B------:R-:W-:Y:S01]  /*306e0*/  @!UPT UIADD3 URZ, URZ, URZ, URZ ;  /* 0x0000003f3f3ff290 */ /* 0x000fe2000fffe03f */
[----:B------:R-:W-:Y:S01]  /*306f0*/  STL.64 [R1+0x310], R24 ;  /* 0x0003101801007387 */ /* 0x000fe20000100a00 */
[----:B------:R-:W-:Y:S02]  /*30700*/  STL.64 [R1+0x318], R26 ;  /* 0x0003181a01007387 */ /* 0x000fe40000100a00 */
[----:B------:R-:W0:Y:S04]  /*30710*/  LDSM.16.M88.4 R24, [R0+0x13800] ;  /* 0x013800000018783b */ /* 0x000e280000000200 */
[----:B------:R-:W-:Y:S02]  /*30720*/  IMAD.MOV.U32 R28, RZ, RZ, R20 ;  /* 0x000000ffff1c7224 */ /* 0x000fe400078e0014 */
[----:B------:R-:W-:Y:S01]  /*30730*/  IMAD.MOV.U32 R3, RZ, RZ, R21 ;  /* 0x000000ffff037224 */ /* 0x000fe200078e0015 */
[----:B0-----:R0:W-:Y:S01]  /*30740*/  STL.64 [R1+0x70], R24 ;  /* 0x0000701801007387 */ /* 0x0011e20000100a00 */
[----:B------:R-:W-:-:S02]  /*30750*/  IMAD.MOV.U32 R21, RZ, RZ, R24 ;  /* 0x000000ffff157224 */ /* 0x000fc400078e0018 */
[----:B------:R3:W-:Y:S02]  /*30760*/  STL.64 [R1+0x78], R26 ;  /* 0x0000781a01007387 */ /* 0x0007e40000100a00 */
[----:B------:R-:W-:Y:S02]  /*30770*/  IMAD.MOV.U32 R20, RZ, RZ, R25 ;  /* 0x000000ffff147224 */ /* 0x000fe400078e0019 */
[----:B0-----:R-:W3:Y:S01]  /*30780*/  LDL.LU.64 R24, [R1+0x43a0] ;  /* 0x0043a00001187983 */ /* 0x001ee20000300a00 */
[----:B------:R0:W-:Y:S01]  /*30790*/  STL [R1+0x3488], R0 ;  /* 0x0034880001007387 */ /* 0x0001e20000100800 */
[C---:B---3--:R-:W-:Y:S02]  /*307a0*/  HMMA.16816.F32.BF16 R24, R4.reuse, R24, R8 ;  /* 0x000000180418723c */ /* 0x048fe40000041808 */
[----:B------:R-:W2:Y:S01]  /*307b0*/  LDL.LU.64 R10, [R1+0x4398] ;  /* 0x00439800010a7983 */ /* 0x000ea20000300a00 */
[----:B------:R-:W2:Y:S11]  /*307c0*/  LDL.LU.64 R8, [R1+0x4390] ;  /* 0x0043900001087983 */ /* 0x000eb60000300a00 */
[----:B------:R-:W-:Y:S09]  /*307d0*/  @!UPT UIADD3 URZ, URZ, URZ, URZ ;  /* 0x0000003f3f3ff290 */ /* 0x000ff2000fffe03f */
[----:B------:R-:W-:Y:S01]  /*307e0*/  STL.64 [R1+0x300], R24 ;  /* 0x0003001801007387 */ /* 0x000fe20000100a00 */
[----:B------:R1:W-:Y:S02]  /*307f0*/  STL [R1+0x308], R26 ;  /* 0x0003081a01007387 */ /* 0x0003e40000100800 */
[----:B0-----:R-:W-:Y:S02]  /*30800*/  IMAD.MOV.U32 R0, RZ, RZ, R27 ;  /* 0x000000ffff007224 */ /* 0x001fe400078e001b */
[----:B-1----:R-:W3:Y:S01]  /*30810*/  LDL.LU.64 R26, [R1+0x4388] ;  /* 0x00438800011a7983 */ /* 0x002ee20000300a00 */
[----:B------:R-:W2:Y:S02]  /*30820*/  LDL.LU.64 R24, [R1+0x4380] ;  /* 0x0043800001187983 */ /* 0x000ea40000300a00 */
[----:B------:R-:W-:Y:S01]  /*30830*/  STL [R1+0x40c0], R0 ;  /* 0x0040c00001007387 */ /* 0x000fe20000100800 */
[----:B--2---:R-:W-:Y:S01]  /*30840*/  HMMA.16816.F32.BF16 R8, R4, R24, R8 ;  /* 0x000000180408723c */ /* 0x004fe20000041808 */
[----:B---3--:R-:W-:Y:S01]  /*30850*/  STL.64 [R1+0x4350], R26 ;  /* 0x0043501a01007387 */ /* 0x008fe20000100a00 */
[----:B------:R0:W-:Y:S11]  /*30860*/  STL.64 [R1+0x4348], R24 ;  /* 0x0043481801007387 */ /* 0x0001f60000100a00 */
[----:B------:R-:W-:Y:S10]  /*30870*/  @!UPT UIADD3 URZ, URZ, URZ, URZ ;  /* 0x0000003f3f3ff290 */ /* 0x000ff4000fffe03f */
[----:B------:R-:W-:Y:S01]  /*30880*/  STL.64 [R1+0x2f0], R8 ;  /* 0x0002f00801007387 */ /* 0x000fe20000100a00 */
[----:B------:R-:W-:Y:S02]  /*30890*/  STL.64 [R1+0x2f8], R10 ;  /* 0x0002f80a01007387 */ /* 0x000fe40000100a00 */
[----:B0-----:R-:W2:Y:S02]  /*308a0*/  LDL.LU.64 R24, [R1+0x580] ;  /* 0x0005800001187983 */ /* 0x001ea40000300a00 */
[----:B------:R-:W2:Y:S01]  /*308b0*/  LDL.LU.64 R26, [R1+0x588] ;  /* 0x00058800011a7983 */ /* 0x000ea20000300a00 */
[----:B------:R-:W0:Y:S01]  /*308c0*/  LDSM.16.MT88.4 R8, [R2+0x80] ;  /* 0x000080000208783b */ /* 0x000e220000004200 */
[----:B----4-:R-:W-:-:S03]  /*308d0*/  IMAD.MOV.U32 R0, RZ, RZ, R13 ;  /* 0x000000ffff007224 */ /* 0x010fc600078e000d */
[----:B0-----:R-:W-:Y:S01]  /*308e0*/  STL.64 [R1+0x4370], R10 ;  /* 0x0043700a01007387 */ /* 0x001fe20000100a00 */
[----:B------:R0:W-:Y:S03]  /*308f0*/  STL.64 [R1+0x4368], R8 ;  /* 0x0043680801007387 */ /* 0x0001e60000100a00 */
[----:B0-----:R-:W3:Y:S01]  /*30900*/  LDL.LU.64 R8, [R1+0x570] ;  /* 0x0005700001087983 */ /* 0x001ee20000300a00 */
[----:B------:R-:W3:Y:S01]  /*30910*/  LDL.LU.64 R10, [R1+0x578] ;  /* 0x00057800010a7983 */ /* 0x000ee20000300a00 */
[----:B--2---:R-:W-:Y:S11]  /*30920*/  HMMA.16816.F32.BF16 R24, R4, R12, R24 ;  /* 0x0000000c0418723c */ /* 0x004ff60000041818 */
[----:B------:R-:W-:Y:S11]  /*30930*/  @!UPT UIADD3 URZ, URZ, URZ, URZ ;  /* 0x0000003f3f3ff290 */ /* 0x000ff6000fffe03f */
[----:B------:R-:W-:Y:S01]  /*30940*/  @!UPT UIADD3 URZ, URZ, URZ, URZ ;  /* 0x0000003f3f3ff290 */ /* 0x000fe2000fffe03f */
[----:B------:R-:W-:Y:S01]  /*30950*/  STL.64 [R1+0x2e0], R24 ;  /* 0x0002e01801007387 */ /* 0x000fe20000100a00 */
[----:B------:R0:W-:Y:S02]  /*30960*/  STL.64 [R1+0x2e8], R26 ;  /* 0x0002e81a01007387 */ /* 0x0001e40000100a00 */
[----:B0-----:R-:W-:Y:S02]  /*30970*/  IMAD.MOV.U32 R26, RZ, RZ, R12 ;  /* 0x000000ffff1a7224 */ /* 0x001fe400078e000c */
[----:B------:R-:W2:Y:S01]  /*30980*/  LDL.LU.64 R12, [R1+0x4378] ;  /* 0x00437800010c7983 */ /* 0x000ea20000300a00 */
[----:B------:R-:W4:Y:S02]  /*30990*/  LDL R27, [R1+0x1fe8] ;  /* 0x001fe800011b7983 */ /* 0x000f240000100800 */
[----:B--2---:R-:W-:Y:S02]  /*309a0*/  IMAD.MOV.U32 R24, RZ, RZ, R13 ;  /* 0x000000ffff187224 */ /* 0x004fe400078e000d */
[----:B------:R-:W-:-:S02]  /*309b0*/  IMAD.MOV.U32 R25, RZ, RZ, R12 ;  /* 0x000000ffff197224 */ /* 0x000fc400078e000c */
[----:B------:R-:W0:Y:S04]  /*309c0*/  LDSM.16.MT88.4 R12, [R2+0x100] ;  /* 0x00010000020c783b */ /* 0x000e280000004200 */
[----:B0-----:R-:W-:Y:S01]  /*309d0*/  STL.64 [R1+0x4300], R14 ;  /* 0x0043000e01007387 */ /* 0x001fe20000100a00 */
[----:B------:R0:W-:Y:S02]  /*309e0*/  STL.64 [R1+0x42f8], R12 ;  /* 0x0042f80c01007387 */ /* 0x0001e40000100a00 */
[----:B0-----:R-:W-:Y:S02]  /*309f0*/  IMAD.MOV.U32 R12, RZ, RZ, R19 ;  /* 0x000000ffff0c7224 */ /* 0x001fe400078e0013 */
[----:B------:R-:W-:Y:S02]  /*30a00*/  IMAD.MOV.U32 R13, RZ, RZ, R18 ;  /* 0x000000ffff0d7224 */ /* 0x000fe400078e0012 */
[C---:B---3--:R-:W-:Y:S01]  /*30a10*/  HMMA.16816.F32.BF16 R16, R4.reuse, R16, R8 ;  /* 0x000000100410723c */ /* 0x048fe20000041808 */
[----:B------:R-:W2:Y:S01]  /*30a20*/  LDL.LU.64 R8, [R1+0x5a0] ;  /* 0x0005a00001087983 */ /* 0x000ea20000300a00 */
[----:B------:R-:W2:Y:S11]  /*30a30*/  LDL.LU.64 R10, [R1+0x5a8] ;  /* 0x0005a800010a7983 */ /* 0x000eb60000300a00 */
[----:B------:R-:W-:Y:S10]  /*30a40*/  @!UPT UIADD3 URZ, URZ, URZ, URZ ;  /* 0x0000003f3f3ff290 */ /* 0x000ff4000fffe03f */
[----:B------:R-:W-:Y:S01]  /*30a50*/  STL.64 [R1+0x2d0], R16 ;  /* 0x0002d01001007387 */ /* 0x000fe20000100a00 */
[----:B------:R-:W-:Y:S02]  /*30a60*/  STL.64 [R1+0x2d8], R18 ;  /* 0x0002d81201007387 */ /* 0x000fe40000100a00 */
[----:B------:R-:W0:Y:S02]  /*30a70*/  LDSM.16.MT88.4 R16, [R2+0x180] ;  /* 0x000180000210783b */ /* 0x000e240000004200 */
[----:B0-----:R-:W-:Y:S02]  /*30a80*/  STL.64 [R1+0x4280], R18 ;  /* 0x0042801201007387 */ /* 0x001fe40000100a00 */
[----:B------:R0:W-:Y:S02]  /*30a90*/  STL.64 [R1+0x4278], R16 ;  /* 0x0042781001007387 */ /* 0x0001e40000100a00 */
[----:B0-----:R-:W3:Y:S01]  /*30aa0*/  LDL.LU.64 R16, [R1+0x5b0] ;  /* 0x0005b00001107983 */ /* 0x001ee20000300a00 */
[----:B------:R-:W3:Y:S02]  /*30ab0*/  LDL.LU.64 R18, [R1+0x5b8] ;  /* 0x0005b80001127983 */ /* 0x000ee40000300a00 */
[----:B---3--:R-:W-:Y:S11]  /*30ac0*/  HMMA.16816.F32.BF16 R16, R4, R12, R16 ;  /* 0x0000000c0410723c */ /* 0x008ff60000041810 */
[----:B------:R-:W-:Y:S11]  /*30ad0*/  @!UPT UIADD3 URZ, URZ, URZ, URZ ;  /* 0x0000003f3f3ff290 */ /* 0x000ff6000fffe03f */
[----:B------:R-:W-:Y:S01]  /*30ae0*/  @!UPT UIADD3 URZ, URZ, URZ, URZ ;  /* 0x0000003f3f3ff290 */ /* 0x000fe2000fffe03f */
[----:B------:R0:W-:Y:S01]  /*30af0*/  STL.64 [R1+0x2c0], R16 ;  /* 0x0002c01001007387 */ /* 0x0001e20000100a00 */
[----:B------:R1:W-:Y:S03]  /*30b00*/  STL.64 [R1+0x2c8], R18 ;  /* 0x0002c81201007387 */ /* 0x0003e60000100a00 */
[----:B0-----:R-:W3:Y:S01]  /*30b10*/  LDL.LU.64 R16, [R1+0x760] ;  /* 0x0007600001107983 */ /* 0x001ee20000300a00 */
[----:B-1----:R-:W2:Y:S03]  /*30b20*/  LDL.LU.64 R18, [R1+0x768] ;  /* 0x0007680001127983 */ /* 0x002ea60000300a00 */
[----:B--2---:R-:W-:Y:S01]  /*30b30*/  STL.64 [R1+0x4360], R18 ;  /* 0x0043601201007387 */ /* 0x004fe20000100a00 */
[----:B---3--:R0:W-:Y:S03]  /*30b40*/  STL.64 [R1+0x4358], R16 ;  /* 0x0043581001007387 */ /* 0x0081e60000100a00 */
[----:B0-----:R-:W2:Y:S01]  /*30b50*/  LDL.LU.64 R16, [R1+0x7b0] ;  /* 0x0007b00001107983 */ /* 0x001ea20000300a00 */
[----:B------:R-:W2:Y:S02]  /*30b60*/  LDL.LU.64 R18, [R1+0x7b8] ;  /* 0x0007b80001127983 */ /* 0x000ea40000300a00 */
[----:B------:R0:W-:Y:S02]  /*30b70*/  STL.64 [R1+0x4318], R12 ;  /* 0x0043180c01007387 */ /* 0x0001e40000100a00 */
[----:B0-----:R-:W-:-:S02]  /*30b80*/  IMAD.MOV.U32 R12, RZ, RZ, R21 ;  /* 0x000000ffff0c7224 */ /* 0x001fc400078e0015 */
[----:B------:R-:W-:Y:S02]  /*30b90*/  IMAD.MOV.U32 R13, RZ, RZ, R20 ;  /* 0x000000ffff0d7224 */ /* 0x000fe400078e0014 */
[----:B----4-:R-:W0:Y:S05]  /*30ba0*/  LDSM.16.MT88.4 R20, [R27] ;  /* 0x000000001b14783b */ /* 0x010e2a0000004200 */
[----:B------:R-:W-:Y:S01]  /*30bb0*/  HMMA.16816.F32.BF16 R12, R4, R12, R8 ;  /* 0x0000000c040c723c */ /* 0x000fe20000041808 */
[----:B------:R-:W1:Y:S04]  /*30bc0*/  LDSM.16.MT88.4 R4, [R27+0x80] ;  /* 0x000080001b04783b */ /* 0x000e680000004200 */
[----:B0-----:R-:W-:Y:S01]  /*30bd0*/  STL.64 [R1+0x4210], R22 ;  /* 0x0042101601007387 */ /* 0x001fe20000100a00 */
[----:B------:R0:W-:Y:S03]  /*30be0*/  STL.64 [R1+0x4208], R20 ;  /* 0x0042081401007387 */ /* 0x0001e60000100a00 */
[----:B0-----:R-:W3:Y:S01]  /*30bf0*/  LDL.64 R20, [R1] ;  /* 0x0000000001147983 */ /* 0x001ee20000100a00 */
[----:B------:R-:W2:Y:S02]  /*30c00*/  LDL.LU.64 R10, [R1+0x4370] ;  /* 0x00437000010a7983 */ /* 0x000ea40000300a00 */
[----:B------:R-:W2:Y:S11]  /*30c10*/  LDL.LU.64 R8, [R1+0x4368] ;  /* 0x0043680001087983 */ /* 0x000eb60000300a00 */
[----:B------:R0:W-:Y:S01]  /*30c20*/  STL.64 [R1+0x210], R12 ;  /* 0x0002100c01007387 */ /* 0x0001e20000100a00 */
[----:B------:R-:W-:Y:S04]  /*30c30*/  STL.64 [R1+0x218], R14 ;  /* 0x0002180e01007387 */ /* 0x000fe80000100a00 */
[----:B0-----:R-:W4:Y:S04]  /*30c40*/  LDL.64 R12, [R1+0x50] ;  /* 0x00005000010c7983 */ /* 0x001f280000100a00 */
[----:B----4-:R0:W-:Y:S02]  /*30c50*/  STL.64 [R1+0x4328], R12 ;  /* 0x0043280c01007387 */ /* 0x0101e40000100a00 */
[----:B0-----:R-:W-:-:S02]  /*30c60*/  IMAD.MOV.U32 R12, RZ, RZ, R26 ;  /* 0x000000ffff0c7224 */ /* 0x001fc400078e001a */
[----:B------:R-:W-:-:S05]  /*30c70*/  IMAD.MOV.U32 R13, RZ, RZ, R0 ;  /* 0x000000ffff0d7224 */ /* 0x000fca00078e0000 */
[----:B------:R-:W-:Y:S01]  /*30c80*/  STL.64 [R1+0x4340], R12 ;  /* 0x0043400c01007387 */ /* 0x000fe20000100a00 */
[----:B-1----:R-:W-:Y:S02]  /*30c90*/  STL.64 [R1+0x41a8], R6 ;  /* 0x0041a80601007387 */ /* 0x002fe40000100a00 */
[----:B------:R0:W-:Y:S02]  /*30ca0*/  STL.64 [R1+0x41a0], R4 ;  /* 0x0041a00401007387 */ /* 0x0001e40000100a00 */
[----:B0-----:R-:W4:Y:S01]  /*30cb0*/  LDL.64 R4, [R1+0x70] ;  /* 0x0000700001047983 */ /* 0x001f220000100a00 */
[C---:B--2---:R-:W-:Y:S01]  /*30cc0*/  HMMA.16816.F32.BF16 R24, R8.reuse, R24, R16 ;  /* 0x000000180818723c */ /* 0x044fe20000041810 */
[----:B------:R-:W-:Y:S02]  /*30cd0*/  IMAD.MOV.U32 R12, RZ, RZ, R28 ;  /* 0x000000ffff0c7224 */ /* 0x000fe400078e001c */
[----:B------:R-:W-:Y:S01]  /*30ce0*/  IMAD.MOV.U32 R13, RZ, RZ, R3 ;  /* 0x000000ffff0d7224 */ /* 0x000fe200078e0003 */
[----:B----4-:R0:W-:Y:S04]  /*30cf0*/  STL.64 [R1+0x4320], R4 ;  /* 0x0043200401007387 */ /* 0x0101e80000100a00 */
[----:B0-----:R-:W2:Y:S01]  /*30d00*/  LDL.LU.64 R4, [R1+0x770] ;  /* 0x0007700001047983 */ /* 0x001ea20000300a00 */
[----:B------:R-:W2:Y:S02]  /*30d10*/  LDL.LU.64 R6, [R1+0x778] ;  /* 0x0007780001067983 */ /* 0x000ea40000300a00 */
[----:B------:R-:W3:Y:S02]  /*30d20*/  LDL.LU.64 R18, [R1+0x4360] ;  /* 0x0043600001127983 */ /* 0x000ee40000300a00 */
[----:B------:R-:W3:Y:S10]  /*30d30*/  LDL.LU.64 R16, [R1+0x4358] ;  /* 0x0043580001107983 */ /* 0x000ef40000300a00 */
[----:B------:R-:W-:Y:S01]  /*30d40*/  STL.64 [R1+0x200], R24 ;  /* 0x0002001801007387 */ /* 0x000fe20000100a00 */
[----:B------:R0:W-:Y:S03]  /*30d50*/  STL.64 [R1+0x208], R26 ;  /* 0x0002081a01007387 */ /* 0x0001e60000100a00 */
[----:B0-----:R-:W4:Y:S01]  /*30d60*/  LDL.LU.64 R26, [R1+0x4350] ;  /* 0x00435000011a7983 */ /* 0x001f220000300a00 */
[----:B------:R-:W4:Y:S01]  /*30d70*/  LDL.LU.64 R24, [R1+0x4348] ;  /* 0x0043480001187983 */ /* 0x000f220000300a00 */
[C---:B--2---:R-:W-:Y:S08]  /*30d80*/  HMMA.16816.F32.BF16 R12, R8.reuse, R12, R4 ;  /* 0x0000000c080c723c */ /* 0x044ff00000041804 */
[----:B---3--:R-:W-:Y:S11]  /*30d90*/  HMMA.16816.F32.BF16 R4, R8, R20, R16 ;  /* 0x000000140804723c */ /* 0x008ff60000041810 */
[----:B------:R-:W-:Y:S04]  /*30da0*/  @!UPT UIADD3 URZ, URZ, URZ, URZ ;  /* 0x0000003f3f3ff290 */ /* 0x000fe8000fffe03f */
[----:B------:R0:W-:Y:S01]  /*30db0*/  STL.64 [R1+0x1f0], R12 ;  /* 0x0001f00c01007387 */ /* 0x0001e20000100a00 */
[----:B------:R1:W-:Y:S07]  /*30dc0*/  STL.64 [R1+0x1f8], R14 ;  /* 0x0001f80e01007387 */ /* 0x0003ee0000100a00 */
[----:B------:R2:W-:Y:S02]  /*30dd0*/  STL [R1+0x1e0], R4 ;  /* 0x0001e00401007387 */ /* 0x0005e40000100800 */
[----:B------:R-:W-:-:S02]  /*30de0*/  IMAD.MOV.U32 R29, RZ, RZ, R5 ;  /* 0x000000ffff1d7224 */ /* 0x000fc400078e0005 */
[----:B------:R-:W-:Y:S02]  /*30df0*/  IMAD.MOV.U32 R28, RZ, RZ, R6 ;  /* 0x000000ffff1c7224 */ /* 0x000fe400078e0006 */
[----:B------:R-:W-:Y:S01]  /*30e00*/  IMAD.MOV.U32 R3, RZ, RZ, R7 ;  /* 0x000000ffff037224 */ /* 0x000fe200078e0007 */
[----:B0-----:R-:W4:Y:S01]  /*30e10*/  LDL.LU.64 R12, [R1+0x750] ;  /* 0x00075000010c7983 */ /* 0x001f220000300a00 */
[----:B-1----:R-:W4:Y:S02]  /*30e20*/  LDL.LU.64 R14, [R1+0x758] ;  /* 0x00075800010e7983 */ /* 0x002f240000300a00 */
[----:B--2---:R-:W2:Y:S02]  /*30e30*/  LDL.LU.64 R4, [R1+0x530] ;  /* 0x0005300001047983 */ /* 0x004ea40000300a00 */
[----:B------:R-:W3:Y:S02]  /*30e40*/  LDL.LU.64 R6, [R1+0x538] ;  /* 0x0005380001067983 */ /* 0x000ee40000300a00 */
[----:B---3--:R-:W-:Y:S01]  /*30e50*/  STL.64 [R1+0x4338], R6 ;  /* 0x0043380601007387 */ /* 0x008fe20000100a00 */
[----:B--2---:R0:W-:Y:S03]  /*30e60*/  STL.64 [R1+0x4330], R4 ;  /* 0x0043300401007387 */ /* 0x0041e60000100a00 */
[----:B0-----:R-:W2:Y:S01]  /*30e70*/  LDL.LU.64 R4, [R1+0x550] ;  /* 0x0005500001047983 */ /* 0x001ea20000300a00 */
[----:B------:R-:W2:Y:S02]  /*30e80*/  LDL.LU.64 R6, [R1+0x558] ;  /* 0x0005580001067983 */ /* 0x000ea40000300a00 */
[----:B------:R-:W3:Y:S02]  /*30e90*/  LDL.LU.64 R16, [R1+0x510] ;  /* 0x0005100001107983 */ /* 0x000ee40000300a00 */
[----:B------:R-:W2:Y:S01]  /*30ea0*/  LDL.LU.64 R18, [R1+0x518] ;  /* 0x0005180001127983 */ /* 0x000ea20000300a00 */
[C---:B----4-:R-:W-:Y:S01]  /*30eb0*/  HMMA.16816.F32.BF16 R12, R8.reuse, R24, R12 ;  /* 0x00000018080c723c */ /* 0x050fe2000004180c */
[----:B--2---:R-:W-:Y:S01]  /*30ec0*/  STL.64 [R1+0x4310], R18 ;  /* 0x0043101201007387 */ /* 0x004fe20000100a00 */
[----:B---3--:R0:W-:Y:S03]  /*30ed0*/  STL.64 [R1+0x4308], R16 ;  /* 0x0043081001007387 */ /* 0x0081e60000100a00 */
[----:B0-----:R-:W2:Y:S01]  /*30ee0*/  LDL.LU.64 R16, [R1+0x520] ;  /* 0x0005200001107983 */ /* 0x001ea20000300a00 */
[----:B------:R-:W2:Y:S02]  /*30ef0*/  LDL.LU.64 R18, [R1+0x528] ;  /* 0x0005280001127983 */ /* 0x000ea40000300a00 */
[----:B------:R0:W-:Y:S02]  /*30f00*/  STL.64 [R1+0x42d8], R20 ;  /* 0x0042d81401007387 */ /* 0x0001e40000100a00 */
[----:B0-----:R-:W3:Y:S04]  /*30f10*/  LDL.64 R20, [R1+0x10] ;  /* 0x0000100001147983 */ /* 0x001ee80000100a00 */
[----:B---3--:R0:W-:Y:S04]  /*30f20*/  STL.64 [R1+0x42e0], R20 ;  /* 0x0042e01401007387 */ /* 0x0081e80000100a00 */
[----:B0-----:R-:W3:Y:S01]  /*30f30*/  LDL.64 R20, [R1+0x20] ;  /* 0x0000200001147983 */ /* 0x001ee20000100a00 */
[----:B------:R-:W-:Y:S04]  /*30f40*/  STL [R1+0x40c4], R29 ;  /* 0x0040c41d01007387 */ /* 0x000fe80000100800 */
[----:B------:R0:W-:Y:S02]  /*30f50*/  STL.64 [R1+0x1d0], R12 ;  /* 0x0001d00c01007387 */ /* 0x0001e40000100a00 */
[----:B------:R-:W-:Y:S01]  /*30f60*/  STL.64 [R1+0x1d8], R14 ;  /* 0x0001d80e01007387 */ /* 0x000fe20000100a00 */
[----:B0-----:R-:W4:Y:S01]  /*30f70*/  LDL.LU.64 R12, [R1+0x4340] ;  /* 0x00434000010c7983 */ /* 0x001f220000300a00 */
[----:B------:R-:W-:Y:S02]  /*30f80*/  STL.64 [R1+0x42d0], R26 ;  /* 0x0042d01a01007387 */ /* 0x000fe40000100a00 */
[----:B------:R0:W-:Y:S02]  /*30f90*/  STL.64 [R1+0x42c8], R24 ;  /* 0x0042c81801007387 */ /* 0x0001e40000100a00 */
[----:B0-----:R-:W2:Y:S01]  /*30fa0*/  LDL.LU.64 R24, [R1+0x6c0] ;  /* 0x0006c00001187983 */ /* 0x001ea20000300a00 */
[----:B------:R-:W2:Y:S01]  /*30fb0*/  LDL.LU.64 R26, [R1+0x6c8] ;  /* 0x0006c800011a7983 */ /* 0x000ea20000300a00 */
[C---:B----4-:R-:W-:Y:S02]  /*30fc0*/  HMMA.16816.F32.BF16 R12, R8.reuse, R12, R4 ;  /* 0x0000000c080c723c */ /* 0x050fe40000041804 */
[----:B--2---:R-:W-:Y:S01]  /*30fd0*/  STL.64 [R1+0x42f0], R26 ;  /* 0x0042f01a01007387 */ /* 0x004fe20000100a00 */
[----:B------:R0:W-:Y:S03]  /*30fe0*/  STL.64 [R1+0x42e8], R24 ;  /* 0x0042e81801007387 */ /* 0x0001e60000100a00 */
[----:B0-----:R-:W3:Y:S01]  /*30ff0*/  LDL.LU.64 R24, [R1+0x6f0] ;  /* 0x0006f00001187983 */ /* 0x001ee20000300a00 */
[----:B------:R-:W3:Y:S02]  /*31000*/  LDL.LU.64 R26, [R1+0x6f8] ;  /* 0x0006f800011a7983 */ /* 0x000ee40000300a00 */
[----:B------:R-:W2:Y:S02]  /*31010*/  LDL.LU.64 R6, [R1+0x4338] ;  /* 0x0043380001067983 */ /* 0x000ea40000300a00 */
[----:B------:R-:W2:Y:S11]  /*31020*/  LDL.LU.64 R4, [R1+0x4330] ;  /* 0x0043300001047983 */ /* 0x000eb60000300a00 */
[----:B------:R-:W-:Y:S01]  /*31030*/  @!UPT UIADD3 URZ, URZ, URZ, URZ ;  /* 0x0000003f3f3ff290 */ /* 0x000fe2000fffe03f */
[----:B------:R0:W-:Y:S01]  /*31040*/  STL.64 [R1+0x1c0], R12 ;  /* 0x0001c00c01007387 */ /* 0x0001e20000100a00 */
[----:B------:R-:W-:Y:S03]  /*31050*/  STL.64 [R1+0x1c8], R14 ;  /* 0x0001c80e01007387 */ /* 0x000fe60000100a00 */
[----:B0-----:R-:W2:Y:S02]  /*31060*/  LDL.LU.64 R12, [R1+0x4328] ;  /* 0x00432800010c7983 */ /* 0x001ea40000300a00 */
[C---:B--2---:R-:W-:Y:S01]  /*31070*/  HMMA.16816.F32.BF16 R4, R8.reuse, R12, R4 ;  /* 0x0000000c0804723c */ /* 0x044fe20000041804 */
[----:B------:R-:W-:Y:S11]  /*31080*/  IMAD.MOV.U32 R0, RZ, RZ, R13 ;  /* 0x000000ffff007224 */ /* 0x000ff600078e000d */
[----:B------:R-:W-:Y:S11]  /*31090*/  @!UPT UIADD3 URZ, URZ, URZ, URZ ;  /* 0x0000003f3f3ff290 */ /* 0x000ff6000fffe03f */
[----:B------:R0:W-:Y:S01]  /*310a0*/  STL.64 [R1+0x1b0], R4 ;  /* 0x0001b00401007387 */ /* 0x0001e20000100a00 */
[----:B------:R1:W-:Y:S03]  /*310b0*/  STL.64 [R1+0x1b8], R6 ;  /* 0x0001b80601007387 */ /* 0x0003e60000100a00 */
[----:B0-----:R-:W2:Y:S01]  /*310c0*/  LDL.LU.64 R4, [R1+0x4320] ;  /* 0x0043200001047983 */ /* 0x001ea20000300a00 */
[----:B-1----:R-:W-:Y:S02]  /*310d0*/  IMAD.MOV.U32 R6, RZ, RZ, R12 ;  /* 0x000000ffff067224 */ /* 0x002fe400078e000c */
[----:B------:R-:W4:Y:S02]  /*310e0*/  LDL.LU.64 R12, [R1+0x4318] ;  /* 0x00431800010c7983 */ /* 0x000f240000300a00 */
[C---:B----4-:R-:W-:Y:S01]  /*310f0*/  HMMA.16816.F32.BF16 R12, R8.reuse, R12, R16 ;  /* 0x0000000c080c723c */ /* 0x050fe20000041810 */
[----:B------:R-:W2:Y:S01]  /*31100*/  LDL.LU.64 R18, [R1+0x4310] ;  /* 0x0043100001127983 */ /* 0x000ea20000300a00 */
[----:B------:R-:W2:Y:S11]  /*31110*/  LDL.LU.64 R16, [R1+0x4308] ;  /* 0x0043080001107983 */ /* 0x000eb60000300a00 */
[----:B------:R-:W-:Y:S10]  /*31120*/  @!UPT UIADD3 URZ, URZ, URZ, URZ ;  /* 0x0000003f3f3ff290 */ /* 0x000ff4000fffe03f */
[----:B------:R-:W-:Y:S01]  /*31130*/  STL.64 [R1+0x1a0], R12 ;  /* 0x0001a00c01007387 */ /* 0x000fe20000100a00 */
[----:B------:R0:W-:Y:S03]  /*31140*/  STL.64 [R1+0x1a8], R14 ;  /* 0x0001a80e01007387 */ /* 0x0001e60000100a00 */
[----:B0-----:R-:W3:Y:S01]  /*31150*/  LDL.LU.64 R14, [R1+0x4300] ;  /* 0x00430000010e7983 */ /* 0x001ee20000300a00 */
[----:B------:R-:W3:Y:S01]  /*31160*/  LDL.LU.64 R12, [R1+0x42f8] ;  /* 0x0042f800010c7983 */ /* 0x000ee20000300a00 */
[----:B--2---:R-:W-:Y:S02]  /*31170*/  HMMA.16816.F32.BF16 R16, R8, R4, R16 ;  /* 0x000000040810723c */ /* 0x004fe40000041810 */
[----:B------:R-:W2:Y:S01]  /*31180*/  LDL.LU.64 R8, [R1+0x6d0] ;  /* 0x0006d00001087983 */ /* 0x000ea20000300a00 */
[----:B------:R-:W2:Y:S05]  /*31190*/  LDL.LU.64 R10, [R1+0x6d8] ;  /* 0x0006d800010a7983 */ /* 0x000eaa0000300a00 */
[----:B---3--:R-:W-:Y:S11]  /*311a0*/  HMMA.16816.F32.BF16 R24, R12, R20, R24 ;  /* 0x000000140c18723c */ /* 0x008ff60000041818 */
[----:B------:R-:W-:Y:S04]  /*311b0*/  @!UPT UIADD3 URZ, URZ, URZ, URZ ;  /* 0x0000003f3f3ff290 */ /* 0x000fe8000fffe03f */
[----:B------:R0:W-:Y:S01]  /*311c0*/  STL.64 [R1+0x100], R16 ;  /* 0x0001001001007387 */ /* 0x0001e20000100a00 */
[----:B------:R1:W-:Y:S03]  /*311d0*/  STL.64 [R1+0x108], R18 ;  /* 0x0001081201007387 */ /* 0x0003e60000100a00 */
[----:B0-----:R-:W3:Y:S01]  /*311e0*/  LDL.LU.64 R16, [R1+0x6b0] ;  /* 0x0006b00001107983 */ /* 0x001ee20000300a00 */
[----:B-1----:R-:W3:Y:S02]  /*311f0*/  LDL.LU.64 R18, [R1+0x6b8] ;  /* 0x0006b80001127983 */ /* 0x002ee40000300a00 */
[----:B------:R0:W-:Y:S01]  /*31200*/  STL.64 [R1+0x42c0], R4 ;  /* 0x0042c00401007387 */ /* 0x0001e20000100a00 */
[----:B------:R-:W-:Y:S01]  /*31210*/  STL.64 [R1+0xf0], R24 ;  /* 0x0000f01801007387 */ /* 0x000fe20000100a00 */
[----:B------:R1:W-:Y:S02]  /*31220*/  STL.64 [R1+0xf8], R26 ;  /* 0x0000f81a01007387 */ /* 0x0003e40000100a00 */
[----:B0-----:R-:W-:-:S02]  /*31230*/  IMAD.MOV.U32 R5, RZ, RZ, R20 ;  /* 0x000000ffff057224 */ /* 0x001fc400078e0014 */
[----:B------:R-:W-:Y:S01]  /*31240*/  IMAD.MOV.U32 R4, RZ, RZ, R21 ;  /* 0x000000ffff047224 */ /* 0x000fe200078e0015 */
[----:B-1----:R-:W4:Y:S01]  /*31250*/  LDL.LU.64 R26, [R1+0x42f0] ;  /* 0x0042f000011a7983 */ /* 0x002f220000300a00 */
[----:B------:R-:W4:Y:S02]  /*31260*/  LDL.LU.64 R24, [R1+0x42e8] ;  /* 0x0042e80001187983 */ /* 0x000f240000300a00 */
[----:B------:R-:W2:Y:S02]  /*31270*/  LDL.LU.64 R20, [R1+0x42e0] ;  /* 0x0042e00001147983 */ /* 0x000ea40000300a00 */
[C---:B--2---:R-:W-:Y:S01]  /*31280*/  HMMA.16816.F32.BF16 R8, R12.reuse, R20, R8 ;  /* 0x000000140c08723c */ /* 0x044fe20000041808 */
[----:B------:R-:W-:Y:S11]  /*31290*/  IMAD.MOV.U32 R7, RZ, RZ, R21 ;  /* 0x000000ffff077224 */ /* 0x000ff600078e0015 */
[----:B------:R-:W-:Y:S11]  /*312a0*/  @!UPT UIADD3 URZ, URZ, URZ, URZ ;  /* 0x0000003f3f3ff290 */ /* 0x000ff6000fffe03f */
[----:B------:R0:W-:Y:S01]  /*312b0*/  STL.64 [R1+0xe0], R8 ;  /* 0x0000e00801007387 */ /* 0x0001e20000100a00 */
[----:B------:R-:W-:Y:S02]  /*312c0*/  STL.64 [R1+0xe8], R10 ;  /* 0x0000e80a01007387 */ /* 0x000fe40000100a00 */
[----:B0-----:R-:W-:Y:S02]  /*312d0*/  IMAD.MOV.U32 R8, RZ, RZ, R20 ;  /* 0x000000ffff087224 */ /* 0x001fe400078e0014 */
[----:B------:R-:W4:Y:S02]  /*312e0*/  LDL.LU.64 R20, [R1+0x42d8] ;  /* 0x0042d80001147983 */ /* 0x000f240000300a00 */
[----:B----4-:R-:W-:Y:S11]  /*312f0*/  HMMA.16816.F32.BF16 R24, R12, R20, R24 ;  /* 0x000000140c18723c */ /* 0x010ff60000041818 */
[----:B------:R-:W-:Y:S11]  /*31300*/  @!UPT UIADD3 URZ, URZ, URZ, URZ ;  /* 0x0000003f3f3ff290 */ /* 0x000ff6000fffe03f */
[----:B------:R-:W-:Y:S01]  /*31310*/  @!UPT UIADD3 URZ, URZ, URZ, URZ ;  /* 0x0000003f3f3ff290 */ /* 0x000fe2000fffe03f */
[----:B------:R-:W-:Y:S01]  /*31320*/  STL.64 [R1+0xd0], R24 ;  /* 0x0000d01801007387 */ /* 0x000fe20000100a00 */
[----:B------:R0:W-:Y:S03]  /*31330*/  STL.64 [R1+0xd8], R26 ;  /* 0x0000d81a01007387 */ /* 0x0001e60000100a00 */
[----:B0-----:R-:W2:Y:S01]  /*31340*/  LDL.LU.64 R26, [R1+0x42d0] ;  /* 0x0042d000011a7983 */ /* 0x001ea20000300a00 */
[----:B------:R-:W3:Y:S02]  /*31350*/  LDL.LU.64 R24, [R1+0x42c8] ;  /* 0x0042c80001187983 */ /* 0x000ee40000300a00 */
[----:B------:R0:W-:Y:S02]  /*31360*/  STL.64 [R1+0x4248], R20 ;  /* 0x0042481401007387 */ /* 0x0001e40000100a00 */
[----:B0-----:R-:W-:Y:S02]  /*31370*/  IMAD.MOV.U32 R20, RZ, RZ, R8 ;  /* 0x000000ffff147224 */ /* 0x001fe400078e0008 */
[----:B------:R-:W-:-:S05]  /*31380*/  IMAD.MOV.U32 R21, RZ, RZ, R7 ;  /* 0x000000ffff157224 */ /* 0x000fca00078e0007 */
[----:B------:R0:W-:Y:S02]  /*31390*/  STL.64 [R1+0x4260], R20 ;  /* 0x0042601401007387 */ /* 0x0001e40000100a00 */
[----:B0-----:R-:W-:Y:S02]  /*313a0*/  IMAD.MOV.U32 R20, RZ, RZ, R5 ;  /* 0x000000ffff147224 */ /* 0x001fe400078e0005 */
[----:B------:R-:W-:-:S05]  /*313b0*/  IMAD.MOV.U32 R21, RZ, RZ, R4 ;  /* 0x000000ffff157224 */ /* 0x000fca00078e0004 */
[----:B------:R0:W-:Y:S04]  /*313c0*/  STL.64 [R1+0x4288], R20 ;  /* 0x0042881401007387 */ /* 0x0001e80000100a00 */
[----:B0-----:R-:W4:Y:S01]  /*313d0*/  LDL.64 R20, [R1+0x60] ;  /* 0x0000600001147983 */ /* 0x001f220000100a00 */
[----:B---3--:R-:W-:Y:S03]  /*313e0*/  HMMA.16816.F32.BF16 R8, R12, R24, R16 ;  /* 0x000000180c08723c */ /* 0x008fe60000041810 */
[----:B----4-:R0:W-:Y:S02]  /*313f0*/  STL.64 [R1+0x42a0], R20 ;  /* 0x0042a01401007387 */ /* 0x0101e40000100a00 */
[----:B0-----:R-:W-:-:S02]  /*31400*/  IMAD.MOV.U32 R20, RZ, RZ, R6 ;  /* 0x000000ffff147224 */ /* 0x001fc400078e0006 */
[----:B------:R-:W-:-:S05]  /*31410*/  IMAD.MOV.U32 R21, RZ, RZ, R0 ;  /* 0x000000ffff157224 */ /* 0x000fca00078e0000 */
[----:B------:R0:W-:Y:S04]  /*31420*/  STL.64 [R1+0x42b8], R20 ;  /* 0x0042b81401007387 */ /* 0x0001e80000100a00 */
[----:B0-----:R-:W3:Y:S01]  /*31430*/  LDL.64 R20, [R1+0x30] ;  /* 0x0000300001147983 */ /* 0x001ee20000100a00 */
[----:B------:R-:W3:Y:S02]  /*31440*/  LDL.LU.64 R4, [R1+0x4b0] ;  /* 0x0004b00001047983 */ /* 0x000ee40000300a00 */
[----:B------:R-:W3:Y:S04]  /*31450*/  LDL.LU.64 R6, [R1+0x4b8] ;  /* 0x0004b80001067983 */ /* 0x000ee80000300a00 */
[----:B------:R-:W-:Y:S01]  /*31460*/  STL.64 [R1+0xc0], R8 ;  /* 0x0000c00801007387 */ /* 0x000fe20000100a00 */
[----:B------:R-:W-:Y:S01]  /*31470*/  STL.64 [R1+0xc8], R10 ;  /* 0x0000c80a01007387 */ /* 0x000fe20000100a00 */
[----:B------:R-:W4:Y:S02]  /*31480*/  LDL.LU.64 R16, [R1+0x350] ;  /* 0x0003500001107983 */ /* 0x000f240000300a00 */
[----:B------:R-:W2:Y:S02]  /*31490*/  LDL.LU.64 R18, [R1+0x358] ;  /* 0x0003580001127983 */ /* 0x000ea40000300a00 */
[----:B--2---:R-:W-:Y:S01]  /*314a0*/  STL.64 [R1+0x4298], R18 ;  /* 0x0042981201007387 */ /* 0x004fe20000100a00 */
[----:B----4-:R0:W-:Y:S03]  /*314b0*/  STL.64 [R1+0x4290], R16 ;  /* 0x0042901001007387 */ /* 0x0101e60000100a00 */
[----:B0-----:R-:W2:Y:S01]  /*314c0*/  LDL.LU.64 R16, [R1+0x360] ;  /* 0x0003600001107983 */ /* 0x001ea20000300a00 */
[----:B------:R-:W4:Y:S01]  /*314d0*/  LDL.LU.64 R18, [R1+0x368] ;  /* 0x0003680001127983 */ /* 0x000f220000300a00 */
[----:B---3--:R-:W-:Y:S02]  /*314e0*/  HMMA.16816.F32.BF16 R4, R12, R20, R4 ;  /* 0x000000140c04723c */ /* 0x008fe40000041804 */
[----:B----4-:R-:W-:Y:S01]  /*314f0*/  STL.64 [R1+0x42b0], R18 ;  /* 0x0042b01201007387 */ /* 0x010fe20000100a00 */
[----:B--2---:R0:W-:Y:S03]  /*31500*/  STL.64 [R1+0x42a8], R16 ;  /* 0x0042a81001007387 */ /* 0x0041e60000100a00 */
[----:B0-----:R-:W2:Y:S01]  /*31510*/  LDL.LU.64 R16, [R1+0x230] ;  /* 0x0002300001107983 */ /* 0x001ea20000300a00 */
[----:B------:R-:W2:Y:S02]  /*31520*/  LDL.LU.64 R18, [R1+0x238] ;  /* 0x0002380001127983 */ /* 0x000ea40000300a00 */
[----:B------:R-:W-:Y:S02]  /*31530*/  STL.64 [R1+0x4258], R26 ;  /* 0x0042581a01007387 */ /* 0x000fe40000100a00 */
[----:B------:R0:W-:Y:S02]  /*31540*/  STL.64 [R1+0x4250], R24 ;  /* 0x0042501801007387 */ /* 0x0001e40000100a00 */
[----:B0-----:R-:W3:Y:S01]  /*31550*/  LDL.LU.64 R24, [R1+0x620] ;  /* 0x0006200001187983 */ /* 0x001ee20000300a00 */
[----:B------:R-:W4:Y:S02]  /*31560*/  LDL.LU.64 R26, [R1+0x628] ;  /* 0x00062800011a7983 */ /* 0x000f240000300a00 */
[----:B------:R-:W-:Y:S01]  /*31570*/  IMAD.MOV.U32 R0, RZ, RZ, R21 ;  /* 0x000000ffff007224 */ /* 0x000fe200078e0015 */
[----:B----4-:R-:W-:Y:S01]  /*31580*/  STL.64 [R1+0x4270], R26 ;  /* 0x0042701a01007387 */ /* 0x010fe20000100a00 */
[----:B---3--:R0:W-:Y:S03]  /*31590*/  STL.64 [R1+0x4268], R24 ;  /* 0x0042681801007387 */ /* 0x0081e60000100a00 */
[----:B0-----:R-:W3:Y:S01]  /*315a0*/  LDL.LU.64 R24, [R1+0x630] ;  /* 0x0006300001187983 */ /* 0x001ee20000300a00 */
[----:B------:R-:W3:Y:S02]  /*315b0*/  LDL.LU.64 R26, [R1+0x638] ;  /* 0x00063800011a7983 */ /* 0x000ee40000300a00 */
[----:B------:R-:W4:Y:S02]  /*315c0*/  LDL.LU.64 R8, [R1+0x600] ;  /* 0x0006000001087983 */ /* 0x000f240000300a00 */
[----:B------:R-:W4:Y:S01]  /*315d0*/  LDL.LU.64 R10, [R1+0x608] ;  /* 0x00060800010a7983 */ /* 0x000f220000300a00 */
[----:B------:R0:W-:Y:S01]  /*315e0*/  STL.64 [R1+0x180], R4 ;  /* 0x0001800401007387 */ /* 0x0001e20000100a00 */
[----:B------:R1:W-:Y:S03]  /*315f0*/  STL.64 [R1+0x188], R6 ;  /* 0x0001880601007387 */ /* 0x0003e60000100a00 */
[----:B0-----:R-:W2:Y:S01]  /*31600*/  LDL.LU.64 R4, [R1+0x42c0] ;  /* 0x0042c00001047983 */ /* 0x001ea20000300a00 */
[----:B-1----:R-:W-:-:S02]  /*31610*/  IMAD.MOV.U32 R6, RZ, RZ, R20 ;  /* 0x000000ffff067224 */ /* 0x002fc400078e0014 */
[----:B------:R-:W2:Y:S02]  /*31620*/  LDL.LU.64 R20, [R1+0x42b8] ;  /* 0x0042b80001147983 */ /* 0x000ea40000300a00 */
[C---:B--2---:R-:W-:Y:S01]  /*31630*/  HMMA.16816.F32.BF16 R20, R12.reuse, R20, R16 ;  /* 0x000000140c14723c */ /* 0x044fe20000041810 */
[----:B------:R-:W2:Y:S01]  /*31640*/  LDL.LU.64 R18, [R1+0x42b0] ;  /* 0x0042b00001127983 */ /* 0x000ea20000300a00 */
[----:B------:R-:W2:Y:S11]  /*31650*/  LDL.LU.64 R16, [R1+0x42a8] ;  /* 0x0042a80001107983 */ /* 0x000eb60000300a00 */
[----:B------:R-:W-:Y:S10]  /*31660*/  @!UPT UIADD3 URZ, URZ, URZ, URZ ;  /* 0x0000003f3f3ff290 */ /* 0x000ff4000fffe03f */
[----:B------:R0:W-:Y:S01]  /*31670*/  STL.64 [R1+0x230], R20 ;  /* 0x0002301401007387 */ /* 0x0001e20000100a00 */
[----:B------:R-:W-:Y:S03]  /*31680*/  STL.64 [R1+0x238], R22 ;  /* 0x0002381601007387 */ /* 0x000fe60000100a00 */
[----:B0-----:R-:W2:Y:S02]  /*31690*/  LDL.LU.64 R20, [R1+0x42a0] ;  /* 0x0042a00001147983 */ /* 0x001ea40000300a00 */
[C---:B--2---:R-:W-:Y:S11]  /*316a0*/  HMMA.16816.F32.BF16 R16, R12.reuse, R20, R16 ;  /* 0x000000140c10723c */ /* 0x044ff60000041810 */
[----:B------:R-:W-:Y:S11]  /*316b0*/  @!UPT UIADD3 URZ, URZ, URZ, URZ ;  /* 0x0000003f3f3ff290 */ /* 0x000ff6000fffe03f */
[----:B------:R-:W-:Y:S01]  /*316c0*/  @!UPT UIADD3 URZ, URZ, URZ, URZ ;  /* 0x0000003f3f3ff290 */ /* 0x000fe2000fffe03f */
[----:B------:R-:W-:Y:S01]  /*316d0*/  STL.64 [R1+0x360], R16 ;  /* 0x0003601001007387 */ /* 0x000fe20000100a00 */
[----:B------:R0:W-:Y:S03]  /*316e0*/  STL.64 [R1+0x368], R18 ;  /* 0x0003681201007387 */ /* 0x0001e60000100a00 */
[----:B0-----:R-:W2:Y:S01]  /*316f0*/  LDL.LU.64 R18, [R1+0x4298] ;  /* 0x0042980001127983 */ /* 0x001ea20000300a00 */
[----:B------:R-:W2:Y:S02]  /*31700*/  LDL.LU.64 R16, [R1+0x4290] ;  /* 0x0042900001107983 */ /* 0x000ea40000300a00 */
[----:B------:R-:W-:Y:S02]  /*31710*/  IMAD.MOV.U32 R29, RZ, RZ, R20 ;  /* 0x000000ffff1d7224 */ /* 0x000fe400078e0014 */
[----:B------:R-:W-:Y:S02]  /*31720*/  IMAD.MOV.U32 R7, RZ, RZ, R21 ;  /* 0x000000ffff077224 */ /* 0x000fe400078e0015 */
[----:B------:R-:W3:Y:S01]  /*31730*/  LDL.LU.64 R20, [R1+0x4288] ;  /* 0x0042880001147983 */ /* 0x000ee20000300a00 */
[----:B--2---:R-:W-:Y:S03]  /*31740*/  HMMA.16816.F32.BF16 R12, R12, R4, R16 ;  /* 0x000000040c0c723c */ /* 0x004fe60000041810 */
[----:B------:R-:W3:Y:S01]  /*31750*/  LDL.LU.64 R18, [R1+0x4280] ;  /* 0x0042800001127983 */ /* 0x000ee20000300a00 */
[----:B------:R-:W3:Y:S11]  /*31760*/  LDL.LU.64 R16, [R1+0x4278] ;  /* 0x0042780001107983 */ /* 0x000ef60000300a00 */
[----:B------:R-:W-:Y:S08]  /*31770*/  @!UPT UIADD3 URZ, URZ, URZ, URZ ;  /* 0x0000003f3f3ff290 */ /* 0x000ff0000fffe03f */
[----:B------:R0:W-:Y:S01]  /*31780*/  STL.64 [R1+0x350], R12 ;  /* 0x0003500c01007387 */ /* 0x0001e20000100a00 */
[----:B------:R1:W-:Y:S03]  /*31790*/  STL.64 [R1+0x358], R14 ;  /* 0x0003580e01007387 */ /* 0x0003e60000100a00 */
[----:B0-----:R-:W2:Y:S01]  /*317a0*/  LDL.LU.64 R12, [R1+0x610] ;  /* 0x00061000010c7983 */ /* 0x001ea20000300a00 */
[----:B-1----:R-:W2:Y:S02]  /*317b0*/  LDL.LU.64 R14, [R1+0x618] ;  /* 0x00061800010e7983 */ /* 0x002ea40000300a00 */
[----:B------:R0:W-:Y:S02]  /*317c0*/  STL.64 [R1+0x4218], R4 ;  /* 0x0042180401007387 */ /* 0x0001e40000100a00 */
[----:B0-----:R-:W2:Y:S01]  /*317d0*/  LDL.64 R4, [R1+0x50] ;  /* 0x0000500001047983 */ /* 0x001ea20000100a00 */
[C---:B---3--:R-:W-:Y:S03]  /*317e0*/  HMMA.16816.F32.BF16 R20, R16.reuse, R20, R24 ;  /* 0x000000141014723c */ /* 0x048fe60000041818 */
[----:B--2---:R-:W-:Y:S01]  /*317f0*/  STL.64 [R1+0x4230], R4 ;  /* 0x0042300401007387 */ /* 0x004fe20000100a00 */
[----:B------:R-:W2:Y:S02]  /*31800*/  LDL.LU.64 R26, [R1+0x4270] ;  /* 0x00427000011a7983 */ /* 0x000ea40000300a00 */
[----:B------:R-:W2:Y:S11]  /*31810*/  LDL.LU.64 R24, [R1+0x4268] ;  /* 0x0042680001187983 */ /* 0x000eb60000300a00 */
[----:B------:R-:W-:Y:S06]  /*31820*/  @!UPT UIADD3 URZ, URZ, URZ, URZ ;  /* 0x0000003f3f3ff290 */ /* 0x000fec000fffe03f */
[----:B------:R0:W-:Y:S01]  /*31830*/  STL.64 [R1+0x440], R20 ;  /* 0x0004401401007387 */ /* 0x0001e20000100a00 */
[----:B------:R2:W-:Y:S04]  /*31840*/  STL.64 [R1+0x448], R22 ;  /* 0x0004481601007387 */ /* 0x0005e80000100a00 */
[----:B0-----:R-:W2:Y:S02]  /*31850*/  LDL.LU.64 R20, [R1+0x4260] ;  /* 0x0042600001147983 */ /* 0x001ea40000300a00 */
[C---:B--2---:R-:W-:Y:S02]  /*31860*/  HMMA.16816.F32.BF16 R20, R16.reuse, R20, R24 ;  /* 0x000000141014723c */ /* 0x044fe40000041818 */
[----:B------:R-:W2:Y:S01]  /*31870*/  LDL.LU.64 R26, [R1+0x4258] ;  /* 0x00425800011a7983 */ /* 0x000ea20000300a00 */
[----:B------:R-:W4:Y:S11]  /*31880*/  LDL.LU.64 R24, [R1+0x4250] ;  /* 0x0042500001187983 */ /* 0x000f360000300a00 */
[----:B------:R-:W-:Y:S09]  /*31890*/  @!UPT UIADD3 URZ, URZ, URZ, URZ ;  /* 0x0000003f3f3ff290 */ /* 0x000ff2000fffe03f */
[----:B------:R0:W-:Y:S01]  /*318a0*/  STL.64 [R1+0x430], R20 ;  /* 0x0004301401007387 */ /* 0x0001e20000100a00 */
[----:B------:R1:W-:Y:S03]  /*318b0*/  STL.64 [R1+0x438], R22 ;  /* 0x0004381601007387 */ /* 0x0003e60000100a00 */
[----:B0-----:R-:W3:Y:S01]  /*318c0*/  LDL.LU.64 R20, [R1+0x4248] ;  /* 0x0042480001147983 */ /* 0x001ee20000300a00 */
[----:B------:R-:W-:Y:S02]  /*318d0*/  IMAD.MOV.U32 R4, RZ, RZ, R6 ;  /* 0x000000ffff047224 */ /* 0x000fe400078e0006 */
[----:B------:R-:W-:Y:S01]  /*318e0*/  IMAD.MOV.U32 R5, RZ, RZ, R0 ;  /* 0x000000ffff057224 */ /* 0x000fe200078e0000 */
[C---:B---3--:R-:W-:Y:S01]  /*318f0*/  HMMA.16816.F32.BF16 R12, R16.reuse, R20, R12 ;  /* 0x00000014100c723c */ /* 0x048fe2000004180c */
[----:B------:R-:W-:Y:S02]  /*31900*/  IMAD.MOV.U32 R6, RZ, RZ, R20 ;  /* 0x000000ffff067224 */ /* 0x000fe400078e0014 */
[----:B------:R-:W-:Y:S11]  /*31910*/  IMAD.MOV.U32 R0, RZ, RZ, R21 ;  /* 0x000000ffff007224 */ /* 0x000ff600078e0015 */
[----:B------:R-:W-:Y:S09]  /*31920*/  @!UPT UIADD3 URZ, URZ, URZ, URZ ;  /* 0x0000003f3f3ff290 */ /* 0x000ff2000fffe03f */
[----:B------:R-:W-:Y:S01]  /*31930*/  STL.64 [R1+0x420], R12 ;  /* 0x0004200c01007387 */ /* 0x000fe20000100a00 */
[----:B------:R-:W-:Y:S02]  /*31940*/  STL.64 [R1+0x428], R14 ;  /* 0x0004280e01007387 */ /* 0x000fe40000100a00 */
[----:B------:R-:W3:Y:S02]  /*31950*/  LDL.LU.64 R20, [R1+0x250] ;  /* 0x0002500001147983 */ /* 0x000ee40000300a00 */
[----:B-1----:R-:W2:Y:S01]  /*31960*/  LDL.LU.64 R22, [R1+0x258] ;  /* 0x0002580001167983 */ /* 0x002ea20000300a00 */
[----:B----4-:R-:W-:Y:S11]  /*31970*/  HMMA.16816.F32.BF16 R8, R16, R24, R8 ;  /* 0x000000181008723c */ /* 0x010ff60000041808 */
[----:B------:R-:W-:Y:S11]  /*31980*/  @!UPT UIADD3 URZ, URZ, URZ, URZ ;  /* 0x0000003f3f3ff290 */ /* 0x000ff6000fffe03f */
[----:B------:R-:W-:Y:S01]  /*31990*/  @!UPT UIADD3 URZ, URZ, URZ, URZ ;  /* 0x0000003f3f3ff290 */ /* 0x000fe2000fffe03f */
[----:B------:R-:W-:Y:S01]  /*319a0*/  STL.64 [R1+0x410], R8 ;  /* 0x0004100801007387 */ /* 0x000fe20000100a00 */
[----:B------:R-:W-:Y:S03]  /*319b0*/  STL.64 [R1+0x418], R10 ;  /* 0x0004180a01007387 */ /* 0x000fe60000100a00 */
[----:B--2---:R-:W-:Y:S01]  /*319c0*/  STL.64 [R1+0x4228], R22 ;  /* 0x0042281601007387 */ /* 0x004fe20000100a00 */
[----:B---3--:R0:W-:Y:S03]  /*319d0*/  STL.64 [R1+0x4220], R20 ;  /* 0x0042201401007387 */ /* 0x0081e60000100a00 */
[----:B0-----:R-:W2:Y:S01]  /*319e0*/  LDL.LU.64 R20, [R1+0x260] ;  /* 0x0002600001147983 */ /* 0x001ea20000300a00 */
[----:B------:R-:W3:Y:S03]  /*319f0*/  LDL.LU.64 R22, [R1+0x268] ;  /* 0x0002680001167983 */ /* 0x000ee60000300a00 */
[----:B---3--:R-:W-:Y:S01]  /*31a00*/  STL.64 [R1+0x4240], R22 ;  /* 0x0042401601007387 */ /* 0x008fe20000100a00 */
[----:B--2---:R0:W-:Y:S03]  /*31a10*/  STL.64 [R1+0x4238], R20 ;  /* 0x0042381401007387 */ /* 0x0041e60000100a00 */
[----:B0-----:R-:W2:Y:S01]  /*31a20*/  LDL.LU.64 R20, [R1+0x340] ;  /* 0x0003400001147983 */ /* 0x001ea20000300a00 */
[----:B------:R-:W2:Y:S02]  /*31a30*/  LDL.LU.64 R22, [R1+0x348] ;  /* 0x0003480001167983 */ /* 0x000ea40000300a00 */
[----:B------:R-:W3:Y:S02]  /*31a40*/  LDL.LU.64 R8, [R1+0x240] ;  /* 0x0002400001087983 */ /* 0x000ee40000300a00 */
[----:B------:R-:W3:Y:S01]  /*31a50*/  LDL.LU.64 R10, [R1+0x248] ;  /* 0x00024800010a7983 */ /* 0x000ee20000300a00 */
[----:B------:R-:W-:Y:S01]  /*31a60*/  STL.64 [R1+0x41e8], R26 ;  /* 0x0041e81a01007387 */ /* 0x000fe20000100a00 */
[----:B------:R0:W-:Y:S02]  /*31a70*/  STL.64 [R1+0x41e0], R24 ;  /* 0x0041e01801007387 */ /* 0x0001e40000100a00 */
[----:B------:R-:W4:Y:S02]  /*31a80*/  LDL R15, [R1+0x1fe8] ;  /* 0x001fe800010f7983 */ /* 0x000f240000100800 */
[----:B------:R-:W-:-:S02]  /*31a90*/  IMAD.MOV.U32 R12, RZ, RZ, R6 ;  /* 0x000000ffff0c7224 */ /* 0x000fc400078e0006 */
[----:B0-----:R-:W-:Y:S02]  /*31aa0*/  IMAD.MOV.U32 R25, RZ, RZ, R7 ;  /* 0x000000ffff197224 */ /* 0x001fe400078e0007 */
[----:B------:R-:W-:Y:S01]  /*31ab0*/  IMAD.MOV.U32 R13, RZ, RZ, R0 ;  /* 0x000000ffff0d7224 */ /* 0x000fe200078e0000 */
[C---:B--2---:R-:W-:Y:S01]  /*31ac0*/  HMMA.16816.F32.BF16 R4, R16.reuse, R4, R20 ;  /* 0x000000041004723c */ /* 0x044fe20000041814 */
[----:B----4-:R-:W-:Y:S03]  /*31ad0*/  STL [R1+0x4158], R15 ;  /* 0x0041580f01007387 */ /* 0x010fe60000100800 */
[----:B------:R0:W-:Y:S02]  /*31ae0*/  STL.64 [R1+0x41f0], R12 ;  /* 0x0041f00c01007387 */ /* 0x0001e40000100a00 */
[----:B0-----:R-:W2:Y:S01]  /*31af0*/  LDL.64 R12, [R1+0x10] ;  /* 0x00001000010c7983 */ /* 0x001ea20000100a00 */
[----:B------:R-:W4:Y:S02]  /*31b00*/  LDL.LU.64 R22, [R1+0x4240] ;  /* 0x0042400001167983 */ /* 0x000f240000300a00 */
[----:B------:R-:W4:Y:S11]  /*31b10*/  LDL.LU.64 R20, [R1+0x4238] ;  /* 0x0042380001147983 */ /* 0x000f360000300a00 */
[----:B------:R-:W-:Y:S03]  /*31b20*/  @!UPT UIADD3 URZ, URZ, URZ, URZ ;  /* 0x0000003f3f3ff290 */ /* 0x000fe6000fffe03f */
[----:B------:R0:W-:Y:S01]  /*31b30*/  STL.64 [R1+0x400], R4 ;  /* 0x0004000401007387 */ /* 0x0001e20000100a00 */
[----:B------:R-:W-:Y:S03]  /*31b40*/  STL.64 [R1+0x408], R6 ;  /* 0x0004080601007387 */ /* 0x000fe60000100a00 */
[----:B0-----:R-:W4:Y:S02]  /*31b50*/  LDL.LU.64 R4, [R1+0x4230] ;  /* 0x0042300001047983 */ /* 0x001f240000300a00 */
[----:B----4-:R-:W-:Y:S11]  /*31b60*/  HMMA.16816.F32.BF16 R20, R16, R4, R20 ;  /* 0x000000041014723c */ /* 0x010ff60000041814 */
[----:B------:R-:W-:Y:S11]  /*31b70*/  @!UPT UIADD3 URZ, URZ, URZ, URZ ;  /* 0x0000003f3f3ff290 */ /* 0x000ff6000fffe03f */
[----:B------:R-:W-:Y:S01]  /*31b80*/  @!UPT UIADD3 URZ, URZ, URZ, URZ ;  /* 0x0000003f3f3ff290 */ /* 0x000fe2000fffe03f */
[----:B------:R-:W-:Y:S01]  /*31b90*/  STL.64 [R1+0x3f0], R20 ;  /* 0x0003f01401007387 */ /* 0x000fe20000100a00 */
[----:B------:R0:W-:Y:S03]  /*31ba0*/  STL.64 [R1+0x3f8], R22 ;  /* 0x0003f81601007387 */ /* 0x0001e60000100a00 */
[----:B0-----:R-:W4:Y:S01]  /*31bb0*/  LDL.LU.64 R22, [R1+0x4228] ;  /* 0x0042280001167983 */ /* 0x001f220000300a00 */
[----:B------:R-:W4:Y:S02]  /*31bc0*/  LDL.LU.64 R20, [R1+0x4220] ;  /* 0x0042200001147983 */ /* 0x000f240000300a00 */
[----:B------:R-:W-:Y:S02]  /*31bd0*/  IMAD.MOV.U32 R24, RZ, RZ, R29 ;  /* 0x000000ffff187224 */ /* 0x000fe400078e001d */
[----:B------:R-:W-:Y:S02]  /*31be0*/  IMAD.MOV.U32 R14, RZ, RZ, R4 ;  /* 0x000000ffff0e7224 */ /* 0x000fe400078e0004 */
[----:B------:R-:W-:-:S02]  /*31bf0*/  IMAD.MOV.U32 R0, RZ, RZ, R5 ;  /* 0x000000ffff007224 */ /* 0x000fc400078e0005 */
[----:B------:R-:W3:Y:S01]  /*31c00*/  LDL.LU.64 R4, [R1+0x4218] ;  /* 0x0042180001047983 */ /* 0x000ee20000300a00 */
[C---:B----4-:R-:W-:Y:S03]  /*31c10*/  HMMA.16816.F32.BF16 R24, R16.reuse, R24, R20 ;  /* 0x000000181018723c */ /* 0x050fe60000041814 */
[----:B------:R-:W2:Y:S01]  /*31c20*/  LDL.LU.64 R22, [R1+0x4210] ;  /* 0x0042100001167983 */ /* 0x000ea20000300a00 */
[----:B------:R-:W2:Y:S11]  /*31c30*/  LDL.LU.64 R20, [R1+0x4208] ;  /* 0x0042080001147983 */ /* 0x000eb60000300a00 */
[----:B------:R-:W-:Y:S08]  /*31c40*/  @!UPT UIADD3 URZ, URZ, URZ, URZ ;  /* 0x0000003f3f3ff290 */ /* 0x000ff0000fffe03f */
[----:B------:R0:W-:Y:S01]  /*31c50*/  STL.64 [R1+0x3e0], R24 ;  /* 0x0003e01801007387 */ /* 0x0001e20000100a00 */
[----:B------:R1:W-:Y:S03]  /*31c60*/  STL.64 [R1+0x3e8], R26 ;  /* 0x0003e81a01007387 */ /* 0x0003e60000100a00 */
[----:B0-----:R-:W4:Y:S01]  /*31c70*/  LDL.LU.64 R24, [R1+0x710] ;  /* 0x0007100001187983 */ /* 0x001f220000300a00 */
[----:B-1----:R-:W2:Y:S01]  /*31c80*/  LDL.LU.64 R26, [R1+0x718] ;  /* 0x00071800011a7983 */ /* 0x002ea20000300a00 */
[----:B---3--:R-:W-:Y:S02]  /*31c90*/  HMMA.16816.F32.BF16 R16, R16, R4, R8 ;  /* 0x000000041010723c */ /* 0x008fe40000041808 */
[----:B--2---:R-:W-:Y:S01]  /*31ca0*/  STL.64 [R1+0x4200], R26 ;  /* 0x0042001a01007387 */ /* 0x004fe20000100a00 */
[----:B----4-:R0:W-:Y:S03]  /*31cb0*/  STL.64 [R1+0x41f8], R24 ;  /* 0x0041f81801007387 */ /* 0x0101e60000100a00 */
[----:B0-----:R-:W2:Y:S01]  /*31cc0*/  LDL.LU.64 R24, [R1+0x720] ;  /* 0x0007200001187983 */ /* 0x001ea20000300a00 */
[----:B------:R-:W2:Y:S02]  /*31cd0*/  LDL.LU.64 R26, [R1+0x728] ;  /* 0x00072800011a7983 */ /* 0x000ea40000300a00 */
[----:B------:R-:W3:Y:S02]  /*31ce0*/  LDL.LU.64 R8, [R1+0x700] ;  /* 0x0007000001087983 */ /* 0x000ee40000300a00 */
[----:B------:R-:W3:Y:S11]  /*31cf0*/  LDL.LU.64 R10, [R1+0x708] ;  /* 0x00070800010a7983 */ /* 0x000ef60000300a00 */
[----:B------:R-:W-:Y:S01]  /*31d00*/  @!UPT UIADD3 URZ, URZ, URZ, URZ ;  /* 0x0000003f3f3ff290 */ /* 0x000fe2000fffe03f */
[----:B------:R-:W-:Y:S01]  /*31d10*/  STL.64 [R1+0x340], R16 ;  /* 0x0003401001007387 */ /* 0x000fe20000100a00 */
[----:B------:R-:W-:Y:S02]  /*31d20*/  STL.64 [R1+0x348], R18 ;  /* 0x0003481201007387 */ /* 0x000fe40000100a00 */
[----:B------:R0:W-:Y:S02]  /*31d30*/  STL.64 [R1+0x41b0], R4 ;  /* 0x0041b00401007387 */ /* 0x0001e40000100a00 */
[----:B0-----:R-:W4:Y:S01]  /*31d40*/  LDL.LU.64 R4, [R1+0x60] ;  /* 0x0000600001047983 */ /* 0x001f220000300a00 */
[----:B------:R-:W-:Y:S02]  /*31d50*/  IMAD.MOV.U32 R16, RZ, RZ, R14 ;  /* 0x000000ffff107224 */ /* 0x000fe400078e000e */
[----:B------:R-:W-:Y:S01]  /*31d60*/  IMAD.MOV.U32 R17, RZ, RZ, R0 ;  /* 0x000000ffff117224 */ /* 0x000fe200078e0000 */
[----:B----4-:R0:W-:Y:S04]  /*31d70*/  STL.64 [R1+0x41d8], R4 ;  /* 0x0041d80401007387 */ /* 0x0101e80000100a00 */
[----:B0-----:R-:W4:Y:S01]  /*31d80*/  LDL.LU.64 R4, [R1+0x780] ;  /* 0x0007800001047983 */ /* 0x001f220000300a00 */
[----:B------:R-:W4:Y:S02]  /*31d90*/  LDL.LU.64 R6, [R1+0x788] ;  /* 0x0007880001067983 */ /* 0x000f240000300a00 */
[----:B------:R0:W-:Y:S02]  /*31da0*/  STL.64 [R1+0x41d0], R16 ;  /* 0x0041d01001007387 */ /* 0x0001e40000100a00 */
[----:B0-----:R-:W4:Y:S01]  /*31db0*/  LDL.64 R16, [R1+0x20] ;  /* 0x0000200001107983 */ /* 0x001f220000100a00 */
[C---:B--2---:R-:W-:Y:S08]  /*31dc0*/  HMMA.16816.F32.BF16 R24, R20.reuse, R12, R24 ;  /* 0x0000000c1418723c */ /* 0x044ff00000041818 */
[----:B----4-:R-:W-:Y:S01]  /*31dd0*/  HMMA.16816.F32.BF16 R4, R20, R16, R4 ;  /* 0x000000101404723c */ /* 0x010fe20000041804 */
[----:B------:R-:W-:Y:S11]  /*31de0*/  IMAD.MOV.U32 R0, RZ, RZ, R17 ;  /* 0x000000ffff007224 */ /* 0x000ff600078e0011 */
[----:B------:R-:W-:Y:S11]  /*31df0*/  @!UPT UIADD3 URZ, URZ, URZ, URZ ;  /* 0x0000003f3f3ff290 */ /* 0x000ff6000fffe03f */
[----:B------:R0:W-:Y:S01]  /*31e00*/  STL.64 [R1+0x3d0], R4 ;  /* 0x0003d00401007387 */ /* 0x0001e20000100a00 */
[----:B------:R1:W-:Y:S02]  /*31e10*/  STL.64 [R1+0x3d8], R6 ;  /* 0x0003d80601007387 */ /* 0x0003e40000100a00 */
[----:B0-----:R-:W-:Y:S02]  /*31e20*/  IMAD.MOV.U32 R4, RZ, RZ, R16 ;  /* 0x000000ffff047224 */ /* 0x001fe400078e0010 */
[----:B------:R-:W2:Y:S01]  /*31e30*/  LDL.64 R16, [R1+0x30] ;  /* 0x0000300001107983 */ /* 0x000ea20000100a00 */
[----:B------:R-:W-:Y:S02]  /*31e40*/  STL.64 [R1+0x3c0], R24 ;  /* 0x0003c01801007387 */ /* 0x000fe40000100a00 */
[----:B------:R0:W-:Y:S02]  /*31e50*/  STL.64 [R1+0x3c8], R26 ;  /* 0x0003c81a01007387 */ /* 0x0001e40000100a00 */
[----:B-1----:R-:W-:-:S02]  /*31e60*/  IMAD.MOV.U32 R6, RZ, RZ, R12 ;  /* 0x000000ffff067224 */ /* 0x002fc400078e000c */
[----:B------:R-:W-:Y:S01]  /*31e70*/  IMAD.MOV.U32 R5, RZ, RZ, R13 ;  /* 0x000000ffff057224 */ /* 0x000fe200078e000d */
[----:B0-----:R-:W4:Y:S01]  /*31e80*/  LDL.LU.64 R26, [R1+0x4200] ;  /* 0x00420000011a7983 */ /* 0x001f220000300a00 */
[----:B------:R-:W4:Y:S02]  /*31e90*/  LDL.LU.64 R24, [R1+0x41f8] ;  /* 0x0041f80001187983 */ /* 0x000f240000300a00 */
[----:B------:R-:W4:Y:S02]  /*31ea0*/  LDL.LU.64 R12, [R1+0x41f0] ;  /* 0x0041f000010c7983 */ /* 0x000f240000300a00 */
[----:B----4-:R-:W-:Y:S11]  /*31eb0*/  HMMA.16816.F32.BF16 R24, R20, R12, R24 ;  /* 0x0000000c1418723c */ /* 0x010ff60000041818 */
[----:B------:R-:W-:Y:S11]  /*31ec0*/  @!UPT UIADD3 URZ, URZ, URZ, URZ ;  /* 0x0000003f3f3ff290 */ /* 0x000ff6000fffe03f */
[----:B------:R-:W-:Y:S01]  /*31ed0*/  @!UPT UIADD3 URZ, URZ, URZ, URZ ;  /* 0x0000003f3f3ff290 */ /* 0x000fe2000fffe03f */
[----:B------:R-:W-:Y:S01]  /*31ee0*/  STL.64 [R1+0x3b0], R24 ;  /* 0x0003b01801007387 */ /* 0x000fe20000100a00 */
[----:B------:R0:W-:Y:S03]  /*31ef0*/  STL.64 [R1+0x3b8], R26 ;  /* 0x0003b81a01007387 */ /* 0x0001e60000100a00 */
[----:B0-----:R-:W4:Y:S01]  /*31f00*/  LDL.LU.64 R26, [R1+0x41e8] ;  /* 0x0041e800011a7983 */ /* 0x001f220000300a00 */
[----:B------:R-:W3:Y:S02]  /*31f10*/  LDL.LU.64 R24, [R1+0x41e0] ;  /* 0x0041e00001187983 */ /* 0x000ee40000300a00 */
[----:B------:R0:W-:Y:S02]  /*31f20*/  STL.64 [R1+0x4170], R12 ;  /* 0x0041700c01007387 */ /* 0x0001e40000100a00 */
[----:B0-----:R-:W-:Y:S02]  /*31f30*/  IMAD.MOV.U32 R12, RZ, RZ, R6 ;  /* 0x000000ffff0c7224 */ /* 0x001fe400078e0006 */
[----:B------:R-:W-:-:S05]  /*31f40*/  IMAD.MOV.U32 R13, RZ, RZ, R5 ;  /* 0x000000ffff0d7224 */ /* 0x000fca00078e0005 */
[----:B------:R0:W-:Y:S02]  /*31f50*/  STL.64 [R1+0x4188], R12 ;  /* 0x0041880c01007387 */ /* 0x0001e40000100a00 */
[----:B0-----:R-:W-:Y:S02]  /*31f60*/  IMAD.MOV.U32 R12, RZ, RZ, R4 ;  /* 0x000000ffff0c7224 */ /* 0x001fe400078e0004 */
[----:B------:R-:W-:-:S05]  /*31f70*/  IMAD.MOV.U32 R13, RZ, RZ, R0 ;  /* 0x000000ffff0d7224 */ /* 0x000fca00078e0000 */
[----:B------:R0:W-:Y:S01]  /*31f80*/  STL.64 [R1+0x41b8], R12 ;  /* 0x0041b80c01007387 */ /* 0x0001e20000100a00 */
[----:B------:R-:W2:Y:S02]  /*31f90*/  LDL.LU.64 R4, [R1+0x390] ;  /* 0x0003900001047983 */ /* 0x000ea40000300a00 */
[----:B------:R-:W2:Y:S01]  /*31fa0*/  LDL.LU.64 R6, [R1+0x398] ;  /* 0x0003980001067983 */ /* 0x000ea20000300a00 */
[C---:B---3--:R-:W-:Y:S11]  /*31fb0*/  HMMA.16816.F32.BF16 R8, R20.reuse, R24, R8 ;  /* 0x000000181408723c */ /* 0x048ff60000041808 */
[----:B------:R-:W-:Y:S11]  /*31fc0*/  @!UPT UIADD3 URZ, URZ, URZ, URZ ;  /* 0x0000003f3f3ff290 */ /* 0x000ff6000fffe03f */
[----:B------:R-:W-:Y:S01]  /*31fd0*/  @!UPT UIADD3 URZ, URZ, URZ, URZ ;  /* 0x0000003f3f3ff290 */ /* 0x000fe2000fffe03f */
[----:B------:R-:W-:Y:S01]  /*31fe0*/  STL.64 [R1+0x3a0], R8 ;  /* 0x0003a00801007387 */ /* 0x000fe20000100a00 */
[----:B------:R-:W-:Y:S02]  /*31ff0*/  STL.64 [R1+0x3a8], R10 ;  /* 0x0003a80a01007387 */ /* 0x000fe40000100a00 */
[----:B0-----:R-:W3:Y:S02]  /*32000*/  LDL.LU.64 R12, [R1+0x370] ;  /* 0x00037000010c7983 */ /* 0x001ee40000300a00 */
[----:B------:R-:W2:Y:S02]  /*32010*/  LDL.LU.64 R14, [R1+0x378] ;  /* 0x00037800010e7983 */ /* 0x000ea40000300a00 */
[----:B--2---:R-:W-:Y:S01]  /*32020*/  STL.64 [R1+0x41c8], R14 ;  /* 0x0041c80e01007387 */ /* 0x004fe20000100a00 */
[----:B---3--:R0:W-:Y:S03]  /*32030*/  STL.64 [R1+0x41c0], R12 ;  /* 0x0041c00c01007387 */ /* 0x0081e60000100a00 */
[----:B0-----:R-:W2:Y:S01]  /*32040*/  LDL.LU.64 R12, [R1+0x380] ;  /* 0x00038000010c7983 */ /* 0x001ea20000300a00 */
[----:B------:R-:W2:Y:S02]  /*32050*/  LDL.LU.64 R14, [R1+0x388] ;  /* 0x00038800010e7983 */ /* 0x000ea40000300a00 */
[----:B------:R-:W3:Y:S02]  /*32060*/  LDL.LU.64 R8, [R1+0x500] ;  /* 0x0005000001087983 */ /* 0x000ee40000300a00 */
[----:B------:R-:W3:Y:S01]  /*32070*/  LDL.LU.64 R10, [R1+0x508] ;  /* 0x00050800010a7983 */ /* 0x000ee20000300a00 */
[----:B----4-:R-:W-:Y:S01]  /*32080*/  STL.64 [R1+0x4168], R26 ;  /* 0x0041681a01007387 */ /* 0x010fe20000100a00 */
[----:B------:R0:W-:Y:S03]  /*32090*/  STL.64 [R1+0x4160], R24 ;  /* 0x0041601801007387 */ /* 0x0001e60000100a00 */
[----:B0-----:R-:W4:Y:S01]  /*320a0*/  LDL.LU.64 R24, [R1+0x680] ;  /* 0x0006800001187983 */ /* 0x001f220000300a00 */
[----:B------:R-:W2:Y:S01]  /*320b0*/  LDL.LU.64 R26, [R1+0x688] ;  /* 0x00068800011a7983 */ /* 0x000ea20000300a00 */
[----:B------:R-:W-:Y:S02]  /*320c0*/  HMMA.16816.F32.BF16 R4, R20, R16, R4 ;  /* 0x000000101404723c */ /* 0x000fe40000041804 */
[----:B--2---:R-:W-:Y:S01]  /*320d0*/  STL.64 [R1+0x4180], R26 ;  /* 0x0041801a01007387 */ /* 0x004fe20000100a00 */
[----:B----4-:R0:W-:Y:S03]  /*320e0*/  STL.64 [R1+0x4178], R24 ;  /* 0x0041781801007387 */ /* 0x0101e60000100a00 */
[----:B0-----:R-:W2:Y:S01]  /*320f0*/  LDL.LU.64 R24, [R1+0x690] ;  /* 0x0006900001187983 */ /* 0x001ea20000300a00 */
[----:B------:R-:W4:Y:S02]  /*32100*/  LDL.LU.64 R26, [R1+0x698] ;  /* 0x00069800011a7983 */ /* 0x000f240000300a00 */
[----:B------:R-:W-:Y:S01]  /*32110*/  IMAD.MOV.U32 R0, RZ, RZ, R17 ;  /* 0x000000ffff007224 */ /* 0x000fe200078e0011 */
[----:B----4-:R-:W-:Y:S01]  /*32120*/  STL.64 [R1+0x4198], R26 ;  /* 0x0041981a01007387 */ /* 0x010fe20000100a00 */
[----:B--2---:R0:W-:Y:S03]  /*32130*/  STL.64 [R1+0x4190], R24 ;  /* 0x0041901801007387 */ /* 0x0041e60000100a00 */
[----:B0-----:R-:W2:Y:S01]  /*32140*/  LDL.LU.64 R24, [R1+0x6e0] ;  /* 0x0006e00001187983 */ /* 0x001ea20000300a00 */
[----:B------:R-:W2:Y:S08]  /*32150*/  LDL.LU.64 R26, [R1+0x6e8] ;  /* 0x0006e800011a7983 */ /* 0x000eb00000300a00 */
[----:B------:R0:W-:Y:S02]  /*32160*/  STL.64 [R1+0x390], R4 ;  /* 0x0003900401007387 */ /* 0x0001e40000100a00 */
[----:B------:R1:W-:Y:S01]  /*32170*/  STL.64 [R1+0x398], R6 ;  /* 0x0003980601007387 */ /* 0x0003e20000100a00 */
[----:B0-----:R-:W4:Y:S01]  /*32180*/  LDL.LU.64 R4, [R1+0x41d8] ;  /* 0x0041d80001047983 */ /* 0x001f220000300a00 */
[----:B-1----:R-:W-:-:S02]  /*32190*/  IMAD.MOV.U32 R6, RZ, RZ, R16 ;  /* 0x000000ffff067224 */ /* 0x002fc400078e0010 */
[----:B------:R-:W2:Y:S02]  /*321a0*/  LDL.LU.64 R16, [R1+0x41d0] ;  /* 0x0041d00001107983 */ /* 0x000ea40000300a00 */
[----:B--2---:R-:W-:Y:S11]  /*321b0*/  HMMA.16816.F32.BF16 R12, R20, R16, R12 ;  /* 0x00000010140c723c */ /* 0x004ff6000004180c */
[----:B------:R-:W-:Y:S11]  /*321c0*/  @!UPT UIADD3 URZ, URZ, URZ, URZ ;  /* 0x0000003f3f3ff290 */ /* 0x000ff6000fffe03f */
[----:B------:R-:W-:Y:S01]  /*321d0*/  @!UPT UIADD3 URZ, URZ, URZ, URZ ;  /* 0x0000003f3f3ff290 */ /* 0x000fe2000fffe03f */
[----:B------:R-:W-:Y:S01]  /*321e0*/  STL.64 [R1+0x380], R12 ;  /* 0x0003800c01007387 */ /* 0x000fe20000100a00 */
[----:B------:R0:W-:Y:S03]  /*321f0*/  STL.64 [R1+0x388], R14 ;  /* 0x0003880e01007387 */ /* 0x0001e60000100a00 */
[----:B0-----:R-:W2:Y:S01]  /*32200*/  LDL.LU.64 R14, [R1+0x41c8] ;  /* 0x0041c800010e7983 */ /* 0x001ea20000300a00 */
[----:B------:R-:W2:Y:S02]  /*32210*/  LDL.LU.64 R12, [R1+0x41c0] ;  /* 0x0041c000010c7983 */ /* 0x000ea40000300a00 */
[----:B------:R0:W-:Y:S02]  /*32220*/  STL.64 [R1+0x4140], R16 ;  /* 0x0041401001007387 */ /* 0x0001e40000100a00 */
[----:B----4-:R-:W-:Y:S02]  /*32230*/  IMAD.MOV.U32 R29, RZ, RZ, R4 ;  /* 0x000000ffff1d7224 */ /* 0x010fe400078e0004 */
[----:B0-----:R-:W-:-:S02]  /*32240*/  IMAD.MOV.U32 R17, RZ, RZ, R0 ;  /* 0x000000ffff117224 */ /* 0x001fc400078e0000 */
[----:B------:R-:W-:Y:S01]  /*32250*/  IMAD.MOV.U32 R0, RZ, RZ, R5 ;  /* 0x000000ffff007224 */ /* 0x000fe200078e0005 */
[C---:B--2---:R-:W-:Y:S11]  /*32260*/  HMMA.16816.F32.BF16 R12, R20.reuse, R4, R12 ;  /* 0x00000004140c723c */ /* 0x044ff6000004180c */
[----:B------:R-:W-:Y:S11]  /*32270*/  @!UPT UIADD3 URZ, URZ, URZ, URZ ;  /* 0x0000003f3f3ff290 */ /* 0x000ff6000fffe03f */
[----:B------:R-:W-:Y:S01]  /*32280*/  @!UPT UIADD3 URZ, URZ, URZ, URZ ;  /* 0x0000003f3f3ff290 */ /* 0x000fe2000fffe03f */
[----:B------:R0:W-:Y:S01]  /*32290*/  STL.64 [R1+0x370], R12 ;  /* 0x0003700c01007387 */ /* 0x0001e20000100a00 */
[----:B------:R-:W-:Y:S03]  /*322a0*/  STL.64 [R1+0x378], R14 ;  /* 0x0003780e01007387 */ /* 0x000fe60000100a00 */
[----:B0-----:R-:W2:Y:S01]  /*322b0*/  LDL.LU.64 R12, [R1+0x41b8] ;  /* 0x0041b800010c7983 */ /* 0x001ea20000300a00 */
[----:B------:R-:W3:Y:S02]  /*322c0*/  LDL.LU.64 R4, [R1+0x41b0] ;  /* 0x0041b00001047983 */ /* 0x000ee40000300a00 */
[----:B------:R-:W-:Y:S01]  /*322d0*/  IMAD.MOV.U32 R16, RZ, RZ, R6 ;  /* 0x000000ffff107224 */ /* 0x000fe200078e0006 */
[----:B---3--:R-:W-:Y:S07]  /*322e0*/  HMMA.16816.F32.BF16 R20, R20, R4, R8 ;  /* 0x000000041414723c */ /* 0x008fee0000041808 */
[----:B------:R-:W-:-:S02]  /*322f0*/  IMAD.MOV.U32 R9, RZ, RZ, R4 ;  /* 0x000000ffff097224 */ /* 0x000fc400078e0004 */
[----:B------:R-:W-:Y:S11]  /*32300*/  IMAD.MOV.U32 R8, RZ, RZ, R5 ;  /* 0x000000ffff087224 */ /* 0x000ff600078e0005 */
[----:B------:R-:W-:Y:S03]  /*32310*/  @!UPT UIADD3 URZ, URZ, URZ, URZ ;  /* 0x0000003f3f3ff290 */ /* 0x000fe6000fffe03f */
[----:B------:R0:W-:Y:S01]  /*32320*/  STL.64 [R1+0x2b0], R20 ;  /* 0x0002b01401007387 */ /* 0x0001e20000100a00 */
[----:B------:R1:W-:Y:S02]  /*32330*/  STL.64 [R1+0x2b8], R22 ;  /* 0x0002b81601007387 */ /* 0x0003e40000100a00 */
[----:B------:R-:W2:Y:S02]  /*32340*/  LDL.LU.64 R6, [R1+0x41a8] ;  /* 0x0041a80001067983 */ /* 0x000ea40000300a00 */
[----:B------:R-:W2:Y:S01]  /*32350*/  LDL.LU.64 R4, [R1+0x41a0] ;  /* 0x0041a00001047983 */ /* 0x000ea20000300a00 */
[----:B0-----:R-:W3:Y:S01]  /*32360*/  LDL.LU.64 R20, [R1+0x670] ;  /* 0x0006700001147983 */ /* 0x001ee20000300a00 */
[----:B-1----:R-:W3:Y:S01]  /*32370*/  LDL.LU.64 R22, [R1+0x678] ;  /* 0x0006780001167983 */ /* 0x002ee20000300a00 */
[C---:B--2---:R-:W-:Y:S02]  /*32380*/  HMMA.16816.F32.BF16 R12, R4.reuse, R12, R24 ;  /* 0x0000000c040c723c */ /* 0x044fe40000041818 */
[----:B------:R-:W2:Y:S01]  /*32390*/  LDL.LU.64 R26, [R1+0x4198] ;  /* 0x00419800011a7983 */ /* 0x000ea20000300a00 */
[----:B------:R-:W2:Y:S11]  /*323a0*/  LDL.LU.64 R24, [R1+0x4190] ;  /* 0x0041900001187983 */ /* 0x000eb60000300a00 */
[----:B------:R-:W-:Y:S09]  /*323b0*/  @!UPT UIADD3 URZ, URZ, URZ, URZ ;  /* 0x0000003f3f3ff290 */ /* 0x000ff2000fffe03f */
[----:B------:R0:W-:Y:S01]  /*323c0*/  STL.64 [R1+0x2a0], R12 ;  /* 0x0002a00c01007387 */ /* 0x0001e20000100a00 */
[----:B------:R2:W-:Y:S03]  /*323d0*/  STL.64 [R1+0x2a8], R14 ;  /* 0x0002a80e01007387 */ /* 0x0005e60000100a00 */
[----:B0-----:R-:W2:Y:S02]  /*323e0*/  LDL.LU.64 R12, [R1+0x4188] ;  /* 0x00418800010c7983 */ /* 0x001ea40000300a00 */
        /* <DEDUP_REMOVED lines=9> */
[----:B------:R-:W3:Y:S11]  /*32480*/  LDL.LU.64 R24, [R1+0x4160] ;  /* 0x0041600001187983 */ /* 0x000ef60000300a00 */
[----:B------:R-:W-:Y:S09]  /*32490*/  @!UPT UIADD3 URZ, URZ, URZ, URZ ;  /* 0x0000003f3f3ff290 */ /* 0x000ff2000fffe03f */
[----:B------:R-:W-:Y:S01]  /*324a0*/  STL.64 [R1+0x280], R12 ;  /* 0x0002800c01007387 */ /* 0x000fe20000100a00 */
[----:B------:R0:W-:Y:S03]  /*324b0*/  STL.64 [R1+0x288], R14 ;  /* 0x0002880e01007387 */ /* 0x0001e60000100a00 */
[----:B0-----:R-:W4:Y:S01]  /*324c0*/  LDL.LU R15, [R1+0x4158] ;  /* 0x00415800010f7983 */ /* 0x001f220000300800 */
        /* <DEDUP_REMOVED lines=15> */
[----:B------:R-:W-:Y:S02]  /*325c0*/  STL.64 [R1+0x4120], R26 ;  /* 0x0041201a01007387 */ /* 0x000fe40000100a00 */
[----:B------:R0:W-:Y:S02]  /*325d0*/  STL.64 [R1+0x4118], R24 ;  /* 0x0041181801007387 */ /* 0x0001e40000100a00 */
[----:B0-----:R-:W-:-:S02]  /*325e0*/  IMAD.MOV.U32 R24, RZ, RZ, R9 ;  /* 0x000000ffff187224 */ /* 0x001fc400078e0009 */
[----:B------:R-:W-:Y:S02]  /*325f0*/  IMAD.MOV.U32 R25, RZ, RZ, R8 ;  /* 0x000000ffff197224 */ /* 0x000fe400078e0008 */
[----:B----4-:R-:W-:Y:S02]  /*32600*/  LDSM.16.MT88.4 R8, [R15+0x100] ;  /* 0x000100000f08783b */ /* 0x010fe40000004200 */
[----:B------:R-:W0:Y:S01]  /*32610*/  LDSM.16.MT88.4 R12, [R15+0x180] ;  /* 0x000180000f0c783b */ /* 0x000e220000004200 */
[C---:B--2---:R-:W-:Y:S01]  /*32620*/  HMMA.16816.F32.BF16 R16, R4.reuse, R16, R20 ;  /* 0x000000100410723c */ /* 0x044fe20000041814 */
[----:B------:R-:W2:Y:S02]  /*32630*/  LDL.LU.64 R22, [R1+0x4150] ;  /* 0x0041500001167983 */ /* 0x000ea40000300a00 */
[----:B------:R-:W2:Y:S11]  /*32640*/  LDL.LU.64 R20, [R1+0x4148] ;  /* 0x0041480001147983 */ /* 0x000eb60000300a00 */
[----:B------:R-:W-:Y:S09]  /*32650*/  @!UPT UIADD3 URZ, URZ, URZ, URZ ;  /* 0x0000003f3f3ff290 */ /* 0x000ff2000fffe03f */
[----:B------:R1:W-:Y:S01]  /*32660*/  STL.64 [R1+0x260], R16 ;  /* 0x0002601001007387 */ /* 0x0003e20000100a00 */
[----:B------:R-:W-:Y:S03]  /*32670*/  STL.64 [R1+0x268], R18 ;  /* 0x0002681201007387 */ /* 0x000fe60000100a00 */
[----:B-1----:R-:W2:Y:S01]  /*32680*/  LDL.LU.64 R16, [R1+0x4140] ;  /* 0x0041400001107983 */ /* 0x002ea20000300a00 */
[----:B0-----:R-:W-:Y:S02]  /*32690*/  STL.64 [R1+0x40d0], R14 ;  /* 0x0040d00e01007387 */ /* 0x001fe40000100a00 */
[----:B------:R0:W-:Y:S02]  /*326a0*/  STL.64 [R1+0x40c8], R12 ;  /* 0x0040c80c01007387 */ /* 0x0001e40000100a00 */
[----:B0-----:R-:W3:Y:S01]  /*326b0*/  LDL.LU.64 R12, [R1+0x4e0] ;  /* 0x0004e000010c7983 */ /* 0x001ee20000300a00 */
[----:B------:R-:W3:Y:S01]  /*326c0*/  LDL.LU.64 R14, [R1+0x4e8] ;  /* 0x0004e800010e7983 */ /* 0x000ee20000300a00 */
[----:B--2---:R-:W-:Y:S02]  /*326d0*/  HMMA.16816.F32.BF16 R16, R4, R16, R20 ;  /* 0x000000100410723c */ /* 0x004fe40000041814 */
[----:B------:R-:W2:Y:S01]  /*326e0*/  LDL.LU.64 R22, [R1+0x4138] ;  /* 0x0041380001167983 */ /* 0x000ea20000300a00 */
[----:B------:R-:W2:Y:S11]  /*326f0*/  LDL.LU.64 R20, [R1+0x4130] ;  /* 0x0041300001147983 */ /* 0x000eb60000300a00 */
[----:B------:R-:W-:Y:S09]  /*32700*/  @!UPT UIADD3 URZ, URZ, URZ, URZ ;  /* 0x0000003f3f3ff290 */ /* 0x000ff2000fffe03f */
[----:B------:R-:W-:Y:S01]  /*32710*/  STL.64 [R1+0x250], R16 ;  /* 0x0002501001007387 */ /* 0x000fe20000100a00 */
[----:B------:R-:W-:Y:S02]  /*32720*/  STL.64 [R1+0x258], R18 ;  /* 0x0002581201007387 */ /* 0x000fe40000100a00 */
[----:B------:R-:W0:Y:S02]  /*32730*/  LDSM.16.MT88.4 R16, [R2+0x2000] ;  /* 0x002000000210783b */ /* 0x000e240000004200 */
[----:B0-----:R-:W-:Y:S02]  /*32740*/  STL.64 [R1+0x4048], R18 ;  /* 0x0040481201007387 */ /* 0x001fe40000100a00 */
[----:B------:R0:W-:Y:S02]  /*32750*/  STL.64 [R1+0x4040], R16 ;  /* 0x0040401001007387 */ /* 0x0001e40000100a00 */
[----:B0-----:R-:W-:Y:S02]  /*32760*/  IMAD.MOV.U32 R16, RZ, RZ, R29 ;  /* 0x000000ffff107224 */ /* 0x001fe400078e001d */
[----:B------:R-:W-:-:S05]  /*32770*/  IMAD.MOV.U32 R17, RZ, RZ, R0 ;  /* 0x000000ffff117224 */ /* 0x000fca00078e0000 */
[----:B------:R0:W-:Y:S01]  /*32780*/  STL.64 [R1+0x40e8], R16 ;  /* 0x0040e81001007387 */ /* 0x0001e20000100a00 */
[C---:B---3--:R-:W-:Y:S08]  /*32790*/  HMMA.16816.F32.BF16 R12, R4.reuse, R24, R12 ;  /* 0x00000018040c723c */ /* 0x048ff0000004180c */
[----:B--2---:R-:W-:Y:S01]  /*327a0*/  HMMA.16816.F32.BF16 R20, R4, R16, R20 ;  /* 0x000000100414723c */ /* 0x004fe20000041814 */
[----:B0-----:R-:W2:Y:S04]  /*327b0*/  LDL.LU.64 R16, [R1+0x20] ;  /* 0x0000200001107983 */ /* 0x001ea80000300a00 */
[----:B------:R-:W-:Y:S11]  /*327c0*/  LDSM.16.MT88.4 R4, [R2+0x2100] ;  /* 0x002100000204783b */ /* 0x000ff60000004200 */
[----:B------:R-:W-:Y:S07]  /*327d0*/  @!UPT UIADD3 URZ, URZ, URZ, URZ ;  /* 0x0000003f3f3ff290 */ /* 0x000fee000fffe03f */
[----:B------:R-:W-:Y:S01]  /*327e0*/  STL.64 [R1+0x240], R20 ;  /* 0x0002401401007387 */ /* 0x000fe20000100a00 */
[----:B------:R-:W-:Y:S02]  /*327f0*/  STL.64 [R1+0x248], R22 ;  /* 0x0002481601007387 */ /* 0x000fe40000100a00 */
[----:B------:R-:W0:Y:S02]  /*32800*/  LDSM.16.MT88.4 R20, [R2+0x2080] ;  /* 0x002080000214783b */ /* 0x000e240000004200 */
[----:B0-----:R-:W-:Y:S02]  /*32810*/  STL.64 [R1+0x3fd8], R22 ;  /* 0x003fd81601007387 */ /* 0x001fe40000100a00 */
[----:B------:R0:W-:Y:S02]  /*32820*/  STL.64 [R1+0x3fd0], R20 ;  /* 0x003fd01401007387 */ /* 0x0001e40000100a00 */
[----:B0-----:R-:W3:Y:S01]  /*32830*/  LDL.LU.64 R20, [R1+0x10] ;  /* 0x0000100001147983 */ /* 0x001ee20000300a00 */
[----:B------:R-:W4:Y:S02]  /*32840*/  LDL.64 R22, [R1+0x18] ;  /* 0x0000180001167983 */ /* 0x000f240000100a00 */
[----:B------:R-:W2:Y:S02]  /*32850*/  LDL.LU.64 R24, [R1] ;  /* 0x0000000001187983 */ /* 0x000ea40000300a00 */
[----:B------:R0:W-:Y:S01]  /*32860*/  STL.64 [R1+0x190], R12 ;  /* 0x0001900c01007387 */ /* 0x0001e20000100a00 */
[----:B------:R1:W-:Y:S04]  /*32870*/  STL.64 [R1+0x198], R14 ;  /* 0x0001980e01007387 */ /* 0x0003e80000100a00 */
[----:B0-----:R-:W3:Y:S01]  /*32880*/  LDL.LU.64 R12, [R1+0x660] ;  /* 0x00066000010c7983 */ /* 0x001ee20000300a00 */
[----:B-1----:R-:W3:Y:S02]  /*32890*/  LDL.LU.64 R14, [R1+0x668] ;  /* 0x00066800010e7983 */ /* 0x002ee40000300a00 */
[----:B------:R-:W-:Y:S02]  /*328a0*/  STL.64 [R1+0x3f50], R6 ;  /* 0x003f500601007387 */ /* 0x000fe40000100a00 */
[----:B------:R0:W-:Y:S02]  /*328b0*/  STL.64 [R1+0x3f48], R4 ;  /* 0x003f480401007387 */ /* 0x0001e40000100a00 */
[----:B0-----:R-:W2:Y:S01]  /*328c0*/  LDL.LU.64 R4, [R1+0x70] ;  /* 0x0000700001047983 */ /* 0x001ea20000300a00 */
[----:B------:R-:W2:Y:S03]  /*328d0*/  LDL.64 R6, [R1+0x78] ;  /* 0x0000780001067983 */ /* 0x000ea60000100a00 */
[----:B--2---:R-:W-:Y:S01]  /*328e0*/  STL.64 [R1+0x40e0], R6 ;  /* 0x0040e00601007387 */ /* 0x004fe20000100a00 */
[----:B------:R0:W-:Y:S03]  /*328f0*/  STL.64 [R1+0x40d8], R4 ;  /* 0x0040d80401007387 */ /* 0x0001e60000100a00 */
[----:B0-----:R-:W2:Y:S04]  /*32900*/  LDL.LU.64 R4, [R1+0x50] ;  /* 0x0000500001047983 */ /* 0x001ea80000300a00 */
[----:B--2---:R0:W-:Y:S04]  /*32910*/  STL.64 [R1+0x40f0], R4 ;  /* 0x0040f00401007387 */ /* 0x0041e80000100a00 */
[----:B0-----:R-:W2:Y:S04]  /*32920*/  LDL.LU.64 R4, [R1+0x30] ;  /* 0x0000300001047983 */ /* 0x001ea80000300a00 */
[----:B--2---:R0:W-:Y:S04]  /*32930*/  STL.64 [R1+0x4128], R4 ;  /* 0x0041280401007387 */ /* 0x0041e80000100a00 */
[----:B0-----:R-:W2:Y:S01]  /*32940*/  LDL.LU.64 R4, [R1+0x6a0] ;  /* 0x0006a00001047983 */ /* 0x001ea20000300a00 */
[----:B------:R-:W2:Y:S02]  /*32950*/  LDL.LU.64 R6, [R1+0x6a8] ;  /* 0x0006a80001067983 */ /* 0x000ea40000300a00 */
[----:B------:R-:W-:-:S02]  /*32960*/  IMAD.MOV.U32 R29, RZ, RZ, R16 ;  /* 0x000000ffff1d7224 */ /* 0x000fc400078e0010 */
[----:B------:R-:W-:Y:S01]  /*32970*/  IMAD.MOV.U32 R0, RZ, RZ, R17 ;  /* 0x000000ffff007224 */ /* 0x000fe200078e0011 */
[C---:B--2---:R-:W-:Y:S11]  /*32980*/  HMMA.16816.F32.BF16 R4, R8.reuse, R16, R4 ;  /* 0x000000100804723c */ /* 0x044ff60000041804 */
[----:B------:R-:W-:Y:S11]  /*32990*/  @!UPT UIADD3 URZ, URZ, URZ, URZ ;  /* 0x0000003f3f3ff290 */ /* 0x000ff6000fffe03f */
[----:B------:R-:W-:Y:S01]  /*329a0*/  @!UPT UIADD3 URZ, URZ, URZ, URZ ;  /* 0x0000003f3f3ff290 */ /* 0x000fe2000fffe03f */
[----:B------:R0:W-:Y:S01]  /*329b0*/  STL.64 [R1+0x170], R4 ;  /* 0x0001700401007387 */ /* 0x0001e20000100a00 */
[----:B------:R1:W-:Y:S03]  /*329c0*/  STL.64 [R1+0x178], R6 ;  /* 0x0001780601007387 */ /* 0x0003e60000100a00 */
[----:B0-----:R-:W2:Y:S01]  /*329d0*/  LDL.LU.64 R4, [R1+0x650] ;  /* 0x0006500001047983 */ /* 0x001ea20000300a00 */
[----:B-1----:R-:W2:Y:S02]  /*329e0*/  LDL.LU.64 R6, [R1+0x658] ;  /* 0x0006580001067983 */ /* 0x002ea40000300a00 */
[----:B------:R-:W2:Y:S02]  /*329f0*/  LDL.LU.64 R16, [R1+0x490] ;  /* 0x0004900001107983 */ /* 0x000ea40000300a00 */
[----:B------:R-:W2:Y:S01]  /*32a00*/  LDL.LU.64 R18, [R1+0x498] ;  /* 0x0004980001127983 */ /* 0x000ea20000300a00 */
[C---:B---3--:R-:W-:Y:S01]  /*32a10*/  HMMA.16816.F32.BF16 R12, R8.reuse, R20, R12 ;  /* 0x00000014080c723c */ /* 0x048fe2000004180c */
[----:B--2---:R-:W-:Y:S01]  /*32a20*/  STL.64 [R1+0x4100], R18 ;  /* 0x0041001201007387 */ /* 0x004fe20000100a00 */
[----:B------:R0:W-:Y:S03]  /*32a30*/  STL.64 [R1+0x40f8], R16 ;  /* 0x0040f81001007387 */ /* 0x0001e60000100a00 */
[----:B0-----:R-:W2:Y:S01]  /*32a40*/  LDL.LU.64 R16, [R1+0x4a0] ;  /* 0x0004a00001107983 */ /* 0x001ea20000300a00 */
[----:B------:R-:W3:Y:S02]  /*32a50*/  LDL.LU.64 R18, [R1+0x4a8] ;  /* 0x0004a80001127983 */ /* 0x000ee40000300a00 */
[----:B------:R-:W-:Y:S01]  /*32a60*/  HMMA.16816.F32.BF16 R4, R8, R24, R4 ;  /* 0x000000180804723c */ /* 0x000fe20000041804 */
[----:B------:R-:W-:Y:S01]  /*32a70*/  IMAD.MOV.U32 R2, RZ, RZ, R25 ;  /* 0x000000ffff027224 */ /* 0x000fe200078e0019 */
[----:B---3--:R-:W-:Y:S01]  /*32a80*/  STL.64 [R1+0x4110], R18 ;  /* 0x0041101201007387 */ /* 0x008fe20000100a00 */
[----:B--2---:R0:W-:Y:S03]  /*32a90*/  STL.64 [R1+0x4108], R16 ;  /* 0x0041081001007387 */ /* 0x0041e60000100a00 */
[----:B0-----:R-:W2:Y:S01]  /*32aa0*/  LDL.LU.64 R16, [R1+0x640] ;  /* 0x0006400001107983 */ /* 0x001ea20000300a00 */
[----:B------:R-:W2:Y:S08]  /*32ab0*/  LDL.LU.64 R18, [R1+0x648] ;  /* 0x0006480001127983 */ /* 0x000eb00000300a00 */
[----:B------:R0:W-:Y:S02]  /*32ac0*/  STL.64 [R1+0x160], R12 ;  /* 0x0001600c01007387 */ /* 0x0001e40000100a00 */
[----:B------:R1:W-:Y:S01]  /*32ad0*/  STL.64 [R1+0x168], R14 ;  /* 0x0001680e01007387 */ /* 0x0003e20000100a00 */
[----:B0-----:R-:W3:Y:S01]  /*32ae0*/  LDL.LU.64 R12, [R1+0x480] ;  /* 0x00048000010c7983 */ /* 0x001ee20000300a00 */
[----:B-1----:R-:W3:Y:S02]  /*32af0*/  LDL.LU.64 R14, [R1+0x488] ;  /* 0x00048800010e7983 */ /* 0x002ee40000300a00 */
[----:B----4-:R-:W-:Y:S02]  /*32b00*/  STL.64 [R1+0x40b8], R22 ;  /* 0x0040b81601007387 */ /* 0x010fe40000100a00 */
[----:B------:R0:W-:Y:S02]  /*32b10*/  STL.64 [R1+0x40b0], R20 ;  /* 0x0040b01401007387 */ /* 0x0001e40000100a00 */
[----:B0-----:R-:W4:Y:S01]  /*32b20*/  LDL.LU.64 R20, [R1+0x470] ;  /* 0x0004700001147983 */ /* 0x001f220000300a00 */
[----:B------:R-:W4:Y:S02]  /*32b30*/  LDL.LU.64 R22, [R1+0x478] ;  /* 0x0004780001167983 */ /* 0x000f240000300a00 */
[----:B------:R0:W-:Y:S02]  /*32b40*/  STL.64 [R1+0x150], R4 ;  /* 0x0001500401007387 */ /* 0x0001e40000100a00 */
[----:B------:R1:W-:Y:S01]  /*32b50*/  STL.64 [R1+0x158], R6 ;  /* 0x0001580601007387 */ /* 0x0003e20000100a00 */
[----:B0-----:R-:W2:Y:S01]  /*32b60*/  LDL.LU.64 R4, [R1+0x4128] ;  /* 0x0041280001047983 */ /* 0x001ea20000300a00 */
[----:B-1----:R-:W-:-:S02]  /*32b70*/  IMAD.MOV.U32 R6, RZ, RZ, R24 ;  /* 0x000000ffff067224 */ /* 0x002fc400078e0018 */
[----:B------:R-:W2:Y:S02]  /*32b80*/  LDL.LU.64 R26, [R1+0x4120] ;  /* 0x00412000011a7983 */ /* 0x000ea40000300a00 */
        /* <DEDUP_REMOVED lines=9> */
[----:B------:R1:W-:Y:S02]  /*32c20*/  STL.64 [R1+0x4090], R24 ;  /* 0x0040901801007387 */ /* 0x0003e40000100a00 */
[----:B0-----:R-:W-:-:S02]  /*32c30*/  IMAD.MOV.U32 R26, RZ, RZ, R4 ;  /* 0x000000ffff1a7224 */ /* 0x001fc400078e0004 */
[----:B-1----:R-:W-:Y:S02]  /*32c40*/  IMAD.MOV.U32 R25, RZ, RZ, R2 ;  /* 0x000000ffff197224 */ /* 0x002fe400078e0002 */
[----:B------:R-:W-:Y:S01]  /*32c50*/  IMAD.MOV.U32 R2, RZ, RZ, R5 ;  /* 0x000000ffff027224 */ /* 0x000fe200078e0005 */
[C---:B--2---:R-:W-:Y:S11]  /*32c60*/  HMMA.16816.F32.BF16 R16, R8.reuse, R4, R16 ;  /* 0x000000040810723c */ /* 0x044ff60000041810 */
[----:B------:R-:W-:Y:S11]  /*32c70*/  @!UPT UIADD3 URZ, URZ, URZ, URZ ;  /* 0x0000003f3f3ff290 */ /* 0x000ff6000fffe03f */
[----:B------:R-:W-:Y:S01]  /*32c80*/  @!UPT UIADD3 URZ, URZ, URZ, URZ ;  /* 0x0000003f3f3ff290 */ /* 0x000fe2000fffe03f */
[----:B------:R-:W-:Y:S01]  /*32c90*/  STL.64 [R1+0x130], R16 ;  /* 0x0001301001007387 */ /* 0x000fe20000100a00 */
[----:B------:R0:W-:Y:S03]  /*32ca0*/  STL.64 [R1+0x138], R18 ;  /* 0x0001381201007387 */ /* 0x0001e60000100a00 */
[----:B0-----:R-:W2:Y:S01]  /*32cb0*/  LDL.LU.64 R18, [R1+0x4100] ;  /* 0x0041000001127983 */ /* 0x001ea20000300a00 */
[----:B------:R-:W2:Y:S02]  /*32cc0*/  LDL.LU.64 R16, [R1+0x40f8] ;  /* 0x0040f80001107983 */ /* 0x000ea40000300a00 */
[----:B------:R-:W2:Y:S02]  /*32cd0*/  LDL.LU.64 R4, [R1+0x40f0] ;  /* 0x0040f00001047983 */ /* 0x000ea40000300a00 */
[----:B------:R-:W-:Y:S01]  /*32ce0*/  IMAD.MOV.U32 R24, RZ, RZ, R6 ;  /* 0x000000ffff187224 */ /* 0x000fe200078e0006 */
[C---:B--2---:R-:W-:Y:S11]  /*32cf0*/  HMMA.16816.F32.BF16 R16, R8.reuse, R4, R16 ;  /* 0x000000040810723c */ /* 0x044ff60000041810 */
[----:B------:R-:W-:Y:S11]  /*32d00*/  @!UPT UIADD3 URZ, URZ, URZ, URZ ;  /* 0x0000003f3f3ff290 */ /* 0x000ff6000fffe03f */
[----:B------:R-:W-:Y:S01]  /*32d10*/  @!UPT UIADD3 URZ, URZ, URZ, URZ ;  /* 0x0000003f3f3ff290 */ /* 0x000fe2000fffe03f */
[----:B------:R0:W-:Y:S01]  /*32d20*/  STL.64 [R1+0x120], R16 ;  /* 0x0001201001007387 */ /* 0x0001e20000100a00 */
[----:B------:R1:W-:Y:S03]  /*32d30*/  STL.64 [R1+0x128], R18 ;  /* 0x0001281201007387 */ /* 0x0003e60000100a00 */
[----:B0-----:R-:W3:Y:S01]  /*32d40*/  LDL.LU.64 R16, [R1+0x40e8] ;  /* 0x0040e80001107983 */ /* 0x001ee20000300a00 */
[----:B-1----:R-:W-:Y:S02]  /*32d50*/  IMAD.MOV.U32 R19, RZ, RZ, R4 ;  /* 0x000000ffff137224 */ /* 0x002fe400078e0004 */
[----:B------:R-:W-:Y:S02]  /*32d60*/  IMAD.MOV.U32 R18, RZ, RZ, R5 ;  /* 0x000000ffff127224 */ /* 0x000fe400078e0005 */
[----:B------:R-:W2:Y:S01]  /*32d70*/  LDL.LU.64 R6, [R1+0x40e0] ;  /* 0x0040e00001067983 */ /* 0x000ea20000300a00 */
[----:B------:R-:W4:Y:S01]  /*32d80*/  LDL.LU.64 R4, [R1+0x40d8] ;  /* 0x0040d80001047983 */ /* 0x000f220000300a00 */
[C---:B---3--:R-:W-:Y:S08]  /*32d90*/  HMMA.16816.F32.BF16 R12, R8.reuse, R16, R12 ;  /* 0x00000010080c723c */ /* 0x048ff0000004180c */
[----:B----4-:R-:W-:Y:S11]  /*32da0*/  HMMA.16816.F32.BF16 R8, R8, R4, R20 ;  /* 0x000000040808723c */ /* 0x010ff60000041814 */
[----:B------:R-:W-:Y:S04]  /*32db0*/  @!UPT UIADD3 URZ, URZ, URZ, URZ ;  /* 0x0000003f3f3ff290 */ /* 0x000fe8000fffe03f */
[----:B------:R-:W-:Y:S01]  /*32dc0*/  STL.64 [R1+0x110], R12 ;  /* 0x0001100c01007387 */ /* 0x000fe20000100a00 */
[----:B------:R0:W-:Y:S03]  /*32dd0*/  STL.64 [R1+0x118], R14 ;  /* 0x0001180e01007387 */ /* 0x0001e60000100a00 */
[----:B0-----:R-:W3:Y:S01]  /*32de0*/  LDL.LU.64 R14, [R1+0x40d0] ;  /* 0x0040d000010e7983 */ /* 0x001ee20000300a00 */
[----:B------:R-:W3:Y:S02]  /*32df0*/  LDL.LU.64 R12, [R1+0x40c8] ;  /* 0x0040c800010c7983 */ /* 0x000ee40000300a00 */
[----:B------:R0:W-:Y:S02]  /*32e00*/  STL.64 [R1+0x4060], R16 ;  /* 0x0040601001007387 */ /* 0x0001e40000100a00 */
[----:B0-----:R-:W-:Y:S02]  /*32e10*/  IMAD.MOV.U32 R16, RZ, RZ, R19 ;  /* 0x000000ffff107224 */ /* 0x001fe400078e0013 */
[----:B------:R-:W-:-:S05]  /*32e20*/  IMAD.MOV.U32 R17, RZ, RZ, R18 ;  /* 0x000000ffff117224 */ /* 0x000fca00078e0012 */
[----:B------:R0:W-:Y:S01]  /*32e30*/  STL.64 [R1+0x4078], R16 ;  /* 0x0040781001007387 */ /* 0x0001e20000100a00 */
[----:B------:R-:W3:Y:S02]  /*32e40*/  LDL.LU.64 R20, [R1+0x5c0] ;  /* 0x0005c00001147983 */ /* 0x000ee40000300a00 */
[----:B------:R-:W3:Y:S02]  /*32e50*/  LDL.LU.64 R22, [R1+0x5c8] ;  /* 0x0005c80001167983 */ /* 0x000ee40000300a00 */
[----:B------:R1:W-:Y:S01]  /*32e60*/  STL.64 [R1+0xb0], R8 ;  /* 0x0000b00801007387 */ /* 0x0003e20000100a00 */
[----:B------:R-:W-:Y:S04]  /*32e70*/  STL.64 [R1+0xb8], R10 ;  /* 0x0000b80a01007387 */ /* 0x000fe80000100a00 */
[----:B0-----:R-:W4:Y:S01]  /*32e80*/  LDL.LU.64 R16, [R1+0x220] ;  /* 0x0002200001107983 */ /* 0x001f220000300a00 */
[----:B------:R-:W2:Y:S02]  /*32e90*/  LDL.LU.64 R18, [R1+0x228] ;  /* 0x0002280001127983 */ /* 0x000ea40000300a00 */
[----:B-1----:R-:W-:-:S02]  /*32ea0*/  IMAD.MOV.U32 R8, RZ, RZ, R29 ;  /* 0x000000ffff087224 */ /* 0x002fc400078e001d */
[----:B------:R-:W-:Y:S01]  /*32eb0*/  IMAD.MOV.U32 R9, RZ, RZ, R0 ;  /* 0x000000ffff097224 */ /* 0x000fe200078e0000 */
[----:B--2---:R-:W-:Y:S01]  /*32ec0*/  STL.64 [R1+0x4088], R18 ;  /* 0x0040881201007387 */ /* 0x004fe20000100a00 */
[----:B----4-:R0:W-:Y:S03]  /*32ed0*/  STL.64 [R1+0x4080], R16 ;  /* 0x0040801001007387 */ /* 0x0101e60000100a00 */
[----:B0-----:R-:W2:Y:S01]  /*32ee0*/  LDL.LU.64 R16, [R1+0x540] ;  /* 0x0005400001107983 */ /* 0x001ea20000300a00 */
[----:B------:R-:W4:Y:S01]  /*32ef0*/  LDL.LU.64 R18, [R1+0x548] ;  /* 0x0005480001127983 */ /* 0x000f220000300a00 */
[C---:B---3--:R-:W-:Y:S02]  /*32f00*/  HMMA.16816.F32.BF16 R20, R12.reuse, R8, R20 ;  /* 0x000000080c14723c */ /* 0x048fe40000041814 */
[----:B----4-:R-:W-:Y:S01]  /*32f10*/  STL.64 [R1+0x40a8], R18 ;  /* 0x0040a81201007387 */ /* 0x010fe20000100a00 */
[----:B--2---:R0:W-:Y:S03]  /*32f20*/  STL.64 [R1+0x40a0], R16 ;  /* 0x0040a01001007387 */ /* 0x0041e60000100a00 */
[----:B0-----:R-:W2:Y:S01]  /*32f30*/  LDL.LU.64 R16, [R1+0x560] ;  /* 0x0005600001107983 */ /* 0x001ea20000300a00 */
[----:B------:R-:W2:Y:S02]  /*32f40*/  LDL.LU.64 R18, [R1+0x568] ;  /* 0x0005680001127983 */ /* 0x000ea40000300a00 */
[----:B------:R-:W-:Y:S02]  /*32f50*/  STL.64 [R1+0x4058], R6 ;  /* 0x0040580601007387 */ /* 0x000fe40000100a00 */
[----:B------:R0:W-:Y:S02]  /*32f60*/  STL.64 [R1+0x4050], R4 ;  /* 0x0040500401007387 */ /* 0x0001e40000100a00 */
[----:B0-----:R-:W3:Y:S01]  /*32f70*/  LDL.LU.64 R4, [R1+0x590] ;  /* 0x0005900001047983 */ /* 0x001ee20000300a00 */
[----:B------:R-:W3:Y:S02]  /*32f80*/  LDL.LU.64 R6, [R1+0x598] ;  /* 0x0005980001067983 */ /* 0x000ee40000300a00 */
[----:B------:R-:W4:Y:S02]  /*32f90*/  LDL.LU R29, [R1+0x40c4] ;  /* 0x0040c400011d7983 */ /* 0x000f240000300800 */
[----:B------:R-:W2:Y:S01]  /*32fa0*/  LDL.LU R0, [R1+0x40c0] ;  /* 0x0040c00001007983 */ /* 0x000ea20000300800 */
[----:B------:R-:W2:Y:S04]  /*32fb0*/  LDL R10, [R1+0x28] ;  /* 0x00002800010a7983 */ /* 0x000ea80000100800 */
[----:B------:R-:W2:Y:S01]  /*32fc0*/  LDL R11, [R1+0x2c] ;  /* 0x00002c00010b7983 */ /* 0x000ea20000100800 */
[----:B------:R-:W-:Y:S02]  /*32fd0*/  STL.64 [R1+0xa0], R20 ;  /* 0x0000a01401007387 */ /* 0x000fe40000100a00 */
[----:B------:R0:W-:Y:S02]  /*32fe0*/  STL.64 [R1+0xa8], R22 ;  /* 0x0000a81601007387 */ /* 0x0001e40000100a00 */
[----:B0-----:R-:W2:Y:S01]  /*32ff0*/  LDL.LU.64 R22, [R1+0x40b8] ;  /* 0x0040b80001167983 */ /* 0x001ea20000300a00 */
[----:B------:R-:W3:Y:S02]  /*33000*/  LDL.LU.64 R20, [R1+0x40b0] ;  /* 0x0040b00001147983 */ /* 0x000ee40000300a00 */
[----:B---3--:R-:W-:Y:S07]  /*33010*/  HMMA.16816.F32.BF16 R4, R12, R20, R4 ;  /* 0x000000140c04723c */ /* 0x008fee0000041804 */
[----:B------:R-:W-:-:S02]  /*33020*/  IMAD.MOV.U32 R20, RZ, RZ, R26 ;  /* 0x000000ffff147224 */ /* 0x000fc400078e001a */
[C---:B--2---:R-:W-:Y:S01]  /*33030*/  HMMA.16816.F32.BF16 R24, R12.reuse, R24, R16 ;  /* 0x000000180c18723c */ /* 0x044fe20000041810 */
[----:B------:R0:W-:Y:S01]  /*33040*/  STL.64 [R1+0x4068], R10 ;  /* 0x0040680a01007387 */ /* 0x0001e20000100a00 */
[----:B------:R-:W2:Y:S03]  /*33050*/  LDL.LU.64 R8, [R1+0x330] ;  /* 0x0003300001087983 */ /* 0x000ea60000300a00 */
[----:B0-----:R-:W2:Y:S09]  /*33060*/  LDL.LU.64 R10, [R1+0x338] ;  /* 0x00033800010a7983 */ /* 0x001eb20000300a00 */
[----:B------:R0:W-:Y:S02]  /*33070*/  STL.64 [R1+0x90], R4 ;  /* 0x0000900401007387 */ /* 0x0001e40000100a00 */
[----:B------:R1:W-:Y:S01]  /*33080*/  STL.64 [R1+0x98], R6 ;  /* 0x0000980601007387 */ /* 0x0003e20000100a00 */
[----:B0-----:R-:W3:Y:S01]  /*33090*/  LDL.LU.64 R4, [R1+0x450] ;  /* 0x0004500001047983 */ /* 0x001ee20000300a00 */
[----:B-1----:R-:W3:Y:S02]  /*330a0*/  LDL.LU.64 R6, [R1+0x458] ;  /* 0x0004580001067983 */ /* 0x002ee40000300a00 */
[----:B------:R-:W-:Y:S02]  /*330b0*/  STL.64 [R1+0x4038], R22 ;  /* 0x0040381601007387 */ /* 0x000fe40000100a00 */
[----:B------:R-:W2:Y:S01]  /*330c0*/  LDL.LU.64 R18, [R1+0x40a8] ;  /* 0x0040a80001127983 */ /* 0x000ea20000300a00 */
[----:B------:R-:W2:Y:S01]  /*330d0*/  LDL.LU.64 R16, [R1+0x40a0] ;  /* 0x0040a00001107983 */ /* 0x000ea20000300a00 */
[----:B------:R-:W-:Y:S02]  /*330e0*/  STL.64 [R1+0x80], R24 ;  /* 0x0000801801007387 */ /* 0x000fe40000100a00 */
[----:B------:R0:W-:Y:S02]  /*330f0*/  STL.64 [R1+0x88], R26 ;  /* 0x0000881a01007387 */ /* 0x0001e40000100a00 */
[----:B0-----:R-:W2:Y:S01]  /*33100*/  LDL.LU.64 R26, [R1+0x4098] ;  /* 0x00409800011a7983 */ /* 0x001ea20000300a00 */
        /* <DEDUP_REMOVED lines=8> */
[----:B------:R-:W-:-:S07]  /*33190*/  IMAD.MOV.U32 R21, RZ, RZ, R2 ;  /* 0x000000ffff157224 */ /* 0x000fce00078e0002 */
[C---:B--2---:R-:W-:Y:S01]  /*331a0*/  HMMA.16816.F32.BF16 R20, R12.reuse, R20, R16 ;  /* 0x000000140c14723c */ /* 0x044fe20000041810 */
[----:B------:R-:W2:Y:S11]  /*331b0*/  LDL.LU.64 R16, [R1+0x4078] ;  /* 0x0040780001107983 */ /* 0x000eb60000300a00 */
[----:B------:R-:W-:Y:S11]  /*331c0*/  @!UPT UIADD3 URZ, URZ, URZ, URZ ;  /* 0x0000003f3f3ff290 */ /* 0x000ff6000fffe03f */
[----:B------:R0:W-:Y:S01]  /*331d0*/  STL.64 [R1+0x220], R20 ;  /* 0x0002201401007387 */ /* 0x0001e20000100a00 */
[----:B------:R1:W-:Y:S02]  /*331e0*/  STL [R1+0x228], R22 ;  /* 0x0002281601007387 */ /* 0x0003e40000100800 */
[----:B------:R-:W-:Y:S02]  /*331f0*/  IMAD.MOV.U32 R2, RZ, RZ, R23 ;  /* 0x000000ffff027224 */ /* 0x000fe400078e0017 */
[----:B0-----:R-:W-:Y:S02]  /*33200*/  IMAD.MOV.U32 R20, RZ, RZ, R26 ;  /* 0x000000ffff147224 */ /* 0x001fe400078e001a */
[----:B------:R-:W-:Y:S01]  /*33210*/  IMAD.MOV.U32 R21, RZ, RZ, R27 ;  /* 0x000000ffff157224 */ /* 0x000fe200078e001b */
[----:B------:R-:W3:Y:S01]  /*33220*/  LDL.LU R26, [R1+0x4074] ;  /* 0x00407400011a7983 */ /* 0x000ee20000300800 */
[----:B------:R-:W3:Y:S02]  /*33230*/  LDL.LU R27, [R1+0x4070] ;  /* 0x00407000011b7983 */ /* 0x000ee40000300800 */
[----:B-1----:R-:W4:Y:S02]  /*33240*/  LDL.LU R22, [R1+0x328] ;  /* 0x0003280001167983 */ /* 0x002f240000300800 */
[----:B------:R-:W4:Y:S01]  /*33250*/  LDL.LU R23, [R1+0x32c] ;  /* 0x00032c0001177983 */ /* 0x000f220000300800 */
[----:B------:R-:W-:Y:S01]  /*33260*/  STL [R1+0x3cb4], R2 ;  /* 0x003cb40201007387 */ /* 0x000fe20000100800 */
[C---:B--2---:R-:W-:Y:S03]  /*33270*/  HMMA.16816.F32.BF16 R16, R12.reuse, R16, R8 ;  /* 0x000000100c10723c */ /* 0x044fe60000041808 */
[----:B------:R-:W4:Y:S11]  /*33280*/  LDL.LU.64 R10, [R1+0x4068] ;  /* 0x00406800010a7983 */ /* 0x000f360000300a00 */
[----:B------:R-:W-:Y:S09]  /*33290*/  @!UPT UIADD3 URZ, URZ, URZ, URZ ;  /* 0x0000003f3f3ff290 */ /* 0x000ff2000fffe03f */
[----:B------:R-:W-:Y:S01]  /*332a0*/  STL.64 [R1+0x338], R18 ;  /* 0x0003381201007387 */ /* 0x000fe20000100a00 */
[----:B------:R-:W-:Y:S02]  /*332b0*/  IMAD.MOV.U32 R24, RZ, RZ, R16 ;  /* 0x000000ffff187224 */ /* 0x000fe400078e0010 */
[----:B------:R-:W-:Y:S02]  /*332c0*/  IMAD.MOV.U32 R25, RZ, RZ, R17 ;  /* 0x000000ffff197224 */ /* 0x000fe400078e0011 */
[----:B------:R-:W2:Y:S04]  /*332d0*/  LDL.LU.64 R16, [R1+0x4060] ;  /* 0x0040600001107983 */ /* 0x000ea80000300a00 */
[----:B---3--:R-:W-:Y:S01]  /*332e0*/  STL.64 [R1+0x4020], R26 ;  /* 0x0040201a01007387 */ /* 0x008fe20000100a00 */
[----:B------:R0:W-:Y:S03]  /*332f0*/  STL.64 [R1+0x4018], R24 ;  /* 0x0040181801007387 */ /* 0x0001e60000100a00 */
[----:B0-----:R-:W3:Y:S01]  /*33300*/  LDL.LU.64 R24, [R1+0x460] ;  /* 0x0004600001187983 */ /* 0x001ee20000300a00 */
[----:B------:R-:W3:Y:S01]  /*33310*/  LDL.LU.64 R26, [R1+0x468] ;  /* 0x00046800011a7983 */ /* 0x000ee20000300a00 */
[C---:B--2---:R-:W-:Y:S02]  /*33320*/  HMMA.16816.F32.BF16 R16, R12.reuse, R16, R4 ;  /* 0x000000100c10723c */ /* 0x044fe40000041804 */
[----:B------:R-:W2:Y:S01]  /*33330*/  LDL.LU.64 R6, [R1+0x4058] ;  /* 0x0040580001067983 */ /* 0x000ea20000300a00 */
[----:B------:R-:W3:Y:S11]  /*33340*/  LDL.LU.64 R4, [R1+0x4050] ;  /* 0x0040500001047983 */ /* 0x000ef60000300a00 */
[----:B------:R-:W-:Y:S09]  /*33350*/  @!UPT UIADD3 URZ, URZ, URZ, URZ ;  /* 0x0000003f3f3ff290 */ /* 0x000ff2000fffe03f */
[----:B------:R-:W-:Y:S01]  /*33360*/  STL.64 [R1+0x450], R16 ;  /* 0x0004501001007387 */ /* 0x000fe20000100a00 */
[----:B------:R-:W-:Y:S02]  /*33370*/  IMAD.MOV.U32 R2, RZ, RZ, R19 ;  /* 0x000000ffff027224 */ /* 0x000fe400078e0013 */
[----:B------:R0:W-:Y:S02]  /*33380*/  STL [R1+0x458], R18 ;  /* 0x0004581201007387 */ /* 0x0001e40000100800 */
[----:B0-----:R-:W4:Y:S01]  /*33390*/  LDL.LU.64 R18, [R1+0x4048] ;  /* 0x0040480001127983 */ /* 0x001f220000300a00 */
[----:B------:R-:W4:Y:S02]  /*333a0*/  LDL.LU.64 R16, [R1+0x4040] ;  /* 0x0040400001107983 */ /* 0x000f240000300a00 */
[----:B------:R-:W-:Y:S01]  /*333b0*/  STL [R1+0x3fb0], R2 ;  /* 0x003fb00201007387 */ /* 0x000fe20000100800 */
[----:B---3--:R-:W-:Y:S01]  /*333c0*/  HMMA.16816.F32.BF16 R12, R12, R4, R24 ;  /* 0x000000040c0c723c */ /* 0x008fe20000041818 */
[----:B------:R-:W3:Y:S11]  /*333d0*/  LDL.64 R26, [R1+0x8] ;  /* 0x00000800011a7983 */ /* 0x000ef60000100a00 */
[----:B------:R-:W-:Y:S11]  /*333e0*/  @!UPT UIADD3 URZ, URZ, URZ, URZ ;  /* 0x0000003f3f3ff290 */ /* 0x000ff6000fffe03f */
[----:B------:R-:W-:Y:S01]  /*333f0*/  STL.64 [R1+0x460], R12 ;  /* 0x0004600c01007387 */ /* 0x000fe20000100a00 */
[----:B------:R0:W-:Y:S03]  /*33400*/  STL.64 [R1+0x468], R14 ;  /* 0x0004680e01007387 */ /* 0x0001e60000100a00 */
[----:B0-----:R-:W2:Y:S04]  /*33410*/  LDL.64 R14, [R1+0x58] ;  /* 0x00005800010e7983 */ /* 0x001ea80000100a00 */
[----:B--2---:R0:W-:Y:S04]  /*33420*/  STL.64 [R1+0x3ff8], R14 ;  /* 0x003ff80e01007387 */ /* 0x0041e80000100a00 */
[----:B0-----:R-:W2:Y:S04]  /*33430*/  LDL R14, [R1+0x38] ;  /* 0x00003800010e7983 */ /* 0x001ea80000100800 */
[----:B------:R-:W2:Y:S01]  /*33440*/  LDL R15, [R1+0x3c] ;  /* 0x00003c00010f7983 */ /* 0x000ea20000100800 */
[C---:B----4-:R-:W-:Y:S03]  /*33450*/  HMMA.16816.F32.BF16 R20, R16.reuse, R10, R20 ;  /* 0x0000000a1014723c */ /* 0x050fe60000041814 */
[----:B--2---:R0:W-:Y:S01]  /*33460*/  STL.64 [R1+0x4010], R14 ;  /* 0x0040100e01007387 */ /* 0x0041e20000100a00 */
[----:B------:R-:W2:Y:S02]  /*33470*/  LDL.LU R12, [R1+0x2f0] ;  /* 0x0002f000010c7983 */ /* 0x000ea40000300800 */
[----:B------:R-:W2:Y:S01]  /*33480*/  LDL.LU R13, [R1+0x2f4] ;  /* 0x0002f400010d7983 */ /* 0x000ea20000300800 */
[----:B0-----:R-:W4:Y:S01]  /*33490*/  LDL.LU R14, [R1+0x2f8] ;  /* 0x0002f800010e7983 */ /* 0x001f220000300800 */
[----:B------:R-:W4:Y:S03]  /*334a0*/  LDL.LU R15, [R1+0x2fc] ;  /* 0x0002fc00010f7983 */ /* 0x000f260000300800 */
[----:B----4-:R-:W-:Y:S01]  /*334b0*/  STL.64 [R1+0x4030], R14 ;  /* 0x0040300e01007387 */ /* 0x010fe20000100a00 */
[----:B--2---:R0:W-:Y:S03]  /*334c0*/  STL.64 [R1+0x4028], R12 ;  /* 0x0040280c01007387 */ /* 0x0041e60000100a00 */
[----:B0-----:R-:W3:Y:S01]  /*334d0*/  LDL.LU R12, [R1+0x300] ;  /* 0x00030000010c7983 */ /* 0x001ee20000300800 */
[----:B------:R-:W3:Y:S02]  /*334e0*/  LDL.LU R13, [R1+0x304] ;  /* 0x00030400010d7983 */ /* 0x000ee40000300800 */
[----:B------:R-:W3:Y:S02]  /*334f0*/  LDL.LU R14, [R1+0x308] ;  /* 0x00030800010e7983 */ /* 0x000ee40000300800 */
[----:B------:R0:W-:Y:S01]  /*33500*/  STL.64 [R1+0x3ff0], R6 ;  /* 0x003ff00601007387 */ /* 0x0001e20000100a00 */
[----:B------:R-:W2:Y:S01]  /*33510*/  LDL.LU R4, [R1+0x310] ;  /* 0x0003100001047983 */ /* 0x000ea20000300800 */
[----:B------:R-:W2:Y:S03]  /*33520*/  LDL.LU R5, [R1+0x314] ;  /* 0x0003140001057983 */ /* 0x000ea60000300800 */
[----:B0-----:R-:W2:Y:S01]  /*33530*/  LDL.LU R6, [R1+0x318] ;  /* 0x0003180001067983 */ /* 0x001ea20000300800 */
[----:B------:R-:W2:Y:S02]  /*33540*/  LDL.LU R7, [R1+0x31c] ;  /* 0x00031c0001077983 */ /* 0x000ea40000300800 */
[----:B------:R-:W-:Y:S02]  /*33550*/  STL.64 [R1+0x320], R20 ;  /* 0x0003201401007387 */ /* 0x000fe40000100a00 */
[----:B------:R0:W-:Y:S02]  /*33560*/  STL.64 [R1+0x328], R22 ;  /* 0x0003281601007387 */ /* 0x0001e40000100a00 */
[----:B0-----:R-:W2:Y:S01]  /*33570*/  LDL.LU.64 R22, [R1+0x4038] ;  /* 0x0040380001167983 */ /* 0x001ea20000300a00 */
[----:B------:R-:W-:Y:S01]  /*33580*/  IMAD.MOV.U32 R15, RZ, RZ, R0 ;  /* 0x000000ffff0f7224 */ /* 0x000fe200078e0000 */
[C---:B--2---:R-:W-:Y:S11]  /*33590*/  HMMA.16816.F32.BF16 R4, R16.reuse, R22, R4 ;  /* 0x000000161004723c */ /* 0x044ff60000041804 */
[----:B------:R-:W-:Y:S11]  /*335a0*/  @!UPT UIADD3 URZ, URZ, URZ, URZ ;  /* 0x0000003f3f3ff290 */ /* 0x000ff6000fffe03f */
[----:B------:R-:W-:Y:S01]  /*335b0*/  @!UPT UIADD3 URZ, URZ, URZ, URZ ;  /* 0x0000003f3f3ff290 */ /* 0x000fe2000fffe03f */
[----:B------:R0:W-:Y:S01]  /*335c0*/  STL.64 [R1+0x310], R4 ;  /* 0x0003100401007387 */ /* 0x0001e20000100a00 */
[----:B------:R1:W-:Y:S02]  /*335d0*/  STL [R1+0x318], R6 ;  /* 0x0003180601007387 */ /* 0x0003e40000100800 */
[----:B------:R-:W-:Y:S01]  /*335e0*/  IMAD.MOV.U32 R0, RZ, RZ, R7 ;  /* 0x000000ffff007224 */ /* 0x000fe200078e0007 */
[----:B0-----:R-:W2:Y:S01]  /*335f0*/  LDL.LU R4, [R1+0x2c0] ;  /* 0x0002c00001047983 */ /* 0x001ea20000300800 */
[----:B------:R-:W2:Y:S02]  /*33600*/  LDL.LU R5, [R1+0x2c4] ;  /* 0x0002c40001057983 */ /* 0x000ea40000300800 */
[----:B-1----:R-:W4:Y:S02]  /*33610*/  LDL.LU R6, [R1+0x2c8] ;  /* 0x0002c80001067983 */ /* 0x002f240000300800 */
[----:B------:R-:W4:Y:S01]  /*33620*/  LDL.LU R7, [R1+0x2cc] ;  /* 0x0002cc0001077983 */ /* 0x000f220000300800 */
[----:B---3--:R-:W-:Y:S01]  /*33630*/  HMMA.16816.F32.BF16 R12, R16, R26, R12 ;  /* 0x0000001a100c723c */ /* 0x008fe2000004180c */
[----:B------:R-:W-:-:S02]  /*33640*/  IMAD.MOV.U32 R9, RZ, RZ, R22 ;  /* 0x000000ffff097224 */ /* 0x000fc400078e0016 */
[----:B------:R-:W-:Y:S02]  /*33650*/  IMAD.MOV.U32 R8, RZ, RZ, R23 ;  /* 0x000000ffff087224 */ /* 0x000fe400078e0017 */
[----:B------:R-:W-:Y:S01]  /*33660*/  IMAD.MOV.U32 R2, RZ, RZ, R27 ;  /* 0x000000ffff027224 */ /* 0x000fe200078e001b */
[----:B----4-:R-:W-:Y:S01]  /*33670*/  STL.64 [R1+0x4008], R6 ;  /* 0x0040080601007387 */ /* 0x010fe20000100a00 */
[----:B--2---:R0:W-:Y:S03]  /*33680*/  STL.64 [R1+0x4000], R4 ;  /* 0x0040000401007387 */ /* 0x0041e60000100a00 */
[----:B0-----:R-:W2:Y:S01]  /*33690*/  LDL.LU R4, [R1+0x2e0] ;  /* 0x0002e00001047983 */ /* 0x001ea20000300800 */
[----:B------:R-:W2:Y:S02]  /*336a0*/  LDL.LU R5, [R1+0x2e4] ;  /* 0x0002e40001057983 */ /* 0x000ea40000300800 */
[----:B------:R-:W2:Y:S02]  /*336b0*/  LDL.LU R6, [R1+0x2e8] ;  /* 0x0002e80001067983 */ /* 0x000ea40000300800 */
[----:B------:R-:W2:Y:S01]  /*336c0*/  LDL.LU R7, [R1+0x2ec] ;  /* 0x0002ec0001077983 */ /* 0x000ea20000300800 */
[----:B------:R0:W-:Y:S01]  /*336d0*/  STL.64 [R1+0x3fe8], R10 ;  /* 0x003fe80a01007387 */ /* 0x0001e20000100a00 */
[----:B------:R-:W-:Y:S03]  /*336e0*/  STL.64 [R1+0x3fe0], R8 ;  /* 0x003fe00801007387 */ /* 0x000fe60000100a00 */
[----:B0-----:R-:W3:Y:S01]  /*336f0*/  LDL.64 R10, [R1+0x68] ;  /* 0x00006800010a7983 */ /* 0x001ee20000100a00 */
[----:B------:R-:W4:Y:S02]  /*33700*/  LDL.LU R20, [R1+0x210] ;  /* 0x0002100001147983 */ /* 0x000f240000300800 */
[----:B------:R-:W4:Y:S02]  /*33710*/  LDL.LU R21, [R1+0x214] ;  /* 0x0002140001157983 */ /* 0x000f240000300800 */
[----:B------:R-:W4:Y:S01]  /*33720*/  LDL.LU R22, [R1+0x218] ;  /* 0x0002180001167983 */ /* 0x000f220000300800 */
[----:B------:R-:W4:Y:S01]  /*33730*/  LDL.LU R23, [R1+0x21c] ;  /* 0x00021c0001177983 */ /* 0x000f220000300800 */
[----:B------:R-:W-:Y:S02]  /*33740*/  STL [R1+0x3c2c], R0 ;  /* 0x003c2c0001007387 */ /* 0x000fe40000100800 */
[----:B------:R-:W-:Y:S02]  /*33750*/  STL.64 [R1+0x300], R12 ;  /* 0x0003000c01007387 */ /* 0x000fe40000100a00 */
[----:B------:R0:W-:Y:S02]  /*33760*/  STL.64 [R1+0x308], R14 ;  /* 0x0003080e01007387 */ /* 0x0001e40000100a00 */
[----:B0-----:R-:W2:Y:S01]  /*33770*/  LDL.LU.64 R14, [R1+0x4030] ;  /* 0x00403000010e7983 */ /* 0x001ea20000300a00 */
[----:B------:R-:W2:Y:S02]  /*33780*/  LDL.LU.64 R12, [R1+0x4028] ;  /* 0x00402800010c7983 */ /* 0x000ea40000300a00 */
[----:B------:R-:W2:Y:S02]  /*33790*/  LDL.LU.64 R26, [R1+0x4020] ;  /* 0x00402000011a7983 */ /* 0x000ea40000300a00 */
[----:B------:R-:W3:Y:S01]  /*337a0*/  LDL.LU.64 R24, [R1+0x4018] ;  /* 0x0040180001187983 */ /* 0x000ee20000300a00 */
[----:B------:R-:W-:Y:S01]  /*337b0*/  STL [R1+0x3fc8], R2 ;  /* 0x003fc80201007387 */ /* 0x000fe20000100800 */
[C---:B--2---:R-:W-:Y:S11]  /*337c0*/  HMMA.16816.F32.BF16 R12, R16.reuse, R26, R12 ;  /* 0x0000001a100c723c */ /* 0x044ff6000004180c */
[----:B------:R-:W-:Y:S11]  /*337d0*/  @!UPT UIADD3 URZ, URZ, URZ, URZ ;  /* 0x0000003f3f3ff290 */ /* 0x000ff6000fffe03f */
[----:B------:R-:W-:Y:S01]  /*337e0*/  @!UPT UIADD3 URZ, URZ, URZ, URZ ;  /* 0x0000003f3f3ff290 */ /* 0x000fe2000fffe03f */
[----:B------:R-:W-:Y:S01]  /*337f0*/  STL.64 [R1+0x2f0], R12 ;  /* 0x0002f00c01007387 */ /* 0x000fe20000100a00 */
[----:B------:R0:W-:Y:S02]  /*33800*/  STL [R1+0x2f8], R14 ;  /* 0x0002f80e01007387 */ /* 0x0001e40000100800 */
[----:B------:R-:W-:Y:S02]  /*33810*/  IMAD.MOV.U32 R0, RZ, RZ, R15 ;  /* 0x000000ffff007224 */ /* 0x000fe400078e000f */
[----:B0-----:R-:W2:Y:S03]  /*33820*/  LDL.LU.64 R14, [R1+0x4010] ;  /* 0x00401000010e7983 */ /* 0x001ea60000300a00 */
[----:B------:R-:W-:Y:S02]  /*33830*/  STL [R1+0x3fcc], R0 ;  /* 0x003fcc0001007387 */ /* 0x000fe40000100800 */
[----:B------:R-:W-:Y:S02]  /*33840*/  STL.64 [R1+0x3fa8], R26 ;  /* 0x003fa81a01007387 */ /* 0x000fe40000100a00 */
[----:B---3--:R0:W-:Y:S02]  /*33850*/  STL.64 [R1+0x3fa0], R24 ;  /* 0x003fa01801007387 */ /* 0x0081e40000100a00 */
[----:B0-----:R-:W3:Y:S01]  /*33860*/  LDL.LU R24, [R1+0x2d0] ;  /* 0x0002d00001187983 */ /* 0x001ee20000300800 */
[----:B------:R-:W3:Y:S02]  /*33870*/  LDL.LU R25, [R1+0x2d4] ;  /* 0x0002d40001197983 */ /* 0x000ee40000300800 */
[----:B------:R-:W3:Y:S02]  /*33880*/  LDL.LU R26, [R1+0x2d8] ;  /* 0x0002d800011a7983 */ /* 0x000ee40000300800 */
[----:B------:R-:W3:Y:S01]  /*33890*/  LDL.LU R27, [R1+0x2dc] ;  /* 0x0002dc00011b7983 */ /* 0x000ee20000300800 */
[C---:B--2---:R-:W-:Y:S01]  /*338a0*/  HMMA.16816.F32.BF16 R12, R16.reuse, R14, R4 ;  /* 0x0000000e100c723c */ /* 0x044fe20000041804 */
[----:B------:R-:W2:Y:S01]  /*338b0*/  LDL.LU.64 R6, [R1+0x4008] ;  /* 0x0040080001067983 */ /* 0x000ea20000300a00 */
[----:B------:R-:W2:Y:S11]  /*338c0*/  LDL.LU.64 R4, [R1+0x4000] ;  /* 0x0040000001047983 */ /* 0x000eb60000300a00 */
[----:B------:R-:W-:Y:S10]  /*338d0*/  @!UPT UIADD3 URZ, URZ, URZ, URZ ;  /* 0x0000003f3f3ff290 */ /* 0x000ff4000fffe03f */
[----:B------:R-:W-:Y:S01]  /*338e0*/  STL.64 [R1+0x2e0], R12 ;  /* 0x0002e00c01007387 */ /* 0x000fe20000100a00 */
[----:B------:R0:W-:Y:S03]  /*338f0*/  STL.64 [R1+0x2e8], R14 ;  /* 0x0002e80e01007387 */ /* 0x0001e60000100a00 */
[----:B0-----:R-:W3:Y:S02]  /*33900*/  LDL.LU.64 R14, [R1+0x3ff8] ;  /* 0x003ff800010e7983 */ /* 0x001ee40000300a00 */
[C---:B---3--:R-:W-:Y:S11]  /*33910*/  HMMA.16816.F32.BF16 R24, R16.reuse, R14, R24 ;  /* 0x0000000e1018723c */ /* 0x048ff60000041818 */
[----:B------:R-:W-:Y:S11]  /*33920*/  @!UPT UIADD3 URZ, URZ, URZ, URZ ;  /* 0x0000003f3f3ff290 */ /* 0x000ff6000fffe03f */
[----:B------:R-:W-:Y:S01]  /*33930*/  @!UPT UIADD3 URZ, URZ, URZ, URZ ;  /* 0x0000003f3f3ff290 */ /* 0x000fe2000fffe03f */
[----:B------:R0:W-:Y:S01]  /*33940*/  STL.64 [R1+0x2d0], R24 ;  /* 0x0002d01801007387 */ /* 0x0001e20000100a00 */
[----:B------:R1:W-:Y:S03]  /*33950*/  STL.64 [R1+0x2d8], R26 ;  /* 0x0002d81a01007387 */ /* 0x0003e60000100a00 */
[----:B0-----:R-:W3:Y:S01]  /*33960*/  LDL.LU R24, [R1+0x1f0] ;  /* 0x0001f00001187983 */ /* 0x001ee20000300800 */
[----:B------:R-:W3:Y:S02]  /*33970*/  LDL.LU R25, [R1+0x1f4] ;  /* 0x0001f40001197983 */ /* 0x000ee40000300800 */
[----:B-1----:R-:W3:Y:S02]  /*33980*/  LDL.LU R26, [R1+0x1f8] ;  /* 0x0001f800011a7983 */ /* 0x002ee40000300800 */
[----:B------:R-:W3:Y:S01]  /*33990*/  LDL.LU R27, [R1+0x1fc] ;  /* 0x0001fc00011b7983 */ /* 0x000ee20000300800 */
[----:B--2---:R-:W-:Y:S01]  /*339a0*/  HMMA.16816.F32.BF16 R4, R16, R10, R4 ;  /* 0x0000000a1004723c */ /* 0x004fe20000041804 */
[----:B---3--:R-:W-:Y:S01]  /*339b0*/  STL.64 [R1+0x3fc0], R26 ;  /* 0x003fc01a01007387 */ /* 0x008fe20000100a00 */
[----:B------:R0:W-:Y:S03]  /*339c0*/  STL.64 [R1+0x3fb8], R24 ;  /* 0x003fb81801007387 */ /* 0x0001e60000100a00 */
[----:B0-----:R-:W2:Y:S01]  /*339d0*/  LDL.LU R24, [R1+0x200] ;  /* 0x0002000001187983 */ /* 0x001ea20000300800 */
[----:B------:R-:W2:Y:S02]  /*339e0*/  LDL.LU R25, [R1+0x204] ;  /* 0x0002040001197983 */ /* 0x000ea40000300800 */
[----:B------:R-:W2:Y:S02]  /*339f0*/  LDL.LU R26, [R1+0x208] ;  /* 0x00020800011a7983 */ /* 0x000ea40000300800 */
[----:B------:R-:W2:Y:S01]  /*33a00*/  LDL.LU R27, [R1+0x20c] ;  /* 0x00020c00011b7983 */ /* 0x000ea20000300800 */
[----:B------:R-:W3:Y:S11]  /*33a10*/  LDL.LU R12, [R1+0x1e0] ;  /* 0x0001e000010c7983 */ /* 0x000ef60000300800 */
[----:B------:R-:W-:Y:S01]  /*33a20*/  @!UPT UIADD3 URZ, URZ, URZ, URZ ;  /* 0x0000003f3f3ff290 */ /* 0x000fe2000fffe03f */
[----:B------:R-:W-:Y:S02]  /*33a30*/  STL.64 [R1+0x2c0], R4 ;  /* 0x0002c00401007387 */ /* 0x000fe40000100a00 */
[----:B------:R0:W-:Y:S02]  /*33a40*/  STL.64 [R1+0x2c8], R6 ;  /* 0x0002c80601007387 */ /* 0x0001e40000100a00 */
[----:B0-----:R-:W4:Y:S01]  /*33a50*/  LDL.LU.64 R6, [R1+0x3ff0] ;  /* 0x003ff00001067983 */ /* 0x001f220000300a00 */
[----:B------:R-:W-:Y:S02]  /*33a60*/  IMAD.MOV.U32 R5, RZ, RZ, R10 ;  /* 0x000000ffff057224 */ /* 0x000fe400078e000a */
[----:B------:R-:W-:Y:S02]  /*33a70*/  IMAD.MOV.U32 R4, RZ, RZ, R11 ;  /* 0x000000ffff047224 */ /* 0x000fe400078e000b */
[----:B------:R-:W2:Y:S01]  /*33a80*/  LDL.LU.64 R10, [R1+0x3fe8] ;  /* 0x003fe800010a7983 */ /* 0x000ea20000300a00 */
[----:B------:R-:W2:Y:S02]  /*33a90*/  LDL.LU.64 R8, [R1+0x3fe0] ;  /* 0x003fe00001087983 */ /* 0x000ea40000300a00 */
[----:B------:R-:W-:-:S02]  /*33aa0*/  IMAD.MOV.U32 R0, RZ, RZ, R14 ;  /* 0x000000ffff007224 */ /* 0x000fc400078e000e */
[----:B------:R-:W-:Y:S01]  /*33ab0*/  IMAD.MOV.U32 R2, RZ, RZ, R15 ;  /* 0x000000ffff027224 */ /* 0x000fe200078e000f */
[----:B----4-:R-:W-:Y:S01]  /*33ac0*/  HMMA.16816.F32.BF16 R16, R16, R6, R20 ;  /* 0x000000061010723c */ /* 0x010fe20000041814 */
[----:B------:R-:W4:Y:S01]  /*33ad0*/  LDL.LU.64 R22, [R1+0x3fd8] ;  /* 0x003fd80001167983 */ /* 0x000f220000300a00 */
[----:B------:R-:W4:Y:S02]  /*33ae0*/  LDL.LU.64 R20, [R1+0x3fd0] ;  /* 0x003fd00001147983 */ /* 0x000f240000300a00 */
[----:B------:R-:W-:Y:S02]  /*33af0*/  IMAD.MOV.U32 R14, RZ, RZ, R28 ;  /* 0x000000ffff0e7224 */ /* 0x000fe400078e001c */
[----:B------:R-:W-:Y:S11]  /*33b00*/  IMAD.MOV.U32 R15, RZ, RZ, R3 ;  /* 0x000000ffff0f7224 */ /* 0x000ff600078e0003 */
[----:B------:R-:W-:Y:S07]  /*33b10*/  @!UPT UIADD3 URZ, URZ, URZ, URZ ;  /* 0x0000003f3f3ff290 */ /* 0x000fee000fffe03f */
[----:B------:R-:W-:Y:S02]  /*33b20*/  IMAD.MOV.U32 R28, RZ, RZ, R18 ;  /* 0x000000ffff1c7224 */ /* 0x000fe400078e0012 */
[----:B------:R-:W-:Y:S02]  /*33b30*/  IMAD.MOV.U32 R3, RZ, RZ, R19 ;  /* 0x000000ffff037224 */ /* 0x000fe400078e0013 */
[----:B------:R-:W-:Y:S02]  /*33b40*/  IMAD.MOV.U32 R18, RZ, RZ, R0 ;  /* 0x000000ffff127224 */ /* 0x000fe400078e0000 */
[----:B------:R-:W-:Y:S01]  /*33b50*/  IMAD.MOV.U32 R19, RZ, RZ, R2 ;  /* 0x000000ffff137224 */ /* 0x000fe200078e0002 */
[----:B------:R-:W-:Y:S01]  /*33b60*/  STL [R1+0x210], R16 ;  /* 0x0002101001007387 */ /* 0x000fe20000100800 */
[----:B------:R-:W-:Y:S02]  /*33b70*/  STL.64 [R1+0x3f58], R6 ;  /* 0x003f580601007387 */ /* 0x000fe40000100a00 */
[----:B------:R-:W3:Y:S02]  /*33b80*/  LDL.LU R0, [R1+0x3fcc] ;  /* 0x003fcc0001007983 */ /* 0x000ee40000300800 */
[----:B------:R-:W3:Y:S01]  /*33b90*/  LDL.LU R2, [R1+0x3fc8] ;  /* 0x003fc80001027983 */ /* 0x000ee20000300800 */
[----:B------:R2:W-:Y:S02]  /*33ba0*/  STL.64 [R1+0x3f78], R18 ;  /* 0x003f781201007387 */ /* 0x0005e40000100a00 */
[----:B--2---:R-:W-:-:S02]  /*33bb0*/  IMAD.MOV.U32 R18, RZ, RZ, R9 ;  /* 0x000000ffff127224 */ /* 0x004fc400078e0009 */
[----:B------:R-:W-:Y:S02]  /*33bc0*/  IMAD.MOV.U32 R19, RZ, RZ, R8 ;  /* 0x000000ffff137224 */ /* 0x000fe400078e0008 */
[----:B------:R-:W-:Y:S02]  /*33bd0*/  IMAD.MOV.U32 R13, RZ, RZ, R29 ;  /* 0x000000ffff0d7224 */ /* 0x000fe400078e001d */
[----:B------:R-:W-:Y:S01]  /*33be0*/  IMAD.MOV.U32 R29, RZ, RZ, R17 ;  /* 0x000000ffff1d7224 */ /* 0x000fe200078e0011 */
[----:B------:R-:W-:Y:S01]  /*33bf0*/  STL [R1+0x3bb8], R3 ;  /* 0x003bb80301007387 */ /* 0x000fe20000100800 */
[----:B------:R-:W-:Y:S03]  /*33c00*/  STL [R1+0x3bb4], R28 ;  /* 0x003bb41c01007387 */ /* 0x000fe60000100800 */
[----:B------:R-:W-:Y:S01]  /*33c10*/  STL [R1+0x3bb0], R29 ;  /* 0x003bb01d01007387 */ /* 0x000fe20000100800 */
[C---:B----4-:R-:W-:Y:S03]  /*33c20*/  HMMA.16816.F32.BF16 R8, R20.reuse, R10, R24 ;  /* 0x0000000a1408723c */ /* 0x050fe60000041818 */
[----:B------:R-:W2:Y:S01]  /*33c30*/  LDL.LU.64 R26, [R1+0x3fc0] ;  /* 0x003fc000011a7983 */ /* 0x000ea20000300a00 */
[----:B------:R-:W2:Y:S11]  /*33c40*/  LDL.LU.64 R24, [R1+0x3fb8] ;  /* 0x003fb80001187983 */ /* 0x000eb60000300a00 */
[----:B------:R-:W-:Y:S08]  /*33c50*/  @!UPT UIADD3 URZ, URZ, URZ, URZ ;  /* 0x0000003f3f3ff290 */ /* 0x000ff0000fffe03f */
[----:B------:R-:W-:Y:S01]  /*33c60*/  STL.64 [R1+0x200], R8 ;  /* 0x0002000801007387 */ /* 0x000fe20000100a00 */
[----:B------:R0:W-:Y:S03]  /*33c70*/  STL.64 [R1+0x208], R10 ;  /* 0x0002080a01007387 */ /* 0x0001e60000100a00 */
[----:B0-----:R-:W4:Y:S04]  /*33c80*/  LDL R11, [R1+0x5d4] ;  /* 0x0005d400010b7983 */ /* 0x001f280000100800 */
[----:B----4-:R0:W-:Y:S01]  /*33c90*/  STL [R1+0x3ef0], R11 ;  /* 0x003ef00b01007387 */ /* 0x0101e20000100800 */
[----:B------:R-:W4:Y:S02]  /*33ca0*/  LDL.LU R8, [R1+0xc0] ;  /* 0x0000c00001087983 */ /* 0x000f240000300800 */
[----:B------:R-:W4:Y:S02]  /*33cb0*/  LDL.LU R9, [R1+0xc4] ;  /* 0x0000c40001097983 */ /* 0x000f240000300800 */
[----:B------:R-:W3:Y:S01]  /*33cc0*/  LDL.LU R10, [R1+0xc8] ;  /* 0x0000c800010a7983 */ /* 0x000ee20000300800 */
[----:B0-----:R-:W3:Y:S01]  /*33cd0*/  LDL.LU R11, [R1+0xcc] ;  /* 0x0000cc00010b7983 */ /* 0x001ee20000300800 */
[----:B--2---:R-:W-:Y:S03]  /*33ce0*/  HMMA.16816.F32.BF16 R16, R20, R18, R24 ;  /* 0x000000121410723c */ /* 0x004fe60000041818 */
[----:B---3--:R0:W-:Y:S01]  /*33cf0*/  STL.64 [R1+0x3f00], R10 ;  /* 0x003f000a01007387 */ /* 0x0081e20000100a00 */
[----:B----4-:R-:W-:Y:S03]  /*33d00*/  STL.64 [R1+0x3ef8], R8 ;  /* 0x003ef80801007387 */ /* 0x010fe60000100a00 */
[----:B0-----:R-:W2:Y:S01]  /*33d10*/  LDL R10, [R1+0x8] ;  /* 0x00000800010a7983 */ /* 0x001ea20000100800 */
[----:B------:R-:W-:-:S02]  /*33d20*/  IMAD.MOV.U32 R11, RZ, RZ, R2 ;  /* 0x000000ffff0b7224 */ /* 0x000fc400078e0002 */
[----:B------:R-:W3:Y:S02]  /*33d30*/  LDL.LU R2, [R1+0x3fb0] ;  /* 0x003fb00001027983 */ /* 0x000ee40000300800 */
[----:B------:R-:W4:Y:S01]  /*33d40*/  LDL.LU.64 R26, [R1+0x3fa8] ;  /* 0x003fa800011a7983 */ /* 0x000f220000300a00 */
[----:B------:R-:W3:Y:S11]  /*33d50*/  LDL.LU.64 R24, [R1+0x3fa0] ;  /* 0x003fa00001187983 */ /* 0x000ef60000300a00 */
[----:B------:R-:W-:-:S02]  /*33d60*/  IMAD.MOV.U32 R3, RZ, RZ, R17 ;  /* 0x000000ffff037224 */ /* 0x000fc400078e0011 */
[----:B------:R-:W-:Y:S02]  /*33d70*/  IMAD.MOV.U32 R28, RZ, RZ, R18 ;  /* 0x000000ffff1c7224 */ /* 0x000fe400078e0012 */
[----:B------:R2:W-:Y:S02]  /*33d80*/  STL [R1+0x1f0], R16 ;  /* 0x0001f01001007387 */ /* 0x0005e40000100800 */
[----:B------:R-:W-:-:S05]  /*33d90*/  IMAD.MOV.U32 R29, RZ, RZ, R19 ;  /* 0x000000ffff1d7224 */ /* 0x000fca00078e0013 */
[----:B------:R-:W-:Y:S01]  /*33da0*/  STL [R1+0x3bc4], R29 ;  /* 0x003bc41d01007387 */ /* 0x000fe20000100800 */
[----:B------:R-:W-:Y:S02]  /*33db0*/  STL [R1+0x3bc0], R28 ;  /* 0x003bc01c01007387 */ /* 0x000fe40000100800 */
[----:B------:R-:W-:Y:S01]  /*33dc0*/  STL [R1+0x3bbc], R3 ;  /* 0x003bbc0301007387 */ /* 0x000fe20000100800 */
[C---:B--2---:R-:W-:Y:S01]  /*33dd0*/  HMMA.16816.F32.BF16 R16, R20.reuse, R10, R12 ;  /* 0x0000000a1410723c */ /* 0x044fe2000004180c */
[----:B------:R-:W2:Y:S11]  /*33de0*/  LDL.LU R12, [R1+0x100] ;  /* 0x00010000010c7983 */ /* 0x000eb60000300800 */
[----:B------:R-:W-:Y:S11]  /*33df0*/  @!UPT UIADD3 URZ, URZ, URZ, URZ ;  /* 0x0000003f3f3ff290 */ /* 0x000ff6000fffe03f */
[----:B------:R-:W-:Y:S01]  /*33e00*/  STL.64 [R1+0x1e0], R16 ;  /* 0x0001e01001007387 */ /* 0x000fe20000100a00 */
[----:B------:R-:W-:Y:S02]  /*33e10*/  STL.64 [R1+0x1e8], R18 ;  /* 0x0001e81201007387 */ /* 0x000fe40000100a00 */
[----:B------:R-:W2:Y:S02]  /*33e20*/  LDL.LU R13, [R1+0x104] ;  /* 0x00010400010d7983 */ /* 0x000ea40000300800 */
[----:B------:R-:W2:Y:S01]  /*33e30*/  LDL.LU R14, [R1+0x108] ;  /* 0x00010800010e7983 */ /* 0x000ea20000300800 */
[----:B------:R-:W2:Y:S01]  /*33e40*/  LDL.LU R15, [R1+0x10c] ;  /* 0x00010c00010f7983 */ /* 0x000ea20000300800 */
[----:B------:R-:W-:Y:S02]  /*33e50*/  IMAD.MOV.U32 R6, RZ, RZ, R5 ;  /* 0x000000ffff067224 */ /* 0x000fe400078e0005 */
[----:B------:R-:W-:Y:S01]  /*33e60*/  IMAD.MOV.U32 R7, RZ, RZ, R4 ;  /* 0x000000ffff077224 */ /* 0x000fe200078e0004 */
[----:B--2---:R-:W-:Y:S01]  /*33e70*/  STL.64 [R1+0x3f68], R14 ;  /* 0x003f680e01007387 */ /* 0x004fe20000100a00 */
[----:B------:R-:W-:Y:S03]  /*33e80*/  STL.64 [R1+0x3f60], R12 ;  /* 0x003f600c01007387 */ /* 0x000fe60000100a00 */
[----:B------:R0:W-:Y:S02]  /*33e90*/  STL.64 [R1+0x3f70], R6 ;  /* 0x003f700601007387 */ /* 0x0001e40000100a00 */
[----:B------:R-:W2:Y:S01]  /*33ea0*/  LDL.LU R4, [R1+0x1b0] ;  /* 0x0001b00001047983 */ /* 0x000ea20000300800 */
[----:B------:R-:W2:Y:S04]  /*33eb0*/  LDL.LU R5, [R1+0x1b4] ;  /* 0x0001b40001057983 */ /* 0x000ea80000300800 */
[----:B0-----:R-:W2:Y:S01]  /*33ec0*/  LDL.LU R6, [R1+0x1b8] ;  /* 0x0001b80001067983 */ /* 0x001ea20000300800 */
[----:B------:R-:W2:Y:S03]  /*33ed0*/  LDL.LU R7, [R1+0x1bc] ;  /* 0x0001bc0001077983 */ /* 0x000ea60000300800 */
[----:B--2---:R-:W-:Y:S01]  /*33ee0*/  STL.64 [R1+0x3f88], R6 ;  /* 0x003f880601007387 */ /* 0x004fe20000100a00 */
[----:B------:R0:W-:Y:S03]  /*33ef0*/  STL.64 [R1+0x3f80], R4 ;  /* 0x003f800401007387 */ /* 0x0001e60000100a00 */
[----:B0-----:R-:W2:Y:S01]  /*33f00*/  LDL.LU R4, [R1+0x1c0] ;  /* 0x0001c00001047983 */ /* 0x001ea20000300800 */
[----:B------:R-:W2:Y:S02]  /*33f10*/  LDL.LU R5, [R1+0x1c4] ;  /* 0x0001c40001057983 */ /* 0x000ea40000300800 */
[----:B------:R-:W2:Y:S02]  /*33f20*/  LDL.LU R6, [R1+0x1c8] ;  /* 0x0001c80001067983 */ /* 0x000ea40000300800 */
[----:B------:R-:W2:Y:S02]  /*33f30*/  LDL.LU R7, [R1+0x1cc] ;  /* 0x0001cc0001077983 */ /* 0x000ea40000300800 */
[----:B--2---:R-:W-:Y:S01]  /*33f40*/  STL.64 [R1+0x3f98], R6 ;  /* 0x003f980601007387 */ /* 0x004fe20000100a00 */
[----:B------:R0:W-:Y:S03]  /*33f50*/  STL.64 [R1+0x3f90], R4 ;  /* 0x003f900401007387 */ /* 0x0001e60000100a00 */
[----:B0-----:R-:W4:Y:S01]  /*33f60*/  LDL.LU R4, [R1+0x1d0] ;  /* 0x0001d00001047983 */ /* 0x001f220000300800 */
[----:B------:R-:W4:Y:S02]  /*33f70*/  LDL.LU R5, [R1+0x1d4] ;  /* 0x0001d40001057983 */ /* 0x000f240000300800 */
[----:B------:R-:W4:Y:S02]  /*33f80*/  LDL.LU R6, [R1+0x1d8] ;  /* 0x0001d80001067983 */ /* 0x000f240000300800 */
[----:B------:R-:W4:Y:S01]  /*33f90*/  LDL.LU R7, [R1+0x1dc] ;  /* 0x0001dc0001077983 */ /* 0x000f220000300800 */
[----:B------:R-:W2:Y:S01]  /*33fa0*/  LDL.64 R18, [R1+0x38] ;  /* 0x0000380001127983 */ /* 0x000ea20000100a00 */
[----:B------:R-:W2:Y:S02]  /*33fb0*/  LDL.LU R12, [R1+0x1a0] ;  /* 0x0001a000010c7983 */ /* 0x000ea40000300800 */
[----:B------:R-:W2:Y:S02]  /*33fc0*/  LDL.LU R13, [R1+0x1a4] ;  /* 0x0001a400010d7983 */ /* 0x000ea40000300800 */
[----:B------:R-:W2:Y:S01]  /*33fd0*/  LDL.LU R14, [R1+0x1a8] ;  /* 0x0001a800010e7983 */ /* 0x000ea20000300800 */
[----:B------:R-:W2:Y:S01]  /*33fe0*/  LDL.LU R15, [R1+0x1ac] ;  /* 0x0001ac00010f7983 */ /* 0x000ea20000300800 */
[----:B------:R0:W-:Y:S03]  /*33ff0*/  STL.64 [R1+0x3f18], R10 ;  /* 0x003f180a01007387 */ /* 0x0001e60000100a00 */
[----:B0-----:R-:W2:Y:S01]  /*34000*/  LDL.64 R10, [R1+0x18] ;  /* 0x00001800010a7983 */ /* 0x001ea20000100a00 */
[C---:B----4-:R-:W-:Y:S03]  /*34010*/  HMMA.16816.F32.BF16 R4, R20.reuse, R26, R4 ;  /* 0x0000001a1404723c */ /* 0x050fe60000041804 */
[----:B--2---:R0:W-:Y:S11]  /*34020*/  STL.64 [R1+0x3f30], R10 ;  /* 0x003f300a01007387 */ /* 0x0041f60000100a00 */
[----:B------:R-:W-:Y:S10]  /*34030*/  @!UPT UIADD3 URZ, URZ, URZ, URZ ;  /* 0x0000003f3f3ff290 */ /* 0x000ff4000fffe03f */
[----:B------:R-:W-:Y:S02]  /*34040*/  IMAD.MOV.U32 R28, RZ, RZ, R6 ;  /* 0x000000ffff1c7224 */ /* 0x000fe400078e0006 */
[----:B------:R-:W-:Y:S02]  /*34050*/  IMAD.MOV.U32 R3, RZ, RZ, R7 ;  /* 0x000000ffff037224 */ /* 0x000fe400078e0007 */
[----:B------:R-:W-:Y:S01]  /*34060*/  IMAD.MOV.U32 R29, RZ, RZ, R5 ;  /* 0x000000ffff1d7224 */ /* 0x000fe200078e0005 */
[----:B0-----:R-:W2:Y:S01]  /*34070*/  LDL.64 R10, [R1+0x28] ;  /* 0x00002800010a7983 */ /* 0x001ea20000100a00 */
[----:B------:R0:W-:Y:S02]  /*34080*/  STL [R1+0x1d0], R4 ;  /* 0x0001d00401007387 */ /* 0x0001e40000100800 */
[----:B------:R-:W4:Y:S01]  /*34090*/  LDL.LU.64 R6, [R1+0x3f98] ;  /* 0x003f980001067983 */ /* 0x000f220000300a00 */
[----:B0-----:R-:W4:Y:S01]  /*340a0*/  LDL.LU.64 R4, [R1+0x3f90] ;  /* 0x003f900001047983 */ /* 0x001f220000300a00 */
[----:B------:R-:W-:Y:S02]  /*340b0*/  STL.64 [R1+0x3f10], R26 ;  /* 0x003f101a01007387 */ /* 0x000fe40000100a00 */
[----:B---3--:R0:W-:Y:S02]  /*340c0*/  STL.64 [R1+0x3f08], R24 ;  /* 0x003f081801007387 */ /* 0x0081e40000100a00 */
[----:B0-----:R-:W3:Y:S01]  /*340d0*/  LDL.LU R24, [R1+0xd0] ;  /* 0x0000d00001187983 */ /* 0x001ee20000300800 */
[----:B------:R-:W3:Y:S02]  /*340e0*/  LDL.LU R25, [R1+0xd4] ;  /* 0x0000d40001197983 */ /* 0x000ee40000300800 */
[----:B------:R-:W2:Y:S02]  /*340f0*/  LDL.LU R26, [R1+0xd8] ;  /* 0x0000d800011a7983 */ /* 0x000ea40000300800 */
[----:B------:R-:W2:Y:S02]  /*34100*/  LDL.LU R27, [R1+0xdc] ;  /* 0x0000dc00011b7983 */ /* 0x000ea40000300800 */
[----:B--2---:R-:W-:Y:S01]  /*34110*/  STL.64 [R1+0x3f28], R26 ;  /* 0x003f281a01007387 */ /* 0x004fe20000100a00 */
[----:B---3--:R0:W-:Y:S03]  /*34120*/  STL.64 [R1+0x3f20], R24 ;  /* 0x003f201801007387 */ /* 0x0081e60000100a00 */
[----:B0-----:R-:W2:Y:S01]  /*34130*/  LDL.LU R24, [R1+0xe0] ;  /* 0x0000e00001187983 */ /* 0x001ea20000300800 */
[----:B------:R-:W2:Y:S02]  /*34140*/  LDL.LU R25, [R1+0xe4] ;  /* 0x0000e40001197983 */ /* 0x000ea40000300800 */
[----:B------:R-:W3:Y:S02]  /*34150*/  LDL.LU R26, [R1+0xe8] ;  /* 0x0000e800011a7983 */ /* 0x000ee40000300800 */
[----:B------:R-:W3:Y:S01]  /*34160*/  LDL.LU R27, [R1+0xec] ;  /* 0x0000ec00011b7983 */ /* 0x000ee20000300800 */
[----:B----4-:R-:W-:Y:S01]  /*34170*/  HMMA.16816.F32.BF16 R4, R20, R18, R4 ;  /* 0x000000121404723c */ /* 0x010fe20000041804 */
[----:B------:R-:W-:-:S02]  /*34180*/  IMAD.MOV.U32 R9, RZ, RZ, R18 ;  /* 0x000000ffff097224 */ /* 0x000fc400078e0012 */
[----:B------:R-:W-:Y:S01]  /*34190*/  IMAD.MOV.U32 R8, RZ, RZ, R19 ;  /* 0x000000ffff087224 */ /* 0x000fe200078e0013 */
[----:B---3--:R-:W-:Y:S01]  /*341a0*/  STL.64 [R1+0x3f40], R26 ;  /* 0x003f401a01007387 */ /* 0x008fe20000100a00 */
[----:B--2---:R0:W-:Y:S03]  /*341b0*/  STL.64 [R1+0x3f38], R24 ;  /* 0x003f381801007387 */ /* 0x0041e60000100a00 */
[----:B0-----:R-:W2:Y:S01]  /*341c0*/  LDL.LU R24, [R1+0xf0] ;  /* 0x0000f00001187983 */ /* 0x001ea20000300800 */
[----:B------:R-:W2:Y:S02]  /*341d0*/  LDL.LU R25, [R1+0xf4] ;  /* 0x0000f40001197983 */ /* 0x000ea40000300800 */
[----:B------:R-:W2:Y:S02]  /*341e0*/  LDL.LU R26, [R1+0xf8] ;  /* 0x0000f800011a7983 */ /* 0x000ea40000300800 */
[----:B------:R-:W2:Y:S10]  /*341f0*/  LDL.LU R27, [R1+0xfc] ;  /* 0x0000fc00011b7983 */ /* 0x000eb40000300800 */
[----:B------:R-:W-:Y:S01]  /*34200*/  STL.64 [R1+0x1c0], R4 ;  /* 0x0001c00401007387 */ /* 0x000fe20000100a00 */
[----:B------:R0:W-:Y:S03]  /*34210*/  STL.64 [R1+0x1c8], R6 ;  /* 0x0001c80601007387 */ /* 0x0001e60000100a00 */
[----:B0-----:R-:W3:Y:S01]  /*34220*/  LDL.LU.64 R6, [R1+0x3f88] ;  /* 0x003f880001067983 */ /* 0x001ee20000300a00 */
[----:B------:R-:W3:Y:S02]  /*34230*/  LDL.LU.64 R4, [R1+0x3f80] ;  /* 0x003f800001047983 */ /* 0x000ee40000300a00 */
[----:B------:R-:W3:Y:S02]  /*34240*/  LDL.LU.64 R18, [R1+0x3f78] ;  /* 0x003f780001127983 */ /* 0x000ee40000300a00 */
[C---:B---3--:R-:W-:Y:S11]  /*34250*/  HMMA.16816.F32.BF16 R4, R20.reuse, R18, R4 ;  /* 0x000000121404723c */ /* 0x048ff60000041804 */
[----:B------:R-:W-:Y:S11]  /*34260*/  @!UPT UIADD3 URZ, URZ, URZ, URZ ;  /* 0x0000003f3f3ff290 */ /* 0x000ff6000fffe03f */
[----:B------:R-:W-:Y:S01]  /*34270*/  @!UPT UIADD3 URZ, URZ, URZ, URZ ;  /* 0x0000003f3f3ff290 */ /* 0x000fe2000fffe03f */
[----:B------:R-:W-:Y:S01]  /*34280*/  STL.64 [R1+0x1b0], R4 ;  /* 0x0001b00401007387 */ /* 0x000fe20000100a00 */
[----:B------:R0:W-:Y:S03]  /*34290*/  STL.64 [R1+0x1b8], R6 ;  /* 0x0001b80601007387 */ /* 0x0001e60000100a00 */
[----:B0-----:R-:W3:Y:S02]  /*342a0*/  LDL.LU.64 R6, [R1+0x3f70] ;  /* 0x003f700001067983 */ /* 0x001ee40000300a00 */
[C---:B---3--:R-:W-:Y:S02]  /*342b0*/  HMMA.16816.F32.BF16 R4, R20.reuse, R6, R12 ;  /* 0x000000061404723c */ /* 0x048fe4000004180c */
[----:B------:R-:W3:Y:S01]  /*342c0*/  LDL.LU.64 R14, [R1+0x3f68] ;  /* 0x003f6800010e7983 */ /* 0x000ee20000300a00 */
[----:B------:R-:W3:Y:S11]  /*342d0*/  LDL.LU.64 R12, [R1+0x3f60] ;  /* 0x003f6000010c7983 */ /* 0x000ef60000300a00 */
[----:B------:R-:W-:Y:S09]  /*342e0*/  @!UPT UIADD3 URZ, URZ, URZ, URZ ;  /* 0x0000003f3f3ff290 */ /* 0x000ff2000fffe03f */
[----:B------:R-:W-:Y:S01]  /*342f0*/  STL.64 [R1+0x1a0], R4 ;  /* 0x0001a00401007387 */ /* 0x000fe20000100a00 */
[----:B------:R0:W-:Y:S03]  /*34300*/  STL.64 [R1+0x1a8], R6 ;  /* 0x0001a80601007387 */ /* 0x0001e60000100a00 */
[----:B0-----:R-:W3:Y:S02]  /*34310*/  LDL.LU.64 R6, [R1+0x3f58] ;  /* 0x003f580001067983 */ /* 0x001ee40000300a00 */
[----:B---3--:R-:W-:Y:S07]  /*34320*/  HMMA.16816.F32.BF16 R20, R20, R6, R12 ;  /* 0x000000061414723c */ /* 0x008fee000004180c */
[----:B------:R-:W-:-:S02]  /*34330*/  IMAD.MOV.U32 R13, RZ, RZ, R6 ;  /* 0x000000ffff0d7224 */ /* 0x000fc400078e0006 */
[----:B------:R-:W-:Y:S11]  /*34340*/  IMAD.MOV.U32 R12, RZ, RZ, R7 ;  /* 0x000000ffff0c7224 */ /* 0x000ff600078e0007 */
[----:B------:R-:W-:Y:S03]  /*34350*/  @!UPT UIADD3 URZ, URZ, URZ, URZ ;  /* 0x0000003f3f3ff290 */ /* 0x000fe6000fffe03f */
[----:B------:R-:W-:Y:S01]  /*34360*/  STL.64 [R1+0x100], R20 ;  /* 0x0001001401007387 */ /* 0x000fe20000100a00 */
[----:B------:R-:W-:Y:S02]  /*34370*/  STL.64 [R1+0x108], R22 ;  /* 0x0001081601007387 */ /* 0x000fe40000100a00 */
[----:B------:R-:W2:Y:S02]  /*34380*/  LDL.LU.64 R6, [R1+0x3f50] ;  /* 0x003f500001067983 */ /* 0x000ea40000300a00 */
[----:B------:R-:W2:Y:S02]  /*34390*/  LDL.LU.64 R4, [R1+0x3f48] ;  /* 0x003f480001047983 */ /* 0x000ea40000300a00 */
[----:B------:R-:W-:Y:S02]  /*343a0*/  IMAD.MOV.U32 R15, RZ, RZ, R10 ;  /* 0x000000ffff0f7224 */ /* 0x000fe400078e000a */
        /* <DEDUP_REMOVED lines=9> */
[----:B--2---:R-:W-:Y:S01]  /*34440*/  HMMA.16816.F32.BF16 R24, R4, R10, R24 ;  /* 0x0000000a0418723c */ /* 0x004fe20000041818 */
[----:B------:R-:W-:-:S02]  /*34450*/  IMAD.MOV.U32 R17, RZ, RZ, R10 ;  /* 0x000000ffff117224 */ /* 0x000fc400078e000a */
[----:B------:R-:W-:Y:S11]  /*34460*/  IMAD.MOV.U32 R16, RZ, RZ, R11 ;  /* 0x000000ffff107224 */ /* 0x000ff600078e000b */
[----:B------:R-:W-:Y:S09]  /*34470*/  @!UPT UIADD3 URZ, URZ, URZ, URZ ;  /* 0x0000003f3f3ff290 */ /* 0x000ff2000fffe03f */
[----:B------:R-:W-:Y:S01]  /*34480*/  STL.64 [R1+0xe0], R24 ;  /* 0x0000e01801007387 */ /* 0x000fe20000100a00 */
[----:B------:R0:W-:Y:S03]  /*34490*/  STL.64 [R1+0xe8], R26 ;  /* 0x0000e81a01007387 */ /* 0x0001e60000100a00 */
[----:B0-----:R-:W2:Y:S01]  /*344a0*/  LDL.LU.64 R26, [R1+0x3f28] ;  /* 0x003f2800011a7983 */ /* 0x001ea20000300a00 */
[----:B------:R-:W2:Y:S02]  /*344b0*/  LDL.LU.64 R24, [R1+0x3f20] ;  /* 0x003f200001187983 */ /* 0x000ea40000300a00 */
[----:B------:R-:W2:Y:S02]  /*344c0*/  LDL.LU.64 R10, [R1+0x3f18] ;  /* 0x003f1800010a7983 */ /* 0x000ea40000300a00 */
[----:B------:R-:W-:Y:S02]  /*344d0*/  IMAD.MOV.U32 R22, RZ, RZ, R9 ;  /* 0x000000ffff167224 */ /* 0x000fe400078e0009 */
[----:B------:R-:W-:-:S02]  /*344e0*/  IMAD.MOV.U32 R23, RZ, RZ, R8 ;  /* 0x000000ffff177224 */ /* 0x000fc400078e0008 */
[C---:B--2---:R-:W-:Y:S01]  /*344f0*/  HMMA.16816.F32.BF16 R8, R4.reuse, R10, R24 ;  /* 0x0000000a0408723c */ /* 0x044fe20000041818 */
[----:B------:R-:W2:Y:S01]  /*34500*/  LDL.LU.64 R26, [R1+0x3f10] ;  /* 0x003f1000011a7983 */ /* 0x000ea20000300a00 */
[----:B------:R-:W3:Y:S11]  /*34510*/  LDL.LU.64 R24, [R1+0x3f08] ;  /* 0x003f080001187983 */ /* 0x000ef60000300a00 */
[----:B------:R-:W-:Y:S10]  /*34520*/  @!UPT UIADD3 URZ, URZ, URZ, URZ ;  /* 0x0000003f3f3ff290 */ /* 0x000ff4000fffe03f */
[----:B------:R-:W-:Y:S01]  /*34530*/  STL.64 [R1+0xd0], R8 ;  /* 0x0000d00801007387 */ /* 0x000fe20000100a00 */
[----:B------:R0:W-:Y:S03]  /*34540*/  STL.64 [R1+0xd8], R10 ;  /* 0x0000d80a01007387 */ /* 0x0001e60000100a00 */
[----:B0-----:R-:W2:Y:S01]  /*34550*/  LDL.LU.64 R10, [R1+0x3f00] ;  /* 0x003f0000010a7983 */ /* 0x001ea20000300a00 */
[----:B------:R-:W2:Y:S02]  /*34560*/  LDL.LU.64 R8, [R1+0x3ef8] ;  /* 0x003ef80001087983 */ /* 0x000ea40000300a00 */
[----:B--2---:R-:W-:Y:S11]  /*34570*/  HMMA.16816.F32.BF16 R8, R4, R26, R8 ;  /* 0x0000001a0408723c */ /* 0x004ff60000041808 */
[----:B------:R-:W-:Y:S11]  /*34580*/  @!UPT UIADD3 URZ, URZ, URZ, URZ ;  /* 0x0000003f3f3ff290 */ /* 0x000ff6000fffe03f */
[----:B------:R-:W-:Y:S01]  /*34590*/  @!UPT UIADD3 URZ, URZ, URZ, URZ ;  /* 0x0000003f3f3ff290 */ /* 0x000fe2000fffe03f */
[----:B------:R-:W-:Y:S01]  /*345a0*/  STL.64 [R1+0xc0], R8 ;  /* 0x0000c00801007387 */ /* 0x000fe20000100a00 */
[----:B------:R0:W-:Y:S03]  /*345b0*/  STL.64 [R1+0xc8], R10 ;  /* 0x0000c80a01007387 */ /* 0x0001e60000100a00 */
[----:B0-----:R-:W2:Y:S01]  /*345c0*/  LDL.LU R11, [R1+0x3ef0] ;  /* 0x003ef000010b7983 */ /* 0x001ea20000300800 */
[----:B------:R-:W-:Y:S02]  /*345d0*/  STL.64 [R1+0x3e88], R26 ;  /* 0x003e881a01007387 */ /* 0x000fe40000100a00 */
[----:B---3--:R0:W-:Y:S02]  /*345e0*/  STL.64 [R1+0x3e80], R24 ;  /* 0x003e801801007387 */ /* 0x0081e40000100a00 */
[----:B0-----:R-:W3:Y:S04]  /*345f0*/  LDL R25, [R1+0x1fe8] ;  /* 0x001fe80001197983 */ /* 0x001ee80000100800 */
[----:B--2---:R-:W0:Y:S04]  /*34600*/  LDSM.16.MT88.4 R8, [R11+0x2180] ;  /* 0x002180000b08783b */ /* 0x004e280000004200 */
[----:B0-----:R-:W-:Y:S01]  /*34610*/  STL.64 [R1+0x3ec0], R10 ;  /* 0x003ec00a01007387 */ /* 0x001fe20000100a00 */
[----:B------:R0:W-:Y:S03]  /*34620*/  STL.64 [R1+0x3eb8], R8 ;  /* 0x003eb80801007387 */ /* 0x0001e60000100a00 */
[----:B0-----:R-:W2:Y:S01]  /*34630*/  LDL.LU R8, [R1+0x180] ;  /* 0x0001800001087983 */ /* 0x001ea20000300800 */
[----:B------:R-:W2:Y:S02]  /*34640*/  LDL.LU R9, [R1+0x184] ;  /* 0x0001840001097983 */ /* 0x000ea40000300800 */
[----:B------:R-:W2:Y:S02]  /*34650*/  LDL.LU R10, [R1+0x188] ;  /* 0x00018800010a7983 */ /* 0x000ea40000300800 */
[----:B------:R-:W2:Y:S02]  /*34660*/  LDL.LU R11, [R1+0x18c] ;  /* 0x00018c00010b7983 */ /* 0x000ea40000300800 */
[----:B------:R-:W-:-:S02]  /*34670*/  IMAD.MOV.U32 R26, RZ, RZ, R17 ;  /* 0x000000ffff1a7224 */ /* 0x000fc400078e0011 */
[----:B------:R-:W-:Y:S01]  /*34680*/  IMAD.MOV.U32 R27, RZ, RZ, R16 ;  /* 0x000000ffff1b7224 */ /* 0x000fe200078e0010 */
[----:B--2---:R-:W-:Y:S11]  /*34690*/  HMMA.16816.F32.BF16 R8, R4, R22, R8 ;  /* 0x000000160408723c */ /* 0x004ff60000041808 */
[----:B------:R-:W-:Y:S11]  /*346a0*/  @!UPT UIADD3 URZ, URZ, URZ, URZ ;  /* 0x0000003f3f3ff290 */ /* 0x000ff6000fffe03f */
[----:B------:R-:W-:Y:S01]  /*346b0*/  @!UPT UIADD3 URZ, URZ, URZ, URZ ;  /* 0x0000003f3f3ff290 */ /* 0x000fe2000fffe03f */
[----:B------:R-:W-:Y:S01]  /*346c0*/  STL.64 [R1+0x180], R8 ;  /* 0x0001800801007387 */ /* 0x000fe20000100a00 */
[----:B------:R0:W-:Y:S02]  /*346d0*/  STL.64 [R1+0x188], R10 ;  /* 0x0001880a01007387 */ /* 0x0001e40000100a00 */
[----:B------:R-:W-:Y:S02]  /*346e0*/  STL.64 [R1+0x3ea0], R26 ;  /* 0x003ea01a01007387 */ /* 0x000fe40000100a00 */
[----:B0-----:R-:W-:Y:S02]  /*346f0*/  IMAD.MOV.U32 R10, RZ, RZ, R13 ;  /* 0x000000ffff0a7224 */ /* 0x001fe400078e000d */
[----:B------:R-:W-:-:S05]  /*34700*/  IMAD.MOV.U32 R11, RZ, RZ, R12 ;  /* 0x000000ffff0b7224 */ /* 0x000fca00078e000c */
[----:B------:R0:W-:Y:S01]  /*34710*/  STL.64 [R1+0x3ed8], R10 ;  /* 0x003ed80a01007387 */ /* 0x0001e20000100a00 */
[----:B------:R-:W2:Y:S02]  /*34720*/  LDL.LU R8, [R1+0x360] ;  /* 0x0003600001087983 */ /* 0x000ea40000300800 */
[----:B------:R-:W2:Y:S01]  /*34730*/  LDL.LU R9, [R1+0x364] ;  /* 0x0003640001097983 */ /* 0x000ea20000300800 */
[----:B0-----:R-:W4:Y:S01]  /*34740*/  LDL.LU R10, [R1+0x368] ;  /* 0x00036800010a7983 */ /* 0x001f220000300800 */
[----:B------:R-:W4:Y:S02]  /*34750*/  LDL.LU R11, [R1+0x36c] ;  /* 0x00036c00010b7983 */ /* 0x000f240000300800 */
[----:B------:R-:W-:Y:S02]  /*34760*/  IMAD.MOV.U32 R26, RZ, RZ, R15 ;  /* 0x000000ffff1a7224 */ /* 0x000fe400078e000f */
[----:B------:R-:W-:Y:S02]  /*34770*/  IMAD.MOV.U32 R27, RZ, RZ, R14 ;  /* 0x000000ffff1b7224 */ /* 0x000fe400078e000e */
[----:B---3--:R-:W0:Y:S04]  /*34780*/  LDSM.16.MT88.4 R12, [R25+0x2000] ;  /* 0x00200000190c783b */ /* 0x008e280000004200 */
[----:B----4-:R-:W-:Y:S01]  /*34790*/  STL.64 [R1+0x3ee8], R10 ;  /* 0x003ee80a01007387 */ /* 0x010fe20000100a00 */
[----:B--2---:R1:W-:Y:S03]  /*347a0*/  STL.64 [R1+0x3ee0], R8 ;  /* 0x003ee00801007387 */ /* 0x0043e60000100a00 */
[----:B-1----:R-:W2:Y:S01]  /*347b0*/  LDL.LU R8, [R1+0x230] ;  /* 0x0002300001087983 */ /* 0x002ea20000300800 */
[----:B------:R-:W2:Y:S02]  /*347c0*/  LDL.LU R9, [R1+0x234] ;  /* 0x0002340001097983 */ /* 0x000ea40000300800 */
[----:B------:R-:W2:Y:S02]  /*347d0*/  LDL.LU R10, [R1+0x238] ;  /* 0x00023800010a7983 */ /* 0x000ea40000300800 */
[----:B------:R-:W2:Y:S01]  /*347e0*/  LDL.LU R11, [R1+0x23c] ;  /* 0x00023c00010b7983 */ /* 0x000ea20000300800 */
[----:B------:R-:W3:Y:S01]  /*347f0*/  LDL.64 R22, [R1+0x68] ;  /* 0x0000680001167983 */ /* 0x000ee20000100a00 */
[----:B0-----:R-:W-:Y:S02]  /*34800*/  STL.64 [R1+0x3e48], R14 ;  /* 0x003e480e01007387 */ /* 0x001fe40000100a00 */
[----:B------:R0:W-:Y:S02]  /*34810*/  STL.64 [R1+0x3e40], R12 ;  /* 0x003e400c01007387 */ /* 0x0001e40000100a00 */
[----:B0-----:R-:W4:Y:S01]  /*34820*/  LDL.LU R12, [R1+0x410] ;  /* 0x00041000010c7983 */ /* 0x001f220000300800 */
[----:B------:R-:W4:Y:S02]  /*34830*/  LDL.LU R13, [R1+0x414] ;  /* 0x00041400010d7983 */ /* 0x000f240000300800 */
[----:B------:R-:W2:Y:S02]  /*34840*/  LDL.LU R14, [R1+0x418] ;  /* 0x00041800010e7983 */ /* 0x000ea40000300800 */
[----:B------:R-:W2:Y:S02]  /*34850*/  LDL.LU R15, [R1+0x41c] ;  /* 0x00041c00010f7983 */ /* 0x000ea40000300800 */
[----:B--2---:R-:W-:Y:S01]  /*34860*/  STL.64 [R1+0x3e98], R14 ;  /* 0x003e980e01007387 */ /* 0x004fe20000100a00 */
[----:B----4-:R0:W-:Y:S03]  /*34870*/  STL.64 [R1+0x3e90], R12 ;  /* 0x003e900c01007387 */ /* 0x0101e60000100a00 */
[----:B0-----:R-:W2:Y:S01]  /*34880*/  LDL.LU R12, [R1+0x430] ;  /* 0x00043000010c7983 */ /* 0x001ea20000300800 */
[----:B------:R-:W2:Y:S02]  /*34890*/  LDL.LU R13, [R1+0x434] ;  /* 0x00043400010d7983 */ /* 0x000ea40000300800 */
[----:B------:R-:W4:Y:S02]  /*348a0*/  LDL.LU R14, [R1+0x438] ;  /* 0x00043800010e7983 */ /* 0x000f240000300800 */
[----:B------:R-:W4:Y:S02]  /*348b0*/  LDL.LU R15, [R1+0x43c] ;  /* 0x00043c00010f7983 */ /* 0x000f240000300800 */
[----:B----4-:R-:W-:Y:S01]  /*348c0*/  STL.64 [R1+0x3eb0], R14 ;  /* 0x003eb00e01007387 */ /* 0x010fe20000100a00 */
[----:B--2---:R0:W-:Y:S03]  /*348d0*/  STL.64 [R1+0x3ea8], R12 ;  /* 0x003ea80c01007387 */ /* 0x0041e60000100a00 */
[----:B0-----:R-:W2:Y:S01]  /*348e0*/  LDL.LU R12, [R1+0x440] ;  /* 0x00044000010c7983 */ /* 0x001ea20000300800 */
[----:B------:R-:W2:Y:S02]  /*348f0*/  LDL.LU R13, [R1+0x444] ;  /* 0x00044400010d7983 */ /* 0x000ea40000300800 */
[----:B------:R-:W4:Y:S02]  /*34900*/  LDL.LU R14, [R1+0x448] ;  /* 0x00044800010e7983 */ /* 0x000f240000300800 */
[----:B------:R-:W4:Y:S01]  /*34910*/  LDL.LU R15, [R1+0x44c] ;  /* 0x00044c00010f7983 */ /* 0x000f220000300800 */
[C---:B------:R-:W-:Y:S01]  /*34920*/  HMMA.16816.F32.BF16 R16, R4.reuse, R18, R8 ;  /* 0x000000120410723c */ /* 0x040fe20000041808 */
[----:B----4-:R-:W-:Y:S01]  /*34930*/  STL.64 [R1+0x3ed0], R14 ;  /* 0x003ed00e01007387 */ /* 0x010fe20000100a00 */
[----:B--2---:R0:W-:Y:S03]  /*34940*/  STL.64 [R1+0x3ec8], R12 ;  /* 0x003ec80c01007387 */ /* 0x0041e60000100a00 */
[----:B0-----:R-:W2:Y:S01]  /*34950*/  LDL.LU R12, [R1+0x350] ;  /* 0x00035000010c7983 */ /* 0x001ea20000300800 */
[----:B------:R-:W2:Y:S02]  /*34960*/  LDL.LU R13, [R1+0x354] ;  /* 0x00035400010d7983 */ /* 0x000ea40000300800 */
[----:B------:R-:W2:Y:S02]  /*34970*/  LDL.LU R14, [R1+0x358] ;  /* 0x00035800010e7983 */ /* 0x000ea40000300800 */
[----:B------:R-:W2:Y:S01]  /*34980*/  LDL.LU R15, [R1+0x35c] ;  /* 0x00035c00010f7983 */ /* 0x000ea20000300800 */
[----:B------:R-:W3:Y:S01]  /*34990*/  LDL.LU.64 R10, [R1+0x3ee8] ;  /* 0x003ee800010a7983 */ /* 0x000ee20000300a00 */
[----:B------:R-:W3:Y:S11]  /*349a0*/  LDL.LU.64 R8, [R1+0x3ee0] ;  /* 0x003ee00001087983 */ /* 0x000ef60000300a00 */
[----:B------:R-:W-:Y:S02]  /*349b0*/  STL.64 [R1+0x230], R16 ;  /* 0x0002301001007387 */ /* 0x000fe40000100a00 */
[----:B------:R-:W-:Y:S02]  /*349c0*/  STL.64 [R1+0x238], R18 ;  /* 0x0002381201007387 */ /* 0x000fe40000100a00 */
[----:B------:R-:W0:Y:S04]  /*349d0*/  LDSM.16.MT88.4 R16, [R25+0x2080] ;  /* 0x002080001910783b */ /* 0x000e280000004200 */
[----:B0-----:R0:W-:Y:S01]  /*349e0*/  STL.64 [R1+0x3dd8], R18 ;  /* 0x003dd81201007387 */ /* 0x0011e20000100a00 */
[----:B------:R-:W-:Y:S03]  /*349f0*/  STL.64 [R1+0x3dd0], R16 ;  /* 0x003dd01001007387 */ /* 0x000fe60000100a00 */
[----:B0-----:R-:W4:Y:S01]  /*34a00*/  LDL.64 R18, [R1+0x38] ;  /* 0x0000380001127983 */ /* 0x001f220000100a00 */
[C---:B---3--:R-:W-:Y:S11]  /*34a10*/  HMMA.16816.F32.BF16 R8, R4.reuse, R22, R8 ;  /* 0x000000160408723c */ /* 0x048ff60000041808 */
[----:B------:R-:W-:Y:S11]  /*34a20*/  @!UPT UIADD3 URZ, URZ, URZ, URZ ;  /* 0x0000003f3f3ff290 */ /* 0x000ff6000fffe03f */
[----:B------:R-:W-:Y:S01]  /*34a30*/  @!UPT UIADD3 URZ, URZ, URZ, URZ ;  /* 0x0000003f3f3ff290 */ /* 0x000fe2000fffe03f */
[----:B------:R-:W-:Y:S01]  /*34a40*/  STL.64 [R1+0x4b0], R8 ;  /* 0x0004b00801007387 */ /* 0x000fe20000100a00 */
[----:B------:R0:W-:Y:S03]  /*34a50*/  STL.64 [R1+0x4b8], R10 ;  /* 0x0004b80a01007387 */ /* 0x0001e60000100a00 */
[----:B0-----:R-:W2:Y:S01]  /*34a60*/  LDL.LU.64 R10, [R1+0x3ed8] ;  /* 0x003ed800010a7983 */ /* 0x001ea20000300a00 */
[----:B------:R-:W-:Y:S02]  /*34a70*/  IMAD.MOV.U32 R17, RZ, RZ, R22 ;  /* 0x000000ffff117224 */ /* 0x000fe400078e0016 */
[----:B------:R-:W-:Y:S02]  /*34a80*/  IMAD.MOV.U32 R16, RZ, RZ, R23 ;  /* 0x000000ffff107224 */ /* 0x000fe400078e0017 */
[----:B------:R-:W0:Y:S04]  /*34a90*/  LDSM.16.MT88.4 R20, [R25+0x2100] ;  /* 0x002100001914783b */ /* 0x000e280000004200 */
[----:B0-----:R0:W-:Y:S01]  /*34aa0*/  STL.64 [R1+0x3d40], R22 ;  /* 0x003d401601007387 */ /* 0x0011e20000100a00 */
[----:B------:R-:W-:Y:S03]  /*34ab0*/  STL.64 [R1+0x3d38], R20 ;  /* 0x003d381401007387 */ /* 0x000fe60000100a00 */
[----:B0-----:R-:W3:Y:S01]  /*34ac0*/  LDL.64 R22, [R1+0x8] ;  /* 0x0000080001167983 */ /* 0x001ee20000100a00 */
[----:B--2---:R-:W-:Y:S03]  /*34ad0*/  HMMA.16816.F32.BF16 R4, R4, R10, R12 ;  /* 0x0000000a0404723c */ /* 0x004fe6000004180c */
[----:B------:R-:W2:Y:S01]  /*34ae0*/  LDL.LU.64 R14, [R1+0x3ed0] ;  /* 0x003ed000010e7983 */ /* 0x000ea20000300a00 */
[----:B------:R-:W2:Y:S02]  /*34af0*/  LDL.LU.64 R12, [R1+0x3ec8] ;  /* 0x003ec800010c7983 */ /* 0x000ea40000300a00 */
[----:B------:R-:W2:Y:S02]  /*34b00*/  LDL.LU.64 R10, [R1+0x3ec0] ;  /* 0x003ec000010a7983 */ /* 0x000ea40000300a00 */
[----:B------:R-:W2:Y:S11]  /*34b10*/  LDL.LU.64 R8, [R1+0x3eb8] ;  /* 0x003eb80001087983 */ /* 0x000eb60000300a00 */
[----:B------:R-:W-:Y:S04]  /*34b20*/  @!UPT UIADD3 URZ, URZ, URZ, URZ ;  /* 0x0000003f3f3ff290 */ /* 0x000fe8000fffe03f */
[----:B------:R-:W-:Y:S01]  /*34b30*/  STL.64 [R1+0x4a0], R4 ;  /* 0x0004a00401007387 */ /* 0x000fe20000100a00 */
[----:B------:R-:W-:Y:S02]  /*34b40*/  STL.64 [R1+0x4a8], R6 ;  /* 0x0004a80601007387 */ /* 0x000fe40000100a00 */
[----:B------:R-:W0:Y:S02]  /*34b50*/  LDSM.16.MT88.4 R4, [R25+0x2180] ;  /* 0x002180001904783b */ /* 0x000e240000004200 */
[----:B0-----:R0:W-:Y:S02]  /*34b60*/  STL.64 [R1+0x3cc0], R6 ;  /* 0x003cc00601007387 */ /* 0x0011e40000100a00 */
[----:B------:R1:W-:Y:S02]  /*34b70*/  STL.64 [R1+0x3cb8], R4 ;  /* 0x003cb80401007387 */ /* 0x0003e40000100a00 */
[----:B0-----:R-:W3:Y:S01]  /*34b80*/  LDL.LU.64 R6, [R1+0x78] ;  /* 0x0000780001067983 */ /* 0x001ee20000300a00 */
[C---:B--2---:R-:W-:Y:S03]  /*34b90*/  HMMA.16816.F32.BF16 R24, R8.reuse, R26, R12 ;  /* 0x0000001a0818723c */ /* 0x044fe6000004180c */
[----:B---3--:R0:W-:Y:S01]  /*34ba0*/  STL.64 [R1+0x3e50], R6 ;  /* 0x003e500601007387 */ /* 0x0081e20000100a00 */
[----:B-1----:R-:W2:Y:S02]  /*34bb0*/  LDL.LU R4, [R1+0x420] ;  /* 0x0004200001047983 */ /* 0x002ea40000300800 */
[----:B------:R-:W2:Y:S01]  /*34bc0*/  LDL.LU R5, [R1+0x424] ;  /* 0x0004240001057983 */ /* 0x000ea20000300800 */
[----:B0-----:R-:W2:Y:S01]  /*34bd0*/  LDL.LU R6, [R1+0x428] ;  /* 0x0004280001067983 */ /* 0x001ea20000300800 */
[----:B------:R-:W2:Y:S02]  /*34be0*/  LDL.LU R7, [R1+0x42c] ;  /* 0x00042c0001077983 */ /* 0x000ea40000300800 */
[----:B------:R-:W3:Y:S02]  /*34bf0*/  LDL.LU.64 R14, [R1+0x3eb0] ;  /* 0x003eb000010e7983 */ /* 0x000ee40000300a00 */
[----:B------:R-:W3:Y:S11]  /*34c00*/  LDL.LU.64 R12, [R1+0x3ea8] ;  /* 0x003ea800010c7983 */ /* 0x000ef60000300a00 */
        /* <DEDUP_REMOVED lines=9> */
[----:B0-----:R-:W3:Y:S01]  /*34ca0*/  LDL.LU.64 R26, [R1+0x3e88] ;  /* 0x003e8800011a7983 */ /* 0x001ee20000300a00 */
[C---:B--2---:R-:W-:Y:S01]  /*34cb0*/  HMMA.16816.F32.BF16 R4, R8.reuse, R22, R4 ;  /* 0x000000160804723c */ /* 0x044fe20000041804 */
[----:B------:R-:W2:Y:S11]  /*34cc0*/  LDL.LU.64 R24, [R1+0x3e80] ;  /* 0x003e800001187983 */ /* 0x000eb60000300a00 */
[----:B------:R-:W-:Y:S11]  /*34cd0*/  @!UPT UIADD3 URZ, URZ, URZ, URZ ;  /* 0x0000003f3f3ff290 */ /* 0x000ff6000fffe03f */
[----:B------:R0:W-:Y:S02]  /*34ce0*/  STL.64 [R1+0x440], R4 ;  /* 0x0004400401007387 */ /* 0x0001e40000100a00 */
[----:B0-----:R-:W-:Y:S02]  /*34cf0*/  IMAD.MOV.U32 R5, RZ, RZ, R22 ;  /* 0x000000ffff057224 */ /* 0x001fe400078e0016 */
[----:B------:R-:W-:Y:S01]  /*34d00*/  IMAD.MOV.U32 R4, RZ, RZ, R23 ;  /* 0x000000ffff047224 */ /* 0x000fe200078e0017 */
[----:B------:R0:W-:Y:S01]  /*34d10*/  STL.64 [R1+0x448], R6 ;  /* 0x0004480601007387 */ /* 0x0001e20000100a00 */
[C---:B---3--:R-:W-:Y:S03]  /*34d20*/  HMMA.16816.F32.BF16 R20, R8.reuse, R26, R12 ;  /* 0x0000001a0814723c */ /* 0x048fe6000004180c */
[----:B------:R-:W3:Y:S11]  /*34d30*/  LDL.LU R12, [R1+0x340] ;  /* 0x00034000010c7983 */ /* 0x000ef60000300800 */
[----:B------:R-:W-:Y:S09]  /*34d40*/  @!UPT UIADD3 URZ, URZ, URZ, URZ ;  /* 0x0000003f3f3ff290 */ /* 0x000ff2000fffe03f */
[----:B------:R-:W-:Y:S01]  /*34d50*/  STL.64 [R1+0x430], R20 ;  /* 0x0004301401007387 */ /* 0x000fe20000100a00 */
[----:B------:R-:W-:Y:S02]  /*34d60*/  STL.64 [R1+0x438], R22 ;  /* 0x0004381601007387 */ /* 0x000fe40000100a00 */
[----:B------:R-:W3:Y:S02]  /*34d70*/  LDL.LU R13, [R1+0x344] ;  /* 0x00034400010d7983 */ /* 0x000ee40000300800 */
[----:B------:R-:W2:Y:S01]  /*34d80*/  LDL.LU R14, [R1+0x348] ;  /* 0x00034800010e7983 */ /* 0x000ea20000300800 */
[----:B------:R-:W2:Y:S01]  /*34d90*/  LDL.LU R15, [R1+0x34c] ;  /* 0x00034c00010f7983 */ /* 0x000ea20000300800 */
[----:B0-----:R-:W-:Y:S02]  /*34da0*/  IMAD.MOV.U32 R6, RZ, RZ, R17 ;  /* 0x000000ffff067224 */ /* 0x001fe400078e0011 */
[----:B------:R-:W-:Y:S01]  /*34db0*/  IMAD.MOV.U32 R7, RZ, RZ, R16 ;  /* 0x000000ffff077224 */ /* 0x000fe200078e0010 */
[----:B--2---:R-:W-:Y:S01]  /*34dc0*/  STL.64 [R1+0x3e60], R14 ;  /* 0x003e600e01007387 */ /* 0x004fe20000100a00 */
[----:B---3--:R-:W-:Y:S03]  /*34dd0*/  STL.64 [R1+0x3e58], R12 ;  /* 0x003e580c01007387 */ /* 0x008fe60000100a00 */
[----:B------:R0:W-:Y:S02]  /*34de0*/  STL.64 [R1+0x3e68], R6 ;  /* 0x003e680601007387 */ /* 0x0001e40000100a00 */
[----:B0-----:R-:W2:Y:S01]  /*34df0*/  LDL.64 R6, [R1+0x58] ;  /* 0x0000580001067983 */ /* 0x001ea20000100a00 */
[----:B------:R-:W3:Y:S02]  /*34e00*/  LDL.LU R12, [R1+0x3e0] ;  /* 0x0003e000010c7983 */ /* 0x000ee40000300800 */
[----:B------:R-:W3:Y:S02]  /*34e10*/  LDL.LU R13, [R1+0x3e4] ;  /* 0x0003e400010d7983 */ /* 0x000ee40000300800 */
[----:B------:R-:W2:Y:S01]  /*34e20*/  LDL.LU R14, [R1+0x3e8] ;  /* 0x0003e800010e7983 */ /* 0x000ea20000300800 */
[----:B------:R-:W2:Y:S04]  /*34e30*/  LDL.LU R15, [R1+0x3ec] ;  /* 0x0003ec00010f7983 */ /* 0x000ea80000300800 */
[----:B--2---:R-:W-:Y:S01]  /*34e40*/  STL.64 [R1+0x3e78], R14 ;  /* 0x003e780e01007387 */ /* 0x004fe20000100a00 */
[----:B---3--:R0:W-:Y:S03]  /*34e50*/  STL.64 [R1+0x3e70], R12 ;  /* 0x003e700c01007387 */ /* 0x0081e60000100a00 */
[----:B0-----:R-:W2:Y:S01]  /*34e60*/  LDL.LU R12, [R1+0x3f0] ;  /* 0x0003f000010c7983 */ /* 0x001ea20000300800 */
[----:B------:R-:W2:Y:S02]  /*34e70*/  LDL.LU R13, [R1+0x3f4] ;  /* 0x0003f400010d7983 */ /* 0x000ea40000300800 */
[----:B------:R-:W2:Y:S02]  /*34e80*/  LDL.LU R14, [R1+0x3f8] ;  /* 0x0003f800010e7983 */ /* 0x000ea40000300800 */
[----:B------:R-:W2:Y:S01]  /*34e90*/  LDL.LU R15, [R1+0x3fc] ;  /* 0x0003fc00010f7983 */ /* 0x000ea20000300800 */
[----:B------:R-:W3:Y:S01]  /*34ea0*/  LDL.LU R20, [R1+0x3c0] ;  /* 0x0003c00001147983 */ /* 0x000ee20000300800 */
[----:B------:R-:W3:Y:S02]  /*34eb0*/  LDL.LU R21, [R1+0x3c4] ;  /* 0x0003c40001157983 */ /* 0x000ee40000300800 */
[----:B------:R-:W2:Y:S02]  /*34ec0*/  LDL.LU R22, [R1+0x3c8] ;  /* 0x0003c80001167983 */ /* 0x000ea40000300800 */
[----:B------:R-:W2:Y:S02]  /*34ed0*/  LDL.LU R23, [R1+0x3cc] ;  /* 0x0003cc0001177983 */ /* 0x000ea40000300800 */
[----:B--2---:R0:W-:Y:S01]  /*34ee0*/  STL.64 [R1+0x3e28], R22 ;  /* 0x003e281601007387 */ /* 0x0041e20000100a00 */
[----:B---3--:R-:W-:Y:S03]  /*34ef0*/  STL.64 [R1+0x3e20], R20 ;  /* 0x003e201401007387 */ /* 0x008fe60000100a00 */
[----:B0-----:R-:W2:Y:S01]  /*34f00*/  LDL.64 R22, [R1+0x28] ;  /* 0x0000280001167983 */ /* 0x001ea20000100a00 */
[----:B------:R-:W-:Y:S02]  /*34f10*/  STL.64 [R1+0x3e08], R26 ;  /* 0x003e081a01007387 */ /* 0x000fe40000100a00 */
[----:B------:R0:W-:Y:S02]  /*34f20*/  STL.64 [R1+0x3e00], R24 ;  /* 0x003e001801007387 */ /* 0x0001e40000100a00 */
[----:B0-----:R-:W4:Y:S01]  /*34f30*/  LDL.LU R24, [R1+0x400] ;  /* 0x0004000001187983 */ /* 0x001f220000300800 */
[----:B------:R-:W4:Y:S02]  /*34f40*/  LDL.LU R25, [R1+0x404] ;  /* 0x0004040001197983 */ /* 0x000f240000300800 */
[----:B------:R-:W4:Y:S02]  /*34f50*/  LDL.LU R26, [R1+0x408] ;  /* 0x00040800011a7983 */ /* 0x000f240000300800 */
[----:B------:R-:W4:Y:S02]  /*34f60*/  LDL.LU R27, [R1+0x40c] ;  /* 0x00040c00011b7983 */ /* 0x000f240000300800 */
[C---:B----4-:R-:W-:Y:S11]  /*34f70*/  HMMA.16816.F32.BF16 R24, R8.reuse, R18, R24 ;  /* 0x000000120818723c */ /* 0x050ff60000041818 */
[----:B------:R-:W-:Y:S11]  /*34f80*/  @!UPT UIADD3 URZ, URZ, URZ, URZ ;  /* 0x0000003f3f3ff290 */ /* 0x000ff6000fffe03f */
[----:B------:R-:W-:Y:S01]  /*34f90*/  @!UPT UIADD3 URZ, URZ, URZ, URZ ;  /* 0x0000003f3f3ff290 */ /* 0x000fe2000fffe03f */
[----:B------:R-:W-:Y:S01]  /*34fa0*/  STL.64 [R1+0x420], R24 ;  /* 0x0004201801007387 */ /* 0x000fe20000100a00 */
[----:B------:R-:W-:Y:S02]  /*34fb0*/  STL.64 [R1+0x428], R26 ;  /* 0x0004281a01007387 */ /* 0x000fe40000100a00 */
[----:B------:R0:W-:Y:S02]  /*34fc0*/  STL.64 [R1+0x3df8], R18 ;  /* 0x003df81201007387 */ /* 0x0001e40000100a00 */
[----:B------:R-:W3:Y:S01]  /*34fd0*/  LDL.LU R16, [R1+0x3a0] ;  /* 0x0003a00001107983 */ /* 0x000ee20000300800 */
[----:B------:R-:W3:Y:S04]  /*34fe0*/  LDL.LU R17, [R1+0x3a4] ;  /* 0x0003a40001117983 */ /* 0x000ee80000300800 */
[----:B0-----:R-:W4:Y:S01]  /*34ff0*/  LDL.LU R18, [R1+0x3a8] ;  /* 0x0003a80001127983 */ /* 0x001f220000300800 */
[----:B------:R-:W4:Y:S01]  /*35000*/  LDL.LU R19, [R1+0x3ac] ;  /* 0x0003ac0001137983 */ /* 0x000f220000300800 */
[----:B------:R-:W-:Y:S02]  /*35010*/  HMMA.16816.F32.BF16 R12, R8, R6, R12 ;  /* 0x00000006080c723c */ /* 0x000fe4000004180c */
[----:B----4-:R-:W-:Y:S01]  /*35020*/  STL.64 [R1+0x3e18], R18 ;  /* 0x003e181201007387 */ /* 0x010fe20000100a00 */
[----:B---3--:R0:W-:Y:S03]  /*35030*/  STL.64 [R1+0x3e10], R16 ;  /* 0x003e101001007387 */ /* 0x0081e60000100a00 */
[----:B0-----:R-:W3:Y:S01]  /*35040*/  LDL.LU R16, [R1+0x3b0] ;  /* 0x0003b00001107983 */ /* 0x001ee20000300800 */
[----:B------:R-:W3:Y:S02]  /*35050*/  LDL.LU R17, [R1+0x3b4] ;  /* 0x0003b40001117983 */ /* 0x000ee40000300800 */
[----:B------:R-:W4:Y:S02]  /*35060*/  LDL.LU R18, [R1+0x3b8] ;  /* 0x0003b80001127983 */ /* 0x000f240000300800 */
[----:B------:R-:W4:Y:S02]  /*35070*/  LDL.LU R19, [R1+0x3bc] ;  /* 0x0003bc0001137983 */ /* 0x000f240000300800 */
[----:B------:R-:W-:-:S02]  /*35080*/  IMAD.MOV.U32 R25, RZ, RZ, R6 ;  /* 0x000000ffff197224 */ /* 0x000fc400078e0006 */
[----:B------:R-:W-:Y:S01]  /*35090*/  IMAD.MOV.U32 R24, RZ, RZ, R7 ;  /* 0x000000ffff187224 */ /* 0x000fe200078e0007 */
[----:B----4-:R-:W-:Y:S01]  /*350a0*/  STL.64 [R1+0x3e38], R18 ;  /* 0x003e381201007387 */ /* 0x010fe20000100a00 */
[----:B---3--:R0:W-:Y:S03]  /*350b0*/  STL.64 [R1+0x3e30], R16 ;  /* 0x003e301001007387 */ /* 0x0081e60000100a00 */
[----:B0-----:R-:W3:Y:S01]  /*350c0*/  LDL.LU R16, [R1+0x3d0] ;  /* 0x0003d00001107983 */ /* 0x001ee20000300800 */
[----:B------:R-:W3:Y:S02]  /*350d0*/  LDL.LU R17, [R1+0x3d4] ;  /* 0x0003d40001117983 */ /* 0x000ee40000300800 */
[----:B------:R-:W3:Y:S02]  /*350e0*/  LDL.LU R18, [R1+0x3d8] ;  /* 0x0003d80001127983 */ /* 0x000ee40000300800 */
[----:B------:R-:W3:Y:S01]  /*350f0*/  LDL.LU R19, [R1+0x3dc] ;  /* 0x0003dc0001137983 */ /* 0x000ee20000300800 */
[----:B------:R-:W-:Y:S01]  /*35100*/  STL.64 [R1+0x410], R12 ;  /* 0x0004100c01007387 */ /* 0x000fe20000100a00 */
[----:B------:R0:W-:Y:S03]  /*35110*/  STL.64 [R1+0x418], R14 ;  /* 0x0004180e01007387 */ /* 0x0001e60000100a00 */
[----:B0-----:R-:W4:Y:S01]  /*35120*/  LDL.LU.64 R14, [R1+0x3e78] ;  /* 0x003e7800010e7983 */ /* 0x001f220000300a00 */
[----:B------:R-:W4:Y:S02]  /*35130*/  LDL.LU.64 R12, [R1+0x3e70] ;  /* 0x003e7000010c7983 */ /* 0x000f240000300a00 */
[----:B------:R-:W4:Y:S02]  /*35140*/  LDL.LU.64 R6, [R1+0x3e68] ;  /* 0x003e680001067983 */ /* 0x000f240000300a00 */
[----:B------:R-:W-:-:S02]  /*35150*/  IMAD.MOV.U32 R26, RZ, RZ, R5 ;  /* 0x000000ffff1a7224 */ /* 0x000fc400078e0005 */
[----:B------:R-:W-:Y:S02]  /*35160*/  IMAD.MOV.U32 R27, RZ, RZ, R4 ;  /* 0x000000ffff1b7224 */ /* 0x000fe400078e0004 */
[C---:B----4-:R-:W-:Y:S01]  /*35170*/  HMMA.16816.F32.BF16 R4, R8.reuse, R6, R12 ;  /* 0x000000060804723c */ /* 0x050fe2000004180c */
[----:B------:R-:W4:Y:S01]  /*35180*/  LDL.LU.64 R14, [R1+0x3e60] ;  /* 0x003e6000010e7983 */ /* 0x000f220000300a00 */
[----:B------:R-:W4:Y:S11]  /*35190*/  LDL.LU.64 R12, [R1+0x3e58] ;  /* 0x003e5800010c7983 */ /* 0x000f360000300a00 */
[----:B------:R-:W-:Y:S10]  /*351a0*/  @!UPT UIADD3 URZ, URZ, URZ, URZ ;  /* 0x0000003f3f3ff290 */ /* 0x000ff4000fffe03f */
[----:B------:R-:W-:Y:S01]  /*351b0*/  STL.64 [R1+0x400], R4 ;  /* 0x0004000401007387 */ /* 0x000fe20000100a00 */
[----:B------:R0:W-:Y:S03]  /*351c0*/  STL.64 [R1+0x408], R6 ;  /* 0x0004080601007387 */ /* 0x0001e60000100a00 */
[----:B0-----:R-:W4:Y:S02]  /*351d0*/  LDL.LU.64 R6, [R1+0x3e50] ;  /* 0x003e500001067983 */ /* 0x001f240000300a00 */
[----:B----4-:R-:W-:Y:S02]  /*351e0*/  HMMA.16816.F32.BF16 R8, R8, R6, R12 ;  /* 0x000000060808723c */ /* 0x010fe4000004180c */
[----:B------:R-:W3:Y:S01]  /*351f0*/  LDL.LU.64 R14, [R1+0x3e48] ;  /* 0x003e4800010e7983 */ /* 0x000ee20000300a00 */
[----:B------:R-:W3:Y:S02]  /*35200*/  LDL.LU.64 R12, [R1+0x3e40] ;  /* 0x003e4000010c7983 */ /* 0x000ee40000300a00 */
[----:B------:R0:W-:Y:S02]  /*35210*/  STL.64 [R1+0x3de0], R6 ;  /* 0x003de00601007387 */ /* 0x0001e40000100a00 */
[----:B------:R-:W4:Y:S11]  /*35220*/  LDL.LU R4, [R1+0x390] ;  /* 0x0003900001047983 */ /* 0x000f360000300800 */
[----:B------:R-:W-:Y:S05]  /*35230*/  @!UPT UIADD3 URZ, URZ, URZ, URZ ;  /* 0x0000003f3f3ff290 */ /* 0x000fea000fffe03f */
[----:B------:R-:W-:Y:S01]  /*35240*/  STL.64 [R1+0x360], R8 ;  /* 0x0003600801007387 */ /* 0x000fe20000100a00 */
[----:B------:R1:W-:Y:S02]  /*35250*/  STL.64 [R1+0x368], R10 ;  /* 0x0003680a01007387 */ /* 0x0003e40000100a00 */
[----:B------:R-:W4:Y:S02]  /*35260*/  LDL.LU R5, [R1+0x394] ;  /* 0x0003940001057983 */ /* 0x000f240000300800 */
[----:B0-----:R-:W4:Y:S01]  /*35270*/  LDL.LU R6, [R1+0x398] ;  /* 0x0003980001067983 */ /* 0x001f220000300800 */
[----:B------:R-:W4:Y:S04]  /*35280*/  LDL.LU R7, [R1+0x39c] ;  /* 0x00039c0001077983 */ /* 0x000f280000300800 */
[----:B-1----:R-:W4:Y:S01]  /*35290*/  LDL.LU.64 R10, [R1+0x18] ;  /* 0x00001800010a7983 */ /* 0x002f220000300a00 */
[----:B--2---:R-:W-:-:S02]  /*352a0*/  IMAD.MOV.U32 R9, RZ, RZ, R22 ;  /* 0x000000ffff097224 */ /* 0x004fc400078e0016 */
[----:B------:R-:W-:Y:S01]  /*352b0*/  IMAD.MOV.U32 R8, RZ, RZ, R23 ;  /* 0x000000ffff087224 */ /* 0x000fe200078e0017 */
[C---:B---3--:R-:W-:Y:S11]  /*352c0*/  HMMA.16816.F32.BF16 R16, R12.reuse, R22, R16 ;  /* 0x000000160c10723c */ /* 0x048ff60000041810 */
[----:B------:R-:W-:Y:S11]  /*352d0*/  @!UPT UIADD3 URZ, URZ, URZ, URZ ;  /* 0x0000003f3f3ff290 */ /* 0x000ff6000fffe03f */
[----:B------:R-:W-:Y:S01]  /*352e0*/  @!UPT UIADD3 URZ, URZ, URZ, URZ ;  /* 0x0000003f3f3ff290 */ /* 0x000fe2000fffe03f */
[----:B------:R-:W-:Y:S01]  /*352f0*/  STL.64 [R1+0x3f0], R16 ;  /* 0x0003f01001007387 */ /* 0x000fe20000100a00 */
[----:B------:R0:W-:Y:S03]  /*35300*/  STL.64 [R1+0x3f8], R18 ;  /* 0x0003f81201007387 */ /* 0x0001e60000100a00 */
[----:B0-----:R-:W2:Y:S01]  /*35310*/  LDL.LU.64 R18, [R1+0x3e38] ;  /* 0x003e380001127983 */ /* 0x001ea20000300a00 */
[----:B------:R-:W2:Y:S02]  /*35320*/  LDL.LU.64 R16, [R1+0x3e30] ;  /* 0x003e300001107983 */ /* 0x000ea40000300a00 */
[----:B------:R-:W3:Y:S02]  /*35330*/  LDL.LU.64 R22, [R1+0x3e28] ;  /* 0x003e280001167983 */ /* 0x000ee40000300a00 */
[----:B------:R-:W3:Y:S01]  /*35340*/  LDL.LU.64 R20, [R1+0x3e20] ;  /* 0x003e200001147983 */ /* 0x000ee20000300a00 */
[----:B----4-:R-:W-:Y:S01]  /*35350*/  STL.64 [R1+0x3db8], R10 ;  /* 0x003db80a01007387 */ /* 0x010fe20000100a00 */
[----:B---3--:R-:W-:Y:S11]  /*35360*/  HMMA.16816.F32.BF16 R20, R12, R10, R20 ;  /* 0x0000000a0c14723c */ /* 0x008ff60000041814 */
[----:B------:R-:W-:Y:S11]  /*35370*/  @!UPT UIADD3 URZ, URZ, URZ, URZ ;  /* 0x0000003f3f3ff290 */ /* 0x000ff6000fffe03f */
[----:B------:R-:W-:Y:S01]  /*35380*/  @!UPT UIADD3 URZ, URZ, URZ, URZ ;  /* 0x0000003f3f3ff290 */ /* 0x000fe2000fffe03f */
[----:B------:R0:W-:Y:S01]  /*35390*/  STL.64 [R1+0x3e0], R20 ;  /* 0x0003e01401007387 */ /* 0x0001e20000100a00 */
[----:B------:R1:W-:Y:S03]  /*353a0*/  STL.64 [R1+0x3e8], R22 ;  /* 0x0003e81601007387 */ /* 0x0003e60000100a00 */
[----:B0-----:R-:W3:Y:S01]  /*353b0*/  LDL.LU R20, [R1+0x190] ;  /* 0x0001900001147983 */ /* 0x001ee20000300800 */
[----:B------:R-:W3:Y:S02]  /*353c0*/  LDL.LU R21, [R1+0x194] ;  /* 0x0001940001157983 */ /* 0x000ee40000300800 */
[----:B-1----:R-:W4:Y:S02]  /*353d0*/  LDL.LU R22, [R1+0x198] ;  /* 0x0001980001167983 */ /* 0x002f240000300800 */
[----:B------:R-:W4:Y:S02]  /*353e0*/  LDL.LU R23, [R1+0x19c] ;  /* 0x00019c0001177983 */ /* 0x000f240000300800 */
[----:B----4-:R-:W-:Y:S01]  /*353f0*/  STL.64 [R1+0x3d50], R22 ;  /* 0x003d501601007387 */ /* 0x010fe20000100a00 */
[----:B---3--:R0:W-:Y:S03]  /*35400*/  STL.64 [R1+0x3d48], R20 ;  /* 0x003d481401007387 */ /* 0x0081e60000100a00 */
[----:B0-----:R-:W3:Y:S01]  /*35410*/  LDL.LU R20, [R1+0x240] ;  /* 0x0002400001147983 */ /* 0x001ee20000300800 */
[----:B------:R-:W3:Y:S02]  /*35420*/  LDL.LU R21, [R1+0x244] ;  /* 0x0002440001157983 */ /* 0x000ee40000300800 */
[----:B------:R-:W4:Y:S02]  /*35430*/  LDL.LU R22, [R1+0x248] ;  /* 0x0002480001167983 */ /* 0x000f240000300800 */
[----:B------:R-:W4:Y:S02]  /*35440*/  LDL.LU R23, [R1+0x24c] ;  /* 0x00024c0001177983 */ /* 0x000f240000300800 */
[----:B----4-:R0:W-:Y:S02]  /*35450*/  STL.64 [R1+0x3d60], R22 ;  /* 0x003d601601007387 */ /* 0x0101e40000100a00 */
[----:B0-----:R-:W-:-:S02]  /*35460*/  IMAD.MOV.U32 R22, RZ, RZ, R25 ;  /* 0x000000ffff167224 */ /* 0x001fc400078e0019 */
[----:B------:R-:W-:Y:S02]  /*35470*/  IMAD.MOV.U32 R23, RZ, RZ, R24 ;  /* 0x000000ffff177224 */ /* 0x000fe400078e0018 */
[C---:B--2---:R-:W-:Y:S01]  /*35480*/  HMMA.16816.F32.BF16 R24, R12.reuse, R26, R16 ;  /* 0x0000001a0c18723c */ /* 0x044fe20000041810 */
[----:B---3--:R-:W-:Y:S01]  /*35490*/  STL.64 [R1+0x3d58], R20 ;  /* 0x003d581401007387 */ /* 0x008fe20000100a00 */
[----:B------:R-:W2:Y:S02]  /*354a0*/  LDL.LU.64 R18, [R1+0x3e18] ;  /* 0x003e180001127983 */ /* 0x000ea40000300a00 */
[----:B------:R-:W2:Y:S11]  /*354b0*/  LDL.LU.64 R16, [R1+0x3e10] ;  /* 0x003e100001107983 */ /* 0x000eb60000300a00 */
[----:B------:R-:W-:Y:S08]  /*354c0*/  @!UPT UIADD3 URZ, URZ, URZ, URZ ;  /* 0x0000003f3f3ff290 */ /* 0x000ff0000fffe03f */
[----:B------:R-:W-:Y:S01]  /*354d0*/  STL.64 [R1+0x3d0], R24 ;  /* 0x0003d01801007387 */ /* 0x000fe20000100a00 */
[----:B------:R0:W-:Y:S03]  /*354e0*/  STL.64 [R1+0x3d8], R26 ;  /* 0x0003d81a01007387 */ /* 0x0001e60000100a00 */
[----:B0-----:R-:W2:Y:S01]  /*354f0*/  LDL.LU.64 R26, [R1+0x3e08] ;  /* 0x003e0800011a7983 */ /* 0x001ea20000300a00 */
[----:B------:R-:W3:Y:S01]  /*35500*/  LDL.LU.64 R24, [R1+0x3e00] ;  /* 0x003e000001187983 */ /* 0x000ee20000300a00 */
[C---:B--2---:R-:W-:Y:S11]  /*35510*/  HMMA.16816.F32.BF16 R16, R12.reuse, R26, R16 ;  /* 0x0000001a0c10723c */ /* 0x044ff60000041810 */
[----:B------:R-:W-:Y:S11]  /*35520*/  @!UPT UIADD3 URZ, URZ, URZ, URZ ;  /* 0x0000003f3f3ff290 */ /* 0x000ff6000fffe03f */
[----:B------:R-:W-:Y:S01]  /*35530*/  @!UPT UIADD3 URZ, URZ, URZ, URZ ;  /* 0x0000003f3f3ff290 */ /* 0x000fe2000fffe03f */
[----:B------:R-:W-:Y:S01]  /*35540*/  STL.64 [R1+0x3c0], R16 ;  /* 0x0003c01001007387 */ /* 0x000fe20000100a00 */
[----:B------:R0:W-:Y:S03]  /*35550*/  STL.64 [R1+0x3c8], R18 ;  /* 0x0003c81201007387 */ /* 0x0001e60000100a00 */
[----:B0-----:R-:W2:Y:S01]  /*35560*/  LDL.LU.64 R18, [R1+0x3df8] ;  /* 0x003df80001127983 */ /* 0x001ea20000300a00 */
[----:B------:R0:W-:Y:S02]  /*35570*/  STL.64 [R1+0x3d98], R26 ;  /* 0x003d981a01007387 */ /* 0x0001e40000100a00 */
[----:B---3--:R1:W-:Y:S01]  /*35580*/  STL.64 [R1+0x3d90], R24 ;  /* 0x003d901801007387 */ /* 0x0083e20000100a00 */
[----:B0-----:R-:W3:Y:S01]  /*35590*/  LDL.LU.64 R26, [R1+0x8] ;  /* 0x00000800011a7983 */ /* 0x001ee20000300a00 */
[C---:B--2---:R-:W-:Y:S03]  /*355a0*/  HMMA.16816.F32.BF16 R4, R12.reuse, R18, R4 ;  /* 0x000000120c04723c */ /* 0x044fe60000041804 */
[----:B---3--:R0:W-:Y:S01]  /*355b0*/  STL.64 [R1+0x3db0], R26 ;  /* 0x003db01a01007387 */ /* 0x0081e20000100a00 */
[----:B-1----:R-:W2:Y:S02]  /*355c0*/  LDL.LU R24, [R1+0x380] ;  /* 0x0003800001187983 */ /* 0x002ea40000300800 */
[----:B------:R-:W2:Y:S01]  /*355d0*/  LDL.LU R25, [R1+0x384] ;  /* 0x0003840001197983 */ /* 0x000ea20000300800 */
[----:B0-----:R-:W2:Y:S01]  /*355e0*/  LDL.LU R26, [R1+0x388] ;  /* 0x00038800011a7983 */ /* 0x001ea20000300800 */
[----:B------:R-:W2:Y:S11]  /*355f0*/  LDL.LU R27, [R1+0x38c] ;  /* 0x00038c00011b7983 */ /* 0x000eb60000300800 */
[----:B------:R-:W-:Y:S04]  /*35600*/  @!UPT UIADD3 URZ, URZ, URZ, URZ ;  /* 0x0000003f3f3ff290 */ /* 0x000fe8000fffe03f */
[----:B------:R-:W-:Y:S02]  /*35610*/  STL.64 [R1+0x3b0], R4 ;  /* 0x0003b00401007387 */ /* 0x000fe40000100a00 */
[----:B------:R0:W-:Y:S02]  /*35620*/  STL.64 [R1+0x3b8], R6 ;  /* 0x0003b80601007387 */ /* 0x0001e40000100a00 */
[----:B0-----:R-:W3:Y:S01]  /*35630*/  LDL.LU.64 R6, [R1+0x68] ;  /* 0x0000680001067983 */ /* 0x001ee20000300a00 */
[----:B------:R-:W4:Y:S02]  /*35640*/  LDL.LU R16, [R1+0x2b0] ;  /* 0x0002b00001107983 */ /* 0x000f240000300800 */
[----:B------:R-:W-:Y:S02]  /*35650*/  IMAD.MOV.U32 R5, RZ, RZ, R18 ;  /* 0x000000ffff057224 */ /* 0x000fe400078e0012 */
[----:B------:R-:W4:Y:S02]  /*35660*/  LDL.LU R17, [R1+0x2b4] ;  /* 0x0002b40001117983 */ /* 0x000f240000300800 */
[----:B------:R-:W-:Y:S01]  /*35670*/  IMAD.MOV.U32 R4, RZ, RZ, R19 ;  /* 0x000000ffff047224 */ /* 0x000fe200078e0013 */
[----:B------:R-:W3:Y:S01]  /*35680*/  LDL.LU R18, [R1+0x2b8] ;  /* 0x0002b80001127983 */ /* 0x000ee20000300800 */
[----:B------:R-:W3:Y:S01]  /*35690*/  LDL.LU R19, [R1+0x2bc] ;  /* 0x0002bc0001137983 */ /* 0x000ee20000300800 */
[----:B--2---:R-:W-:Y:S02]  /*356a0*/  HMMA.16816.F32.BF16 R24, R12, R22, R24 ;  /* 0x000000160c18723c */ /* 0x004fe40000041818 */
[----:B---3--:R-:W-:Y:S01]  /*356b0*/  STL.64 [R1+0x3df0], R18 ;  /* 0x003df01201007387 */ /* 0x008fe20000100a00 */
[----:B----4-:R0:W-:Y:S03]  /*356c0*/  STL.64 [R1+0x3de8], R16 ;  /* 0x003de81001007387 */ /* 0x0101e60000100a00 */
[----:B0-----:R-:W2:Y:S01]  /*356d0*/  LDL.LU R16, [R1+0x370] ;  /* 0x0003700001107983 */ /* 0x001ea20000300800 */
[----:B------:R-:W2:Y:S02]  /*356e0*/  LDL.LU R17, [R1+0x374] ;  /* 0x0003740001117983 */ /* 0x000ea40000300800 */
[----:B------:R-:W2:Y:S02]  /*356f0*/  LDL.LU R18, [R1+0x378] ;  /* 0x0003780001127983 */ /* 0x000ea40000300800 */
[----:B------:R-:W2:Y:S11]  /*35700*/  LDL.LU R19, [R1+0x37c] ;  /* 0x00037c0001137983 */ /* 0x000eb60000300800 */
        /* <DEDUP_REMOVED lines=11> */
[----:B------:R-:W3:Y:S02]  /*357c0*/  LDL.LU R26, [R1+0x2a8] ;  /* 0x0002a800011a7983 */ /* 0x000ee40000300800 */
[----:B------:R-:W3:Y:S01]  /*357d0*/  LDL.LU R27, [R1+0x2ac] ;  /* 0x0002ac00011b7983 */ /* 0x000ee20000300800 */
[----:B------:R0:W-:Y:S02]  /*357e0*/  STL.64 [R1+0x3d70], R22 ;  /* 0x003d701601007387 */ /* 0x0001e40000100a00 */
[----:B0-----:R-:W-:-:S02]  /*357f0*/  IMAD.MOV.U32 R22, RZ, RZ, R5 ;  /* 0x000000ffff167224 */ /* 0x001fc400078e0005 */
[----:B------:R-:W-:-:S05]  /*35800*/  IMAD.MOV.U32 R23, RZ, RZ, R4 ;  /* 0x000000ffff177224 */ /* 0x000fca00078e0004 */
[----:B------:R0:W-:Y:S01]  /*35810*/  STL.64 [R1+0x3d88], R22 ;  /* 0x003d881601007387 */ /* 0x0001e20000100a00 */
[----:B------:R-:W4:Y:S02]  /*35820*/  LDL.LU R20, [R1+0x270] ;  /* 0x0002700001147983 */ /* 0x000f240000300800 */
[----:B------:R-:W4:Y:S01]  /*35830*/  LDL.LU R21, [R1+0x274] ;  /* 0x0002740001157983 */ /* 0x000f220000300800 */
[----:B0-----:R-:W3:Y:S01]  /*35840*/  LDL.LU R22, [R1+0x278] ;  /* 0x0002780001167983 */ /* 0x001ee20000300800 */
[----:B------:R-:W3:Y:S01]  /*35850*/  LDL.LU R23, [R1+0x27c] ;  /* 0x00027c0001177983 */ /* 0x000ee20000300800 */
[----:B--2---:R-:W-:Y:S01]  /*35860*/  HMMA.16816.F32.BF16 R16, R12, R6, R16 ;  /* 0x000000060c10723c */ /* 0x004fe20000041810 */
[----:B------:R-:W-:Y:S02]  /*35870*/  IMAD.MOV.U32 R10, RZ, RZ, R9 ;  /* 0x000000ffff0a7224 */ /* 0x000fe400078e0009 */
[----:B------:R-:W-:Y:S02]  /*35880*/  IMAD.MOV.U32 R11, RZ, RZ, R8 ;  /* 0x000000ffff0b7224 */ /* 0x000fe400078e0008 */
[----:B------:R-:W-:-:S02]  /*35890*/  IMAD.MOV.U32 R9, RZ, RZ, R6 ;  /* 0x000000ffff097224 */ /* 0x000fc400078e0006 */
[----:B------:R-:W-:Y:S01]  /*358a0*/  IMAD.MOV.U32 R8, RZ, RZ, R7 ;  /* 0x000000ffff087224 */ /* 0x000fe200078e0007 */
[----:B---3--:R-:W-:Y:S01]  /*358b0*/  STL.64 [R1+0x3da8], R22 ;  /* 0x003da81601007387 */ /* 0x008fe20000100a00 */
[----:B----4-:R0:W-:Y:S03]  /*358c0*/  STL.64 [R1+0x3da0], R20 ;  /* 0x003da01401007387 */ /* 0x0101e60000100a00 */
[----:B0-----:R-:W2:Y:S01]  /*358d0*/  LDL.LU R20, [R1+0x280] ;  /* 0x0002800001147983 */ /* 0x001ea20000300800 */
[----:B------:R-:W2:Y:S02]  /*358e0*/  LDL.LU R21, [R1+0x284] ;  /* 0x0002840001157983 */ /* 0x000ea40000300800 */
[----:B------:R-:W2:Y:S02]  /*358f0*/  LDL.LU R22, [R1+0x288] ;  /* 0x0002880001167983 */ /* 0x000ea40000300800 */
[----:B------:R-:W2:Y:S06]  /*35900*/  LDL.LU R23, [R1+0x28c] ;  /* 0x00028c0001177983 */ /* 0x000eac0000300800 */
[----:B------:R-:W-:Y:S01]  /*35910*/  STL.64 [R1+0x390], R16 ;  /* 0x0003901001007387 */ /* 0x000fe20000100a00 */
[----:B------:R0:W-:Y:S03]  /*35920*/  STL.64 [R1+0x398], R18 ;  /* 0x0003981201007387 */ /* 0x0001e60000100a00 */
[----:B0-----:R-:W3:Y:S01]  /*35930*/  LDL.LU.64 R18, [R1+0x3df0] ;  /* 0x003df00001127983 */ /* 0x001ee20000300a00 */
[----:B------:R-:W3:Y:S02]  /*35940*/  LDL.LU.64 R16, [R1+0x3de8] ;  /* 0x003de80001107983 */ /* 0x000ee40000300a00 */
[----:B------:R-:W3:Y:S02]  /*35950*/  LDL.LU.64 R6, [R1+0x3de0] ;  /* 0x003de00001067983 */ /* 0x000ee40000300a00 */
[----:B---3--:R-:W-:Y:S01]  /*35960*/  HMMA.16816.F32.BF16 R12, R12, R6, R16 ;  /* 0x000000060c0c723c */ /* 0x008fe20000041810 */
[----:B------:R-:W3:Y:S01]  /*35970*/  LDL.LU.64 R18, [R1+0x3dd8] ;  /* 0x003dd80001127983 */ /* 0x000ee20000300a00 */
[----:B------:R-:W3:Y:S02]  /*35980*/  LDL.LU.64 R16, [R1+0x3dd0] ;  /* 0x003dd00001107983 */ /* 0x000ee40000300a00 */
[----:B------:R0:W-:Y:S02]  /*35990*/  STL.64 [R1+0x3d68], R6 ;  /* 0x003d680601007387 */ /* 0x0001e40000100a00 */
[----:B------:R-:W4:Y:S11]  /*359a0*/  LDL.LU R4, [R1+0x250] ;  /* 0x0002500001047983 */ /* 0x000f360000300800 */
[----:B------:R-:W-:Y:S06]  /*359b0*/  @!UPT UIADD3 URZ, URZ, URZ, URZ ;  /* 0x0000003f3f3ff290 */ /* 0x000fec000fffe03f */
[----:B------:R-:W-:Y:S01]  /*359c0*/  STL.64 [R1+0x2b0], R12 ;  /* 0x0002b00c01007387 */ /* 0x000fe20000100a00 */
[----:B------:R1:W-:Y:S02]  /*359d0*/  STL.64 [R1+0x2b8], R14 ;  /* 0x0002b80e01007387 */ /* 0x0003e40000100a00 */
[----:B------:R-:W4:Y:S02]  /*359e0*/  LDL.LU R5, [R1+0x254] ;  /* 0x0002540001057983 */ /* 0x000f240000300800 */
[----:B0-----:R-:W2:Y:S01]  /*359f0*/  LDL.LU R6, [R1+0x258] ;  /* 0x0002580001067983 */ /* 0x001ea20000300800 */
[----:B------:R-:W2:Y:S01]  /*35a00*/  LDL.LU R7, [R1+0x25c] ;  /* 0x00025c0001077983 */ /* 0x000ea20000300800 */
[----:B-1----:R-:W-:Y:S02]  /*35a10*/  IMAD.MOV.U32 R14, RZ, RZ, R9 ;  /* 0x000000ffff0e7224 */ /* 0x002fe400078e0009 */
[----:B------:R-:W-:Y:S02]  /*35a20*/  IMAD.MOV.U32 R15, RZ, RZ, R8 ;  /* 0x000000ffff0f7224 */ /* 0x000fe400078e0008 */
[C---:B---3--:R-:W-:Y:S01]  /*35a30*/  HMMA.16816.F32.BF16 R8, R16.reuse, R10, R24 ;  /* 0x0000000a1008723c */ /* 0x048fe20000041818 */
[----:B--2---:R-:W-:Y:S01]  /*35a40*/  STL.64 [R1+0x3d80], R6 ;  /* 0x003d800601007387 */ /* 0x004fe20000100a00 */
[----:B----4-:R0:W-:Y:S03]  /*35a50*/  STL.64 [R1+0x3d78], R4 ;  /* 0x003d780401007387 */ /* 0x0101e60000100a00 */
[----:B0-----:R-:W2:Y:S01]  /*35a60*/  LDL.LU R4, [R1+0x260] ;  /* 0x0002600001047983 */ /* 0x001ea20000300800 */
[----:B------:R-:W2:Y:S02]  /*35a70*/  LDL.LU R5, [R1+0x264] ;  /* 0x0002640001057983 */ /* 0x000ea40000300800 */
[----:B------:R-:W2:Y:S02]  /*35a80*/  LDL.LU R6, [R1+0x268] ;  /* 0x0002680001067983 */ /* 0x000ea40000300800 */
[----:B------:R-:W2:Y:S01]  /*35a90*/  LDL.LU R7, [R1+0x26c] ;  /* 0x00026c0001077983 */ /* 0x000ea20000300800 */
[----:B------:R-:W3:Y:S01]  /*35aa0*/  LDL.LU.64 R26, [R1+0x3dc8] ;  /* 0x003dc800011a7983 */ /* 0x000ee20000300a00 */
[----:B------:R-:W3:Y:S11]  /*35ab0*/  LDL.LU.64 R24, [R1+0x3dc0] ;  /* 0x003dc00001187983 */ /* 0x000ef60000300a00 */
[----:B------:R-:W-:Y:S02]  /*35ac0*/  STL.64 [R1+0x2a0], R8 ;  /* 0x0002a00801007387 */ /* 0x000fe40000100a00 */
[----:B------:R0:W-:Y:S02]  /*35ad0*/  STL.64 [R1+0x2a8], R10 ;  /* 0x0002a80a01007387 */ /* 0x0001e40000100a00 */
[----:B0-----:R-:W3:Y:S02]  /*35ae0*/  LDL.LU.64 R10, [R1+0x3db8] ;  /* 0x003db800010a7983 */ /* 0x001ee40000300a00 */
[C---:B---3--:R-:W-:Y:S11]  /*35af0*/  HMMA.16816.F32.BF16 R24, R16.reuse, R10, R24 ;  /* 0x0000000a1018723c */ /* 0x048ff60000041818 */
[----:B------:R-:W-:Y:S11]  /*35b00*/  @!UPT UIADD3 URZ, URZ, URZ, URZ ;  /* 0x0000003f3f3ff290 */ /* 0x000ff6000fffe03f */
[----:B------:R-:W-:Y:S01]  /*35b10*/  @!UPT UIADD3 URZ, URZ, URZ, URZ ;  /* 0x0000003f3f3ff290 */ /* 0x000fe2000fffe03f */
[----:B------:R-:W-:Y:S01]  /*35b20*/  STL.64 [R1+0x290], R24 ;  /* 0x0002901801007387 */ /* 0x000fe20000100a00 */
[----:B------:R0:W-:Y:S03]  /*35b30*/  STL.64 [R1+0x298], R26 ;  /* 0x0002981a01007387 */ /* 0x0001e60000100a00 */
[----:B0-----:R-:W3:Y:S01]  /*35b40*/  LDL.LU.64 R26, [R1+0x3db0] ;  /* 0x003db000011a7983 */ /* 0x001ee20000300a00 */
[----:B------:R0:W-:Y:S03]  /*35b50*/  STL.64 [R1+0x3d20], R10 ;  /* 0x003d200a01007387 */ /* 0x0001e60000100a00 */
[----:B0-----:R-:W4:Y:S01]  /*35b60*/  LDL.LU.64 R10, [R1+0x28] ;  /* 0x00002800010a7983 */ /* 0x001f220000300a00 */
[----:B---3--:R-:W-:Y:S01]  /*35b70*/  HMMA.16816.F32.BF16 R20, R16, R26, R20 ;  /* 0x0000001a1014723c */ /* 0x008fe20000041814 */
[----:B------:R-:W-:-:S02]  /*35b80*/  IMAD.MOV.U32 R9, RZ, RZ, R26 ;  /* 0x000000ffff097224 */ /* 0x000fc400078e001a */
[----:B------:R-:W-:Y:S11]  /*35b90*/  IMAD.MOV.U32 R8, RZ, RZ, R27 ;  /* 0x000000ffff087224 */ /* 0x000ff600078e001b */
[----:B------:R-:W-:Y:S09]  /*35ba0*/  @!UPT UIADD3 URZ, URZ, URZ, URZ ;  /* 0x0000003f3f3ff290 */ /* 0x000ff2000fffe03f */
[----:B------:R-:W-:Y:S01]  /*35bb0*/  STL.64 [R1+0x280], R20 ;  /* 0x0002801401007387 */ /* 0x000fe20000100a00 */
[----:B------:R0:W-:Y:S03]  /*35bc0*/  STL.64 [R1+0x288], R22 ;  /* 0x0002881601007387 */ /* 0x0001e60000100a00 */
[----:B0-----:R-:W3:Y:S01]  /*35bd0*/  LDL.LU.64 R22, [R1+0x3da8] ;  /* 0x003da80001167983 */ /* 0x001ee20000300a00 */
[----:B------:R-:W3:Y:S02]  /*35be0*/  LDL.LU.64 R20, [R1+0x3da0] ;  /* 0x003da00001147983 */ /* 0x000ee40000300a00 */
[----:B------:R-:W3:Y:S02]  /*35bf0*/  LDL.LU.64 R26, [R1+0x3d98] ;  /* 0x003d9800011a7983 */ /* 0x000ee40000300a00 */
[----:B------:R-:W2:Y:S01]  /*35c00*/  LDL.LU.64 R24, [R1+0x3d90] ;  /* 0x003d900001187983 */ /* 0x000ea20000300a00 */
[C---:B---3--:R-:W-:Y:S11]  /*35c10*/  HMMA.16816.F32.BF16 R20, R16.reuse, R26, R20 ;  /* 0x0000001a1014723c */ /* 0x048ff60000041814 */
[----:B------:R-:W-:Y:S11]  /*35c20*/  @!UPT UIADD3 URZ, URZ, URZ, URZ ;  /* 0x0000003f3f3ff290 */ /* 0x000ff6000fffe03f */
[----:B------:R-:W-:Y:S01]  /*35c30*/  @!UPT UIADD3 URZ, URZ, URZ, URZ ;  /* 0x0000003f3f3ff290 */ /* 0x000fe2000fffe03f */
[----:B------:R-:W-:Y:S01]  /*35c40*/  STL.64 [R1+0x270], R20 ;  /* 0x0002701401007387 */ /* 0x000fe20000100a00 */
[----:B------:R0:W-:Y:S03]  /*35c50*/  STL.64 [R1+0x278], R22 ;  /* 0x0002781601007387 */ /* 0x0001e60000100a00 */
[----:B0-----:R-:W3:Y:S01]  /*35c60*/  LDL.LU.64 R22, [R1+0x3d88] ;  /* 0x003d880001167983 */ /* 0x001ee20000300a00 */
[----:B------:R-:W-:Y:S02]  /*35c70*/  STL.64 [R1+0x3d30], R26 ;  /* 0x003d301a01007387 */ /* 0x000fe40000100a00 */
[----:B--2---:R0:W-:Y:S02]  /*35c80*/  STL.64 [R1+0x3d28], R24 ;  /* 0x003d281801007387 */ /* 0x0041e40000100a00 */
[----:B0-----:R-:W2:Y:S01]  /*35c90*/  LDL.LU R24, [R1+0x170] ;  /* 0x0001700001187983 */ /* 0x001ea20000300800 */
[----:B------:R-:W2:Y:S02]  /*35ca0*/  LDL.LU R25, [R1+0x174] ;  /* 0x0001740001197983 */ /* 0x000ea40000300800 */
[----:B------:R-:W2:Y:S02]  /*35cb0*/  LDL.LU R26, [R1+0x178] ;  /* 0x00017800011a7983 */ /* 0x000ea40000300800 */
[----:B------:R-:W2:Y:S01]  /*35cc0*/  LDL.LU R27, [R1+0x17c] ;  /* 0x00017c00011b7983 */ /* 0x000ea20000300800 */
[C---:B---3--:R-:W-:Y:S01]  /*35cd0*/  HMMA.16816.F32.BF16 R20, R16.reuse, R22, R4 ;  /* 0x000000161014723c */ /* 0x048fe20000041804 */
[----:B------:R-:W3:Y:S01]  /*35ce0*/  LDL.LU.64 R6, [R1+0x3d80] ;  /* 0x003d800001067983 */ /* 0x000ee20000300a00 */
[----:B------:R-:W3:Y:S11]  /*35cf0*/  LDL.LU.64 R4, [R1+0x3d78] ;  /* 0x003d780001047983 */ /* 0x000ef60000300a00 */
[----:B------:R-:W-:Y:S10]  /*35d00*/  @!UPT UIADD3 URZ, URZ, URZ, URZ ;  /* 0x0000003f3f3ff290 */ /* 0x000ff4000fffe03f */
[----:B------:R-:W-:Y:S01]  /*35d10*/  STL.64 [R1+0x260], R20 ;  /* 0x0002601401007387 */ /* 0x000fe20000100a00 */
[----:B------:R0:W-:Y:S03]  /*35d20*/  STL.64 [R1+0x268], R22 ;  /* 0x0002681601007387 */ /* 0x0001e60000100a00 */
[----:B0-----:R-:W3:Y:S02]  /*35d30*/  LDL.LU.64 R22, [R1+0x3d70] ;  /* 0x003d700001167983 */ /* 0x001ee40000300a00 */
[C---:B---3--:R-:W-:Y:S02]  /*35d40*/  HMMA.16816.F32.BF16 R20, R16.reuse, R22, R4 ;  /* 0x000000161014723c */ /* 0x048fe40000041804 */
[----:B------:R-:W3:Y:S11]  /*35d50*/  LDL.LU.64 R6, [R1+0x3d68] ;  /* 0x003d680001067983 */ /* 0x000ef60000300a00 */
[----:B------:R-:W-:Y:S10]  /*35d60*/  @!UPT UIADD3 URZ, URZ, URZ, URZ ;  /* 0x0000003f3f3ff290 */ /* 0x000ff4000fffe03f */
[----:B------:R-:W-:Y:S01]  /*35d70*/  STL.64 [R1+0x250], R20 ;  /* 0x0002501401007387 */ /* 0x000fe20000100a00 */
[----:B------:R0:W-:Y:S03]  /*35d80*/  STL.64 [R1+0x258], R22 ;  /* 0x0002581601007387 */ /* 0x0001e60000100a00 */
[----:B0-----:R-:W2:Y:S01]  /*35d90*/  LDL.LU.64 R22, [R1+0x3d60] ;  /* 0x003d600001167983 */ /* 0x001ea20000300a00 */
[----:B------:R-:W2:Y:S02]  /*35da0*/  LDL.LU.64 R20, [R1+0x3d58] ;  /* 0x003d580001147983 */ /* 0x000ea40000300a00 */
[C---:B--2---:R-:W-:Y:S11]  /*35db0*/  HMMA.16816.F32.BF16 R20, R16.reuse, R14, R20 ;  /* 0x0000000e1014723c */ /* 0x044ff60000041814 */
[----:B------:R-:W-:Y:S11]  /*35dc0*/  @!UPT UIADD3 URZ, URZ, URZ, URZ ;  /* 0x0000003f3f3ff290 */ /* 0x000ff6000fffe03f */
[----:B------:R-:W-:Y:S01]  /*35dd0*/  @!UPT UIADD3 URZ, URZ, URZ, URZ ;  /* 0x0000003f3f3ff290 */ /* 0x000fe2000fffe03f */
[----:B------:R-:W-:Y:S01]  /*35de0*/  STL.64 [R1+0x240], R20 ;  /* 0x0002401401007387 */ /* 0x000fe20000100a00 */
[----:B------:R0:W-:Y:S03]  /*35df0*/  STL.64 [R1+0x248], R22 ;  /* 0x0002481601007387 */ /* 0x0001e60000100a00 */
[----:B0-----:R-:W3:Y:S01]  /*35e00*/  LDL.LU.64 R22, [R1+0x3d50] ;  /* 0x003d500001167983 */ /* 0x001ee20000300a00 */
[----:B------:R-:W3:Y:S02]  /*35e10*/  LDL.LU.64 R20, [R1+0x3d48] ;  /* 0x003d480001147983 */ /* 0x000ee40000300a00 */
[----:B------:R0:W-:Y:S02]  /*35e20*/  STL.64 [R1+0x3cf0], R14 ;  /* 0x003cf00e01007387 */ /* 0x0001e40000100a00 */
[----:B------:R-:W2:Y:S01]  /*35e30*/  LDL.LU R12, [R1+0x150] ;  /* 0x00015000010c7983 */ /* 0x000ea20000300800 */
[----:B------:R-:W2:Y:S04]  /*35e40*/  LDL.LU R13, [R1+0x154] ;  /* 0x00015400010d7983 */ /* 0x000ea80000300800 */
[----:B0-----:R-:W2:Y:S01]  /*35e50*/  LDL.LU R14, [R1+0x158] ;  /* 0x00015800010e7983 */ /* 0x001ea20000300800 */
[----:B------:R-:W2:Y:S01]  /*35e60*/  LDL.LU R15, [R1+0x15c] ;  /* 0x00015c00010f7983 */ /* 0x000ea20000300800 */
[----:B---3--:R-:W-:Y:S02]  /*35e70*/  HMMA.16816.F32.BF16 R16, R16, R6, R20 ;  /* 0x000000061010723c */ /* 0x008fe40000041814 */
[----:B------:R-:W3:Y:S01]  /*35e80*/  LDL.LU.64 R22, [R1+0x3d40] ;  /* 0x003d400001167983 */ /* 0x000ee20000300a00 */
[----:B------:R-:W3:Y:S02]  /*35e90*/  LDL.LU.64 R20, [R1+0x3d38] ;  /* 0x003d380001147983 */ /* 0x000ee40000300a00 */
[----:B------:R0:W-:Y:S02]  /*35ea0*/  STL.64 [R1+0x3d08], R6 ;  /* 0x003d080601007387 */ /* 0x0001e40000100a00 */
[----:B------:R-:W2:Y:S11]  /*35eb0*/  LDL.LU R4, [R1+0x160] ;  /* 0x0001600001047983 */ /* 0x000eb60000300800 */
[----:B------:R-:W-:Y:S05]  /*35ec0*/  @!UPT UIADD3 URZ, URZ, URZ, URZ ;  /* 0x0000003f3f3ff290 */ /* 0x000fea000fffe03f */
[----:B------:R-:W-:Y:S01]  /*35ed0*/  STL.64 [R1+0x190], R16 ;  /* 0x0001901001007387 */ /* 0x000fe20000100a00 */
[----:B------:R1:W-:Y:S02]  /*35ee0*/  STL.64 [R1+0x198], R18 ;  /* 0x0001981201007387 */ /* 0x0003e40000100a00 */
[----:B------:R-:W2:Y:S02]  /*35ef0*/  LDL.LU R5, [R1+0x164] ;  /* 0x0001640001057983 */ /* 0x000ea40000300800 */
[----:B0-----:R-:W2:Y:S01]  /*35f00*/  LDL.LU R6, [R1+0x168] ;  /* 0x0001680001067983 */ /* 0x001ea20000300800 */
[----:B------:R-:W2:Y:S04]  /*35f10*/  LDL.LU R7, [R1+0x16c] ;  /* 0x00016c0001077983 */ /* 0x000ea80000300800 */
[----:B-1----:R-:W2:Y:S01]  /*35f20*/  LDL R19, [R1+0x5d4] ;  /* 0x0005d40001137983 */ /* 0x002ea20000100800 */
[----:B----4-:R-:W-:-:S02]  /*35f30*/  IMAD.MOV.U32 R17, RZ, RZ, R10 ;  /* 0x000000ffff117224 */ /* 0x010fc400078e000a */
[----:B------:R-:W-:Y:S01]  /*35f40*/  IMAD.MOV.U32 R16, RZ, RZ, R11 ;  /* 0x000000ffff107224 */ /* 0x000fe200078e000b */
[C---:B---3--:R-:W-:Y:S01]  /*35f50*/  HMMA.16816.F32.BF16 R24, R20.reuse, R10, R24 ;  /* 0x0000000a1418723c */ /* 0x048fe20000041818 */
[----:B--2---:R-:W-:Y:S11]  /*35f60*/  STL [R1+0x3c68], R19 ;  /* 0x003c681301007387 */ /* 0x004ff60000100800 */
[----:B------:R-:W-:Y:S11]  /*35f70*/  @!UPT UIADD3 URZ, URZ, URZ, URZ ;  /* 0x0000003f3f3ff290 */ /* 0x000ff6000fffe03f */
[----:B------:R-:W-:Y:S02]  /*35f80*/  STL.64 [R1+0x170], R24 ;  /* 0x0001701801007387 */ /* 0x000fe40000100a00 */
[----:B------:R0:W-:Y:S02]  /*35f90*/  STL.64 [R1+0x178], R26 ;  /* 0x0001781a01007387 */ /* 0x0001e40000100a00 */
[----:B0-----:R-:W2:Y:S01]  /*35fa0*/  LDL.LU.64 R26, [R1+0x3d30] ;  /* 0x003d3000011a7983 */ /* 0x001ea20000300a00 */
[----:B------:R-:W3:Y:S02]  /*35fb0*/  LDL.LU.64 R24, [R1+0x3d28] ;  /* 0x003d280001187983 */ /* 0x000ee40000300a00 */
[----:B------:R-:W4:Y:S02]  /*35fc0*/  LDL.LU.64 R10, [R1+0x3d20] ;  /* 0x003d2000010a7983 */ /* 0x000f240000300a00 */
[----:B------:R-:W-:Y:S02]  /*35fd0*/  IMAD.MOV.U32 R19, RZ, RZ, R8 ;  /* 0x000000ffff137224 */ /* 0x000fe400078e0008 */
[----:B------:R-:W-:Y:S01]  /*35fe0*/  IMAD.MOV.U32 R18, RZ, RZ, R9 ;  /* 0x000000ffff127224 */ /* 0x000fe200078e0009 */
[----:B----4-:R-:W-:Y:S11]  /*35ff0*/  HMMA.16816.F32.BF16 R4, R20, R10, R4 ;  /* 0x0000000a1404723c */ /* 0x010ff60000041804 */
[----:B------:R-:W-:Y:S11]  /*36000*/  @!UPT UIADD3 URZ, URZ, URZ, URZ ;  /* 0x0000003f3f3ff290 */ /* 0x000ff6000fffe03f */
[----:B------:R-:W-:Y:S01]  /*36010*/  @!UPT UIADD3 URZ, URZ, URZ, URZ ;  /* 0x0000003f3f3ff290 */ /* 0x000fe2000fffe03f */
[----:B------:R0:W-:Y:S01]  /*36020*/  STL.64 [R1+0x160], R4 ;  /* 0x0001600401007387 */ /* 0x0001e20000100a00 */
[----:B------:R-:W-:Y:S02]  /*36030*/  STL.64 [R1+0x168], R6 ;  /* 0x0001680601007387 */ /* 0x000fe40000100a00 */
[----:B------:R-:W4:Y:S02]  /*36040*/  LDL.LU R8, [R1+0x40] ;  /* 0x0000400001087983 */ /* 0x000f240000300800 */
[----:B------:R-:W4:Y:S02]  /*36050*/  LDL.LU R9, [R1+0x44] ;  /* 0x0000440001097983 */ /* 0x000f240000300800 */
[----:B0-----:R-:W-:Y:S02]  /*36060*/  IMAD.MOV.U32 R5, RZ, RZ, R10 ;  /* 0x000000ffff057224 */ /* 0x001fe400078e000a */
[----:B------:R-:W-:Y:S01]  /*36070*/  IMAD.MOV.U32 R4, RZ, RZ, R11 ;  /* 0x000000ffff047224 */ /* 0x000fe200078e000b */
[----:B------:R-:W2:Y:S01]  /*36080*/  LDL.LU R10, [R1+0x48] ;  /* 0x00004800010a7983 */ /* 0x000ea20000300800 */
[----:B------:R-:W2:Y:S03]  /*36090*/  LDL.LU R11, [R1+0x4c] ;  /* 0x00004c00010b7983 */ /* 0x000ea60000300800 */
[----:B--2---:R-:W-:Y:S01]  /*360a0*/  STL.64 [R1+0x3c78], R10 ;  /* 0x003c780a01007387 */ /* 0x004fe20000100a00 */
[----:B----4-:R0:W-:Y:S03]  /*360b0*/  STL.64 [R1+0x3c70], R8 ;  /* 0x003c700801007387 */ /* 0x0101e60000100a00 */
[----:B0-----:R-:W2:Y:S01]  /*360c0*/  LDL.LU R8, [R1+0x80] ;  /* 0x0000800001087983 */ /* 0x001ea20000300800 */
[----:B------:R-:W2:Y:S02]  /*360d0*/  LDL.LU R9, [R1+0x84] ;  /* 0x0000840001097983 */ /* 0x000ea40000300800 */
[----:B------:R-:W4:Y:S02]  /*360e0*/  LDL.LU R10, [R1+0x88] ;  /* 0x00008800010a7983 */ /* 0x000f240000300800 */
[----:B------:R-:W4:Y:S02]  /*360f0*/  LDL.LU R11, [R1+0x8c] ;  /* 0x00008c00010b7983 */ /* 0x000f240000300800 */
[----:B----4-:R0:W-:Y:S02]  /*36100*/  STL.64 [R1+0x3c88], R10 ;  /* 0x003c880a01007387 */ /* 0x0101e40000100a00 */
[----:B0-----:R-:W-:-:S02]  /*36110*/  IMAD.MOV.U32 R10, RZ, RZ, R5 ;  /* 0x000000ffff0a7224 */ /* 0x001fc400078e0005 */
[----:B------:R-:W-:Y:S02]  /*36120*/  IMAD.MOV.U32 R11, RZ, RZ, R4 ;  /* 0x000000ffff0b7224 */ /* 0x000fe400078e0004 */
[----:B------:R-:W-:Y:S01]  /*36130*/  HMMA.16816.F32.BF16 R4, R20, R18, R12 ;  /* 0x000000121404723c */ /* 0x000fe2000004180c */
[----:B--2---:R-:W-:Y:S02]  /*36140*/  STL.64 [R1+0x3c80], R8 ;  /* 0x003c800801007387 */ /* 0x004fe40000100a00 */
[----:B------:R-:W-:Y:S02]  /*36150*/  STL.64 [R1+0x3c98], R10 ;  /* 0x003c980a01007387 */ /* 0x000fe40000100a00 */
[----:B------:R-:W2:Y:S11]  /*36160*/  LDL.LU R12, [R1+0x120] ;  /* 0x00012000010c7983 */ /* 0x000eb60000300800 */
[----:B------:R-:W-:Y:S07]  /*36170*/  @!UPT UIADD3 URZ, URZ, URZ, URZ ;  /* 0x0000003f3f3ff290 */ /* 0x000fee000fffe03f */
[----:B------:R0:W-:Y:S01]  /*36180*/  STL.64 [R1+0x150], R4 ;  /* 0x0001500401007387 */ /* 0x0001e20000100a00 */
[----:B------:R1:W-:Y:S02]  /*36190*/  STL.64 [R1+0x158], R6 ;  /* 0x0001580601007387 */ /* 0x0003e40000100a00 */
[----:B------:R-:W2:Y:S02]  /*361a0*/  LDL.LU R13, [R1+0x124] ;  /* 0x00012400010d7983 */ /* 0x000ea40000300800 */
[----:B------:R-:W4:Y:S01]  /*361b0*/  LDL.LU R14, [R1+0x128] ;  /* 0x00012800010e7983 */ /* 0x000f220000300800 */
[----:B------:R-:W4:Y:S04]  /*361c0*/  LDL.LU R15, [R1+0x12c] ;  /* 0x00012c00010f7983 */ /* 0x000f280000300800 */
[----:B0-----:R-:W2:Y:S01]  /*361d0*/  LDL.LU R4, [R1+0x130] ;  /* 0x0001300001047983 */ /* 0x001ea20000300800 */
[----:B------:R-:W2:Y:S02]  /*361e0*/  LDL.LU R5, [R1+0x134] ;  /* 0x0001340001057983 */ /* 0x000ea40000300800 */
[----:B-1----:R-:W2:Y:S02]  /*361f0*/  LDL.LU R6, [R1+0x138] ;  /* 0x0001380001067983 */ /* 0x002ea40000300800 */
[----:B------:R-:W2:Y:S02]  /*36200*/  LDL.LU R7, [R1+0x13c] ;  /* 0x00013c0001077983 */ /* 0x000ea40000300800 */
[----:B------:R-:W-:-:S02]  /*36210*/  IMAD.MOV.U32 R10, RZ, RZ, R17 ;  /* 0x000000ffff0a7224 */ /* 0x000fc400078e0011 */
[----:B------:R-:W-:Y:S01]  /*36220*/  IMAD.MOV.U32 R11, RZ, RZ, R16 ;  /* 0x000000ffff0b7224 */ /* 0x000fe200078e0010 */
[----:B--2---:R-:W-:Y:S01]  /*36230*/  STL.64 [R1+0x3d18], R6 ;  /* 0x003d180601007387 */ /* 0x004fe20000100a00 */
[----:B------:R0:W-:Y:S03]  /*36240*/  STL.64 [R1+0x3d10], R4 ;  /* 0x003d100401007387 */ /* 0x0001e60000100a00 */
[----:B0-----:R-:W2:Y:S01]  /*36250*/  LDL.LU R4, [R1+0x140] ;  /* 0x0001400001047983 */ /* 0x001ea20000300800 */
[----:B------:R-:W2:Y:S02]  /*36260*/  LDL.LU R5, [R1+0x144] ;  /* 0x0001440001057983 */ /* 0x000ea40000300800 */
[----:B------:R-:W2:Y:S02]  /*36270*/  LDL.LU R6, [R1+0x148] ;  /* 0x0001480001067983 */ /* 0x000ea40000300800 */
[----:B------:R-:W2:Y:S01]  /*36280*/  LDL.LU R7, [R1+0x14c] ;  /* 0x00014c0001077983 */ /* 0x000ea20000300800 */
[----:B----4-:R0:W-:Y:S01]  /*36290*/  STL.64 [R1+0x3d00], R14 ;  /* 0x003d000e01007387 */ /* 0x0101e20000100a00 */
[----:B------:R-:W-:Y:S03]  /*362a0*/  STL.64 [R1+0x3cf8], R12 ;  /* 0x003cf80c01007387 */ /* 0x000fe60000100a00 */
[----:B0-----:R-:W4:Y:S01]  /*362b0*/  LDL.LU.64 R14, [R1+0x38] ;  /* 0x00003800010e7983 */ /* 0x001f220000300a00 */
[----:B------:R0:W-:Y:S02]  /*362c0*/  STL.64 [R1+0x3cc8], R10 ;  /* 0x003cc80a01007387 */ /* 0x0001e40000100a00 */
[----:B------:R-:W2:Y:S02]  /*362d0*/  LDL.LU R8, [R1+0xb0] ;  /* 0x0000b00001087983 */ /* 0x000ea40000300800 */
[----:B------:R-:W2:Y:S01]  /*362e0*/  LDL.LU R9, [R1+0xb4] ;  /* 0x0000b40001097983 */ /* 0x000ea20000300800 */
[----:B0-----:R-:W2:Y:S01]  /*362f0*/  LDL.LU R10, [R1+0xb8] ;  /* 0x0000b800010a7983 */ /* 0x001ea20000300800 */
[----:B------:R-:W2:Y:S03]  /*36300*/  LDL.LU R11, [R1+0xbc] ;  /* 0x0000bc00010b7983 */ /* 0x000ea60000300800 */
[----:B--2---:R-:W-:Y:S01]  /*36310*/  STL.64 [R1+0x3cd8], R10 ;  /* 0x003cd80a01007387 */ /* 0x004fe20000100a00 */
[----:B------:R0:W-:Y:S03]  /*36320*/  STL.64 [R1+0x3cd0], R8 ;  /* 0x003cd00801007387 */ /* 0x0001e60000100a00 */
[----:B0-----:R-:W2:Y:S01]  /*36330*/  LDL.LU R8, [R1+0x110] ;  /* 0x0001100001087983 */ /* 0x001ea20000300800 */
[----:B------:R-:W2:Y:S02]  /*36340*/  LDL.LU R9, [R1+0x114] ;  /* 0x0001140001097983 */ /* 0x000ea40000300800 */
[----:B------:R-:W2:Y:S02]  /*36350*/  LDL.LU R10, [R1+0x118] ;  /* 0x00011800010a7983 */ /* 0x000ea40000300800 */
[----:B------:R-:W2:Y:S01]  /*36360*/  LDL.LU R11, [R1+0x11c] ;  /* 0x00011c00010b7983 */ /* 0x000ea20000300800 */
[C---:B------:R-:W-:Y:S01]  /*36370*/  HMMA.16816.F32.BF16 R4, R20.reuse, R26, R4 ;  /* 0x0000001a1404723c */ /* 0x040fe20000041804 */
[----:B--2---:R0:W-:Y:S01]  /*36380*/  STL.64 [R1+0x3ce8], R10 ;  /* 0x003ce80a01007387 */ /* 0x0041e20000100a00 */
[----:B------:R-:W-:Y:S03]  /*36390*/  STL.64 [R1+0x3ce0], R8 ;  /* 0x003ce00801007387 */ /* 0x000fe60000100a00 */
[----:B0-----:R-:W2:Y:S01]  /*363a0*/  LDL.LU.64 R10, [R1+0x58] ;  /* 0x00005800010a7983 */ /* 0x001ea20000300a00 */
        /* <DEDUP_REMOVED lines=11> */
[----:B------:R-:W-:Y:S01]  /*36460*/  STL.64 [R1+0x140], R4 ;  /* 0x0001400401007387 */ /* 0x000fe20000100a00 */
[----:B------:R0:W-:Y:S03]  /*36470*/  STL.64 [R1+0x148], R6 ;  /* 0x0001480601007387 */ /* 0x0001e60000100a00 */
[----:B0-----:R-:W4:Y:S01]  /*36480*/  LDL.LU.64 R6, [R1+0x3d18] ;  /* 0x003d180001067983 */ /* 0x001f220000300a00 */
[----:B------:R-:W4:Y:S02]  /*36490*/  LDL.LU.64 R4, [R1+0x3d10] ;  /* 0x003d100001047983 */ /* 0x000f240000300a00 */
[C---:B----4-:R-:W-:Y:S11]  /*364a0*/  HMMA.16816.F32.BF16 R4, R20.reuse, R14, R4 ;  /* 0x0000000e1404723c */ /* 0x050ff60000041804 */
[----:B------:R-:W-:Y:S11]  /*364b0*/  @!UPT UIADD3 URZ, URZ, URZ, URZ ;  /* 0x0000003f3f3ff290 */ /* 0x000ff6000fffe03f */
[----:B------:R-:W-:Y:S01]  /*364c0*/  @!UPT UIADD3 URZ, URZ, URZ, URZ ;  /* 0x0000003f3f3ff290 */ /* 0x000fe2000fffe03f */
[----:B------:R0:W-:Y:S01]  /*364d0*/  STL.64 [R1+0x130], R4 ;  /* 0x0001300401007387 */ /* 0x0001e20000100a00 */
[----:B------:R1:W-:Y:S02]  /*364e0*/  STL.64 [R1+0x138], R6 ;  /* 0x0001380601007387 */ /* 0x0003e40000100a00 */
[----:B0-----:R-:W-:Y:S01]  /*364f0*/  IMAD.MOV.U32 R5, RZ, RZ, R14 ;  /* 0x000000ffff057224 */ /* 0x001fe200078e000e */
[----:B-1----:R-:W4:Y:S01]  /*36500*/  LDL.LU.64 R6, [R1+0x3d08] ;  /* 0x003d080001067983 */ /* 0x002f220000300a00 */
[----:B------:R-:W-:Y:S02]  /*36510*/  IMAD.MOV.U32 R4, RZ, RZ, R15 ;  /* 0x000000ffff047224 */ /* 0x000fe400078e000f */
[----:B------:R-:W2:Y:S02]  /*36520*/  LDL.LU.64 R14, [R1+0x3d00] ;  /* 0x003d0000010e7983 */ /* 0x000ea40000300a00 */
[----:B------:R-:W2:Y:S02]  /*36530*/  LDL.LU.64 R12, [R1+0x3cf8] ;  /* 0x003cf800010c7983 */ /* 0x000ea40000300a00 */
[C---:B--2---:R-:W-:Y:S11]  /*36540*/  HMMA.16816.F32.BF16 R12, R20.reuse, R10, R12 ;  /* 0x0000000a140c723c */ /* 0x044ff6000004180c */
[----:B------:R-:W-:Y:S11]  /*36550*/  @!UPT UIADD3 URZ, URZ, URZ, URZ ;  /* 0x0000003f3f3ff290 */ /* 0x000ff6000fffe03f */
[----:B------:R-:W-:Y:S01]  /*36560*/  @!UPT UIADD3 URZ, URZ, URZ, URZ ;  /* 0x0000003f3f3ff290 */ /* 0x000fe2000fffe03f */
[----:B------:R0:W-:Y:S01]  /*36570*/  STL.64 [R1+0x120], R12 ;  /* 0x0001200c01007387 */ /* 0x0001e20000100a00 */
[----:B------:R1:W-:Y:S02]  /*36580*/  STL.64 [R1+0x128], R14 ;  /* 0x0001280e01007387 */ /* 0x0003e40000100a00 */
[----:B0-----:R-:W-:Y:S01]  /*36590*/  IMAD.MOV.U32 R13, RZ, RZ, R10 ;  /* 0x000000ffff0d7224 */ /* 0x001fe200078e000a */
[----:B-1----:R-:W2:Y:S01]  /*365a0*/  LDL.LU.64 R14, [R1+0x3cf0] ;  /* 0x003cf000010e7983 */ /* 0x002ea20000300a00 */
[----:B------:R-:W-:Y:S02]  /*365b0*/  IMAD.MOV.U32 R12, RZ, RZ, R11 ;  /* 0x000000ffff0c7224 */ /* 0x000fe400078e000b */
[----:B------:R-:W2:Y:S02]  /*365c0*/  LDL.LU.64 R10, [R1+0x3ce8] ;  /* 0x003ce800010a7983 */ /* 0x000ea40000300a00 */
[----:B------:R-:W2:Y:S02]  /*365d0*/  LDL.LU.64 R8, [R1+0x3ce0] ;  /* 0x003ce00001087983 */ /* 0x000ea40000300a00 */
[----:B--2---:R-:W-:Y:S11]  /*365e0*/  HMMA.16816.F32.BF16 R8, R20, R14, R8 ;  /* 0x0000000e1408723c */ /* 0x004ff60000041808 */
[----:B------:R-:W-:Y:S11]  /*365f0*/  @!UPT UIADD3 URZ, URZ, URZ, URZ ;  /* 0x0000003f3f3ff290 */ /* 0x000ff6000fffe03f */
[----:B------:R-:W-:Y:S01]  /*36600*/  @!UPT UIADD3 URZ, URZ, URZ, URZ ;  /* 0x0000003f3f3ff290 */ /* 0x000fe2000fffe03f */
[----:B------:R-:W-:Y:S01]  /*36610*/  STL.64 [R1+0x110], R8 ;  /* 0x0001100801007387 */ /* 0x000fe20000100a00 */
[----:B------:R0:W-:Y:S03]  /*36620*/  STL.64 [R1+0x118], R10 ;  /* 0x0001180a01007387 */ /* 0x0001e60000100a00 */
[----:B0-----:R-:W4:Y:S01]  /*36630*/  LDL.LU.64 R10, [R1+0x3cd8] ;  /* 0x003cd800010a7983 */ /* 0x001f220000300a00 */
[----:B------:R-:W4:Y:S02]  /*36640*/  LDL.LU.64 R8, [R1+0x3cd0] ;  /* 0x003cd00001087983 */ /* 0x000f240000300a00 */
[----:B------:R0:W-:Y:S02]  /*36650*/  STL.64 [R1+0x3c48], R14 ;  /* 0x003c480e01007387 */ /* 0x0001e40000100a00 */
[----:B0-----:R-:W-:Y:S02]  /*36660*/  IMAD.MOV.U32 R14, RZ, RZ, R13 ;  /* 0x000000ffff0e7224 */ /* 0x001fe400078e000d */
[----:B------:R-:W-:-:S05]  /*36670*/  IMAD.MOV.U32 R15, RZ, RZ, R12 ;  /* 0x000000ffff0f7224 */ /* 0x000fca00078e000c */
[----:B------:R0:W-:Y:S02]  /*36680*/  STL.64 [R1+0x3c50], R14 ;  /* 0x003c500e01007387 */ /* 0x0001e40000100a00 */
[----:B0-----:R-:W-:Y:S02]  /*36690*/  IMAD.MOV.U32 R14, RZ, RZ, R5 ;  /* 0x000000ffff0e7224 */ /* 0x001fe400078e0005 */
[----:B------:R-:W-:Y:S01]  /*366a0*/  IMAD.MOV.U32 R15, RZ, RZ, R4 ;  /* 0x000000ffff0f7224 */ /* 0x000fe200078e0004 */
[----:B----4-:R-:W-:Y:S01]  /*366b0*/  HMMA.16816.F32.BF16 R20, R20, R6, R8 ;  /* 0x000000061414723c */ /* 0x010fe20000041808 */
[----:B------:R-:W2:Y:S06]  /*366c0*/  LDL.LU.64 R10, [R1+0x3cc8] ;  /* 0x003cc800010a7983 */ /* 0x000eac0000300a00 */
[----:B------:R-:W-:-:S02]  /*366d0*/  IMAD.MOV.U32 R9, RZ, RZ, R6 ;  /* 0x000000ffff097224 */ /* 0x000fc400078e0006 */
[----:B------:R-:W-:Y:S11]  /*366e0*/  IMAD.MOV.U32 R8, RZ, RZ, R7 ;  /* 0x000000ffff087224 */ /* 0x000ff600078e0007 */
[----:B------:R-:W-:Y:S03]  /*366f0*/  @!UPT UIADD3 URZ, URZ, URZ, URZ ;  /* 0x0000003f3f3ff290 */ /* 0x000fe6000fffe03f */
[----:B------:R-:W-:Y:S01]  /*36700*/  STL.64 [R1+0xb0], R20 ;  /* 0x0000b01401007387 */ /* 0x000fe20000100a00 */
[----:B------:R0:W-:Y:S02]  /*36710*/  STL.64 [R1+0xb8], R22 ;  /* 0x0000b81601007387 */ /* 0x0001e40000100a00 */
[----:B------:R-:W2:Y:S02]  /*36720*/  LDL.LU.64 R6, [R1+0x3cc0] ;  /* 0x003cc00001067983 */ /* 0x000ea40000300a00 */
[----:B------:R-:W2:Y:S02]  /*36730*/  LDL.LU.64 R4, [R1+0x3cb8] ;  /* 0x003cb80001047983 */ /* 0x000ea40000300a00 */
[----:B0-----:R-:W-:Y:S02]  /*36740*/  IMAD.MOV.U32 R22, RZ, RZ, R9 ;  /* 0x000000ffff167224 */ /* 0x001fe400078e0009 */
[----:B------:R-:W-:-:S05]  /*36750*/  IMAD.MOV.U32 R23, RZ, RZ, R8 ;  /* 0x000000ffff177224 */ /* 0x000fca00078e0008 */
[----:B------:R0:W-:Y:S01]  /*36760*/  STL.64 [R1+0x3c40], R22 ;  /* 0x003c401601007387 */ /* 0x0001e20000100a00 */
[----:B------:R-:W4:Y:S02]  /*36770*/  LDL.LU R20, [R1+0x450] ;  /* 0x0004500001147983 */ /* 0x000f240000300800 */
[----:B------:R-:W4:Y:S01]  /*36780*/  LDL.LU R21, [R1+0x454] ;  /* 0x0004540001157983 */ /* 0x000f220000300800 */
[----:B0-----:R-:W3:Y:S01]  /*36790*/  LDL.LU R22, [R1+0x458] ;  /* 0x0004580001167983 */ /* 0x001ee20000300800 */
[----:B------:R-:W-:Y:S02]  /*367a0*/  IMAD.MOV.U32 R23, RZ, RZ, R2 ;  /* 0x000000ffff177224 */ /* 0x000fe400078e0002 */
[----:B------:R-:W4:Y:S01]  /*367b0*/  LDL.LU R2, [R1+0x3cb4] ;  /* 0x003cb40001027983 */ /* 0x000f220000300800 */
[----:B--2---:R-:W-:Y:S02]  /*367c0*/  HMMA.16816.F32.BF16 R8, R4, R10, R16 ;  /* 0x0000000a0408723c */ /* 0x004fe40000041810 */
[----:B---3--:R-:W-:Y:S01]  /*367d0*/  STL.64 [R1+0x3c60], R22 ;  /* 0x003c601601007387 */ /* 0x008fe20000100a00 */
[----:B----4-:R0:W-:Y:S03]  /*367e0*/  STL.64 [R1+0x3c58], R20 ;  /* 0x003c581401007387 */ /* 0x0101e60000100a00 */
[----:B0-----:R-:W2:Y:S01]  /*367f0*/  LDL.LU R20, [R1+0x220] ;  /* 0x0002200001147983 */ /* 0x001ea20000300800 */
[----:B------:R-:W2:Y:S02]  /*36800*/  LDL.LU R21, [R1+0x224] ;  /* 0x0002240001157983 */ /* 0x000ea40000300800 */
[----:B------:R-:W2:Y:S02]  /*36810*/  LDL.LU R22, [R1+0x228] ;  /* 0x0002280001167983 */ /* 0x000ea40000300800 */
[----:B------:R-:W-:-:S02]  /*36820*/  IMAD.MOV.U32 R23, RZ, RZ, R2 ;  /* 0x000000ffff177224 */ /* 0x000fc400078e0002 */
[----:B------:R-:W3:Y:S01]  /*36830*/  LDL.LU R2, [R1+0x3cb0] ;  /* 0x003cb00001027983 */ /* 0x000ee20000300800 */
[----:B------:R-:W4:Y:S02]  /*36840*/  LDL.LU.64 R18, [R1+0x3ca8] ;  /* 0x003ca80001127983 */ /* 0x000f240000300a00 */
[----:B------:R-:W4:Y:S07]  /*36850*/  LDL.LU.64 R16, [R1+0x3ca0] ;  /* 0x003ca00001107983 */ /* 0x000f2e0000300a00 */
[----:B------:R-:W-:Y:S01]  /*36860*/  STL.64 [R1+0xa0], R8 ;  /* 0x0000a00801007387 */ /* 0x000fe20000100a00 */
[----:B------:R0:W-:Y:S04]  /*36870*/  STL.64 [R1+0xa8], R10 ;  /* 0x0000a80a01007387 */ /* 0x0001e80000100a00 */
[----:B0-----:R-:W4:Y:S02]  /*36880*/  LDL.LU.64 R10, [R1+0x3c98] ;  /* 0x003c9800010a7983 */ /* 0x001f240000300a00 */
[C---:B----4-:R-:W-:Y:S02]  /*36890*/  HMMA.16816.F32.BF16 R8, R4.reuse, R10, R16 ;  /* 0x0000000a0408723c */ /* 0x050fe40000041810 */
[----:B------:R-:W4:Y:S11]  /*368a0*/  LDL.LU.64 R18, [R1+0x3c90] ;  /* 0x003c900001127983 */ /* 0x000f360000300a00 */
[----:B------:R-:W-:Y:S10]  /*368b0*/  @!UPT UIADD3 URZ, URZ, URZ, URZ ;  /* 0x0000003f3f3ff290 */ /* 0x000ff4000fffe03f */
[----:B------:R-:W-:Y:S01]  /*368c0*/  STL.64 [R1+0x90], R8 ;  /* 0x0000900801007387 */ /* 0x000fe20000100a00 */
[----:B------:R0:W-:Y:S03]  /*368d0*/  STL.64 [R1+0x98], R10 ;  /* 0x0000980a01007387 */ /* 0x0001e60000100a00 */
[----:B0-----:R-:W4:Y:S01]  /*368e0*/  LDL.LU.64 R10, [R1+0x3c88] ;  /* 0x003c8800010a7983 */ /* 0x001f220000300a00 */
[----:B------:R-:W4:Y:S02]  /*368f0*/  LDL.LU.64 R8, [R1+0x3c80] ;  /* 0x003c800001087983 */ /* 0x000f240000300a00 */
[----:B----4-:R-:W-:Y:S01]  /*36900*/  HMMA.16816.F32.BF16 R16, R4, R18, R8 ;  /* 0x000000120410723c */ /* 0x010fe20000041808 */
[----:B------:R-:W4:Y:S01]  /*36910*/  LDL.LU.64 R10, [R1+0x3c78] ;  /* 0x003c7800010a7983 */ /* 0x000f220000300a00 */
[----:B------:R-:W4:Y:S11]  /*36920*/  LDL.LU.64 R8, [R1+0x3c70] ;  /* 0x003c700001087983 */ /* 0x000f360000300a00 */
[----:B------:R-:W-:Y:S10]  /*36930*/  @!UPT UIADD3 URZ, URZ, URZ, URZ ;  /* 0x0000003f3f3ff290 */ /* 0x000ff4000fffe03f */
[----:B------:R-:W-:Y:S01]  /*36940*/  STL.64 [R1+0x80], R16 ;  /* 0x0000801001007387 */ /* 0x000fe20000100a00 */
[----:B------:R0:W-:Y:S03]  /*36950*/  STL.64 [R1+0x88], R18 ;  /* 0x0000881201007387 */ /* 0x0001e60000100a00 */
[----:B0-----:R-:W4:Y:S04]  /*36960*/  LDL.LU R19, [R1+0x3c68] ;  /* 0x003c680001137983 */ /* 0x001f280000300800 */
[----:B------:R-:W0:Y:S02]  /*36970*/  S2R R13, SR_TID.X ;  /* 0x00000000000d7919 */ /* 0x000e240000002100 */
[----:B0-----:R-:W-:-:S05]  /*36980*/  IMAD.SHL.U32 R13, R13, 0x2, RZ ;  /* 0x000000020d0d7824 */ /* 0x001fca00078e00ff */
[----:B---3--:R-:W-:Y:S02]  /*36990*/  LOP3.LUT R2, R2, 0x30, R13, 0x78, !PT ;  /* 0x0000003002027812 */ /* 0x008fe400078e780d */
[----:B--2---:R-:W-:Y:S02]  /*369a0*/  HMMA.16816.F32.BF16 R12, R4, R14, R20 ;  /* 0x0000000e040c723c */ /* 0x004fe40000041814 */
[----:B------:R-:W-:-:S06]  /*369b0*/  LOP3.LUT R2, R2, 0x40, RZ, 0x3c, !PT ;  /* 0x0000004002027812 */ /* 0x000fcc00078e3cff */
[C---:B----4-:R-:W-:Y:S11]  /*369c0*/  HMMA.16816.F32.BF16 R8, R4.reuse, R26, R8 ;  /* 0x0000001a0408723c */ /* 0x050ff60000041808 */
[----:B------:R-:W-:Y:S11]  /*369d0*/  @!UPT UIADD3 URZ, URZ, URZ, URZ ;  /* 0x0000003f3f3ff290 */ /* 0x000ff6000fffe03f */
[----:B------:R-:W-:Y:S01]  /*369e0*/  @!UPT UIADD3 URZ, URZ, URZ, URZ ;  /* 0x0000003f3f3ff290 */ /* 0x000fe2000fffe03f */
[----:B------:R-:W-:Y:S01]  /*369f0*/  STL.64 [R1+0x470], R8 ;  /* 0x0004700801007387 */ /* 0x000fe20000100a00 */
[----:B------:R-:W-:Y:S02]  /*36a00*/  STL.64 [R1+0x478], R10 ;  /* 0x0004780a01007387 */ /* 0x000fe40000100a00 */
[----:B------:R-:W2:Y:S02]  /*36a10*/  LDL.LU R26, [R1+0x338] ;  /* 0x00033800011a7983 */ /* 0x000ea40000300800 */
[----:B------:R-:W2:Y:S01]  /*36a20*/  LDL.LU R27, [R1+0x33c] ;  /* 0x00033c00011b7983 */ /* 0x000ea20000300800 */
[----:B------:R-:W0:Y:S04]  /*36a30*/  LDSM.16.MT88.4 R8, [R19+0x4000] ;  /* 0x004000001308783b */ /* 0x000e280000004200 */
[----:B0-----:R-:W-:Y:S01]  /*36a40*/  STL.64 [R1+0x3c38], R10 ;  /* 0x003c380a01007387 */ /* 0x001fe20000100a00 */
[----:B------:R0:W-:Y:S03]  /*36a50*/  STL.64 [R1+0x3c30], R8 ;  /* 0x003c300801007387 */ /* 0x0001e60000100a00 */
[----:B0-----:R-:W3:Y:S01]  /*36a60*/  LDL.LU R8, [R1+0x460] ;  /* 0x0004600001087983 */ /* 0x001ee20000300800 */
[----:B------:R-:W3:Y:S02]  /*36a70*/  LDL.LU R9, [R1+0x464] ;  /* 0x0004640001097983 */ /* 0x000ee40000300800 */
[----:B------:R-:W3:Y:S02]  /*36a80*/  LDL.LU R10, [R1+0x468] ;  /* 0x00046800010a7983 */ /* 0x000ee40000300800 */
[----:B------:R-:W3:Y:S01]  /*36a90*/  LDL.LU R11, [R1+0x46c] ;  /* 0x00046c00010b7983 */ /* 0x000ee20000300800 */
[----:B------:R-:W-:Y:S01]  /*36aa0*/  STL [R1+0x3c28], R19 ;  /* 0x003c281301007387 */ /* 0x000fe20000100800 */
[----:B------:R-:W4:Y:S02]  /*36ab0*/  LDL.LU.64 R22, [R1+0x3c60] ;  /* 0x003c600001167983 */ /* 0x000f240000300a00 */
[----:B------:R-:W4:Y:S02]  /*36ac0*/  LDL.LU.64 R20, [R1+0x3c58] ;  /* 0x003c580001147983 */ /* 0x000f240000300a00 */
[----:B------:R-:W-:Y:S01]  /*36ad0*/  STL.64 [R1+0x220], R12 ;  /* 0x0002200c01007387 */ /* 0x000fe20000100a00 */
[----:B------:R-:W-:Y:S02]  /*36ae0*/  STL.64 [R1+0x228], R14 ;  /* 0x0002280e01007387 */ /* 0x000fe40000100a00 */
[----:B------:R-:W0:Y:S02]  /*36af0*/  LDSM.16.M88.4 R12, [R2+0x10800] ;  /* 0x01080000020c783b */ /* 0x000e240000000200 */
[----:B------:R-:W1:Y:S04]  /*36b00*/  LDSM.16.M88.4 R16, [R2+0x10000] ;  /* 0x010000000210783b */ /* 0x000e680000000200 */
[----:B0-----:R-:W-:Y:S01]  /*36b10*/  STL.64 [R1+0x20], R12 ;  /* 0x0000200c01007387 */ /* 0x001fe20000100a00 */
[----:B------:R0:W-:Y:S03]  /*36b20*/  STL.64 [R1+0x28], R14 ;  /* 0x0000280e01007387 */ /* 0x0001e60000100a00 */
[----:B0-----:R-:W2:Y:S01]  /*36b30*/  LDL.LU.64 R14, [R1+0x3c50] ;  /* 0x003c5000010e7983 */ /* 0x001ea20000300a00 */
[----:B-1----:R-:W-:Y:S02]  /*36b40*/  STL.64 [R1+0x40], R16 ;  /* 0x0000401001007387 */ /* 0x002fe40000100a00 */
[----:B------:R-:W-:Y:S01]  /*36b50*/  STL.64 [R1+0x48], R18 ;  /* 0x0000481201007387 */ /* 0x000fe20000100a00 */
[----:B--2---:R-:W-:Y:S11]  /*36b60*/  HMMA.16816.F32.BF16 R12, R4, R14, R24 ;  /* 0x0000000e040c723c */ /* 0x004ff60000041818 */
[----:B------:R-:W-:Y:S11]  /*36b70*/  @!UPT UIADD3 URZ, URZ, URZ, URZ ;  /* 0x0000003f3f3ff290 */ /* 0x000ff6000fffe03f */
[----:B------:R-:W-:Y:S01]  /*36b80*/  @!UPT UIADD3 URZ, URZ, URZ, URZ ;  /* 0x0000003f3f3ff290 */ /* 0x000fe2000fffe03f */
[----:B------:R-:W-:Y:S01]  /*36b90*/  STL.64 [R1+0x340], R12 ;  /* 0x0003400c01007387 */ /* 0x000fe20000100a00 */
[----:B------:R-:W-:Y:S02]  /*36ba0*/  STL.64 [R1+0x348], R14 ;  /* 0x0003480e01007387 */ /* 0x000fe40000100a00 */
[----:B------:R-:W0:Y:S02]  /*36bb0*/  LDSM.16.M88.4 R12, [R2+0x11000] ;  /* 0x01100000020c783b */ /* 0x000e240000000200 */
[----:B0-----:R-:W-:Y:S02]  /*36bc0*/  STL.64 [R1+0x10], R12 ;  /* 0x0000100c01007387 */ /* 0x001fe40000100a00 */
[----:B------:R-:W-:Y:S02]  /*36bd0*/  IMAD.MOV.U32 R19, RZ, RZ, R12 ;  /* 0x000000ffff137224 */ /* 0x000fe400078e000c */
[----:B------:R-:W-:Y:S02]  /*36be0*/  STL.64 [R1+0x18], R14 ;  /* 0x0000180e01007387 */ /* 0x000fe40000100a00 */
[----:B------:R-:W-:-:S02]  /*36bf0*/  IMAD.MOV.U32 R18, RZ, RZ, R13 ;  /* 0x000000ffff127224 */ /* 0x000fc400078e000d */
[----:B------:R-:W0:Y:S04]  /*36c00*/  LDSM.16.M88.4 R12, [R2+0x11800] ;  /* 0x01180000020c783b */ /* 0x000e280000000200 */
[----:B0-----:R-:W-:Y:S01]  /*36c10*/  STL.64 [R1], R12 ;  /* 0x0000000c01007387 */ /* 0x001fe20000100a00 */
[----:B------:R0:W-:Y:S03]  /*36c20*/  STL.64 [R1+0x8], R14 ;  /* 0x0000080e01007387 */ /* 0x0001e60000100a00 */
[----:B0-----:R-:W4:Y:S01]  /*36c30*/  LDL.LU.64 R14, [R1+0x3c48] ;  /* 0x003c4800010e7983 */ /* 0x001f220000300a00 */
[----:B------:R-:W-:Y:S02]  /*36c40*/  IMAD.MOV.U32 R25, RZ, RZ, R12 ;  /* 0x000000ffff197224 */ /* 0x000fe400078e000c */
[----:B------:R-:W-:-:S02]  /*36c50*/  IMAD.MOV.U32 R24, RZ, RZ, R13 ;  /* 0x000000ffff187224 */ /* 0x000fc400078e000d */
[C---:B----4-:R-:W-:Y:S01]  /*36c60*/  HMMA.16816.F32.BF16 R12, R4.reuse, R14, R20 ;  /* 0x0000000e040c723c */ /* 0x050fe20000041814 */
[----:B------:R-:W3:Y:S11]  /*36c70*/  LDL.LU.64 R22, [R1+0x3c40] ;  /* 0x003c400001167983 */ /* 0x000ef60000300a00 */
[----:B------:R-:W-:Y:S11]  /*36c80*/  @!UPT UIADD3 URZ, URZ, URZ, URZ ;  /* 0x0000003f3f3ff290 */ /* 0x000ff6000fffe03f */
[----:B------:R-:W-:Y:S01]  /*36c90*/  STL.64 [R1+0x350], R12 ;  /* 0x0003500c01007387 */ /* 0x000fe20000100a00 */
[----:B------:R-:W-:Y:S02]  /*36ca0*/  STL.64 [R1+0x358], R14 ;  /* 0x0003580e01007387 */ /* 0x000fe40000100a00 */
[----:B------:R-:W-:Y:S01]  /*36cb0*/  LDSM.16.M88.4 R12, [R2+0x12000] ;  /* 0x01200000020c783b */ /* 0x000fe20000000200 */
[----:B---3--:R-:W-:Y:S01]  /*36cc0*/  HMMA.16816.F32.BF16 R4, R4, R22, R8 ;  /* 0x000000160404723c */ /* 0x008fe20000041808 */
[----:B------:R-:W2:Y:S02]  /*36cd0*/  LDL.LU.64 R10, [R1+0x3c38] ;  /* 0x003c3800010a7983 */ /* 0x000ea40000300a00 */
[----:B------:R-:W2:Y:S02]  /*36ce0*/  LDL.LU.64 R8, [R1+0x3c30] ;  /* 0x003c300001087983 */ /* 0x000ea40000300a00 */
[----:B------:R-:W2:Y:S11]  /*36cf0*/  LDL.LU R20, [R1+0x320] ;  /* 0x0003200001147983 */ /* 0x000eb60000300800 */
[----:B------:R-:W-:Y:S07]  /*36d00*/  @!UPT UIADD3 URZ, URZ, URZ, URZ ;  /* 0x0000003f3f3ff290 */ /* 0x000fee000fffe03f */
[----:B------:R0:W-:Y:S01]  /*36d10*/  STL.64 [R1+0x330], R4 ;  /* 0x0003300401007387 */ /* 0x0001e20000100a00 */
[----:B------:R-:W-:Y:S02]  /*36d20*/  STL.64 [R1+0x338], R6 ;  /* 0x0003380601007387 */ /* 0x000fe40000100a00 */
[----:B------:R-:W2:Y:S02]  /*36d30*/  LDL.LU R21, [R1+0x324] ;  /* 0x0003240001157983 */ /* 0x000ea40000300800 */
[----:B------:R-:W2:Y:S01]  /*36d40*/  LDL.LU R22, [R1+0x328] ;  /* 0x0003280001167983 */ /* 0x000ea20000300800 */
[----:B------:R-:W2:Y:S01]  /*36d50*/  LDL.LU R23, [R1+0x32c] ;  /* 0x00032c0001177983 */ /* 0x000ea20000300800 */
[----:B0-----:R-:W-:Y:S02]  /*36d60*/  IMAD.MOV.U32 R4, RZ, RZ, R25 ;  /* 0x000000ffff047224 */ /* 0x001fe400078e0019 */
[----:B------:R-:W-:Y:S02]  /*36d70*/  IMAD.MOV.U32 R5, RZ, RZ, R24 ;  /* 0x000000ffff057224 */ /* 0x000fe400078e0018 */
[----:B------:R-:W0:Y:S04]  /*36d80*/  LDSM.16.M88.4 R24, [R2+0x12800] ;  /* 0x012800000218783b */ /* 0x000e280000000200 */
[----:B------:R1:W-:Y:S02]  /*36d90*/  STL.64 [R1+0x3bf0], R4 ;  /* 0x003bf00401007387 */ /* 0x0003e40000100a00 */
[----:B-1----:R-:W-:-:S02]  /*36da0*/  IMAD.MOV.U32 R4, RZ, RZ, R19 ;  /* 0x000000ffff047224 */ /* 0x002fc400078e0013 */
[----:B------:R-:W-:-:S05]  /*36db0*/  IMAD.MOV.U32 R5, RZ, RZ, R18 ;  /* 0x000000ffff057224 */ /* 0x000fca00078e0012 */
[----:B------:R1:W-:Y:S04]  /*36dc0*/  STL.64 [R1+0x3c08], R4 ;  /* 0x003c080401007387 */ /* 0x0003e80000100a00 */
[----:B-1----:R-:W3:Y:S04]  /*36dd0*/  LDL.64 R4, [R1+0x20] ;  /* 0x0000200001047983 */ /* 0x002ee80000100a00 */
[----:B---3--:R-:W-:Y:S01]  /*36de0*/  STL.64 [R1+0x3c20], R4 ;  /* 0x003c200401007387 */ /* 0x008fe20000100a00 */
[----:B0-----:R-:W-:Y:S02]  /*36df0*/  STL [R1+0x37cc], R26 ;  /* 0x0037cc1a01007387 */ /* 0x001fe40000100800 */
[----:B------:R-:W-:Y:S02]  /*36e00*/  STL.64 [R1+0x30], R12 ;  /* 0x0000300c01007387 */ /* 0x000fe40000100a00 */
[----:B------:R-:W-:Y:S01]  /*36e10*/  STL.64 [R1+0x38], R14 ;  /* 0x0000380e01007387 */ /* 0x000fe20000100a00 */
[----:B------:R0:W-:Y:S04]  /*36e20*/  STL.64 [R1+0x3be8], R12 ;  /* 0x003be80c01007387 */ /* 0x0001e80000100a00 */
[----:B0-----:R-:W3:Y:S01]  /*36e30*/  LDL.LU R12, [R1+0x2f0] ;  /* 0x0002f000010c7983 */ /* 0x001ee20000300800 */
[----:B------:R-:W3:Y:S02]  /*36e40*/  LDL.LU R13, [R1+0x2f4] ;  /* 0x0002f400010d7983 */ /* 0x000ee40000300800 */
[----:B------:R-:W4:Y:S02]  /*36e50*/  LDL.LU R14, [R1+0x2f8] ;  /* 0x0002f800010e7983 */ /* 0x000f240000300800 */
[----:B------:R-:W-:-:S02]  /*36e60*/  IMAD.MOV.U32 R15, RZ, RZ, R0 ;  /* 0x000000ffff0f7224 */ /* 0x000fc400078e0000 */
[----:B------:R-:W3:Y:S01]  /*36e70*/  LDL.LU R0, [R1+0x3c2c] ;  /* 0x003c2c0001007983 */ /* 0x000ee20000300800 */
[----:B--2---:R-:W-:Y:S03]  /*36e80*/  HMMA.16816.F32.BF16 R4, R8, R16, R20 ;  /* 0x000000100804723c */ /* 0x004fe60000041814 */
[----:B----4-:R-:W-:Y:S01]  /*36e90*/  STL.64 [R1+0x3c00], R14 ;  /* 0x003c000e01007387 */ /* 0x010fe20000100a00 */
[----:B---3--:R0:W-:Y:S03]  /*36ea0*/  STL.64 [R1+0x3bf8], R12 ;  /* 0x003bf80c01007387 */ /* 0x0081e60000100a00 */
[----:B0-----:R-:W2:Y:S01]  /*36eb0*/  LDL.LU R12, [R1+0x300] ;  /* 0x00030000010c7983 */ /* 0x001ea20000300800 */
[----:B------:R-:W2:Y:S02]  /*36ec0*/  LDL.LU R13, [R1+0x304] ;  /* 0x00030400010d7983 */ /* 0x000ea40000300800 */
[----:B------:R-:W3:Y:S02]  /*36ed0*/  LDL.LU R14, [R1+0x308] ;  /* 0x00030800010e7983 */ /* 0x000ee40000300800 */
[----:B------:R-:W3:Y:S02]  /*36ee0*/  LDL.LU R15, [R1+0x30c] ;  /* 0x00030c00010f7983 */ /* 0x000ee40000300800 */
[----:B------:R-:W-:-:S02]  /*36ef0*/  IMAD.MOV.U32 R21, RZ, RZ, R16 ;  /* 0x000000ffff157224 */ /* 0x000fc400078e0010 */
[----:B------:R-:W-:Y:S01]  /*36f00*/  IMAD.MOV.U32 R20, RZ, RZ, R17 ;  /* 0x000000ffff147224 */ /* 0x000fe200078e0011 */
[----:B---3--:R-:W-:Y:S01]  /*36f10*/  STL.64 [R1+0x3c18], R14 ;  /* 0x003c180e01007387 */ /* 0x008fe20000100a00 */
[----:B--2---:R0:W-:Y:S03]  /*36f20*/  STL.64 [R1+0x3c10], R12 ;  /* 0x003c100c01007387 */ /* 0x0041e60000100a00 */
[----:B0-----:R-:W2:Y:S01]  /*36f30*/  LDL.LU R12, [R1+0x310] ;  /* 0x00031000010c7983 */ /* 0x001ea20000300800 */
[----:B------:R-:W2:Y:S02]  /*36f40*/  LDL.LU R13, [R1+0x314] ;  /* 0x00031400010d7983 */ /* 0x000ea40000300800 */
[----:B------:R-:W2:Y:S02]  /*36f50*/  LDL.LU R14, [R1+0x318] ;  /* 0x00031800010e7983 */ /* 0x000ea40000300800 */
[----:B------:R-:W-:Y:S01]  /*36f60*/  STL [R1+0x37c8], R27 ;  /* 0x0037c81b01007387 */ /* 0x000fe20000100800 */
[----:B------:R-:W3:Y:S01]  /*36f70*/  LDL.LU R19, [R1+0x3c28] ;  /* 0x003c280001137983 */ /* 0x000ee20000300800 */
[----:B------:R-:W-:-:S02]  /*36f80*/  IMAD.MOV.U32 R15, RZ, RZ, R0 ;  /* 0x000000ffff0f7224 */ /* 0x000fc400078e0000 */
[----:B------:R-:W-:Y:S02]  /*36f90*/  STL.64 [R1+0x320], R4 ;  /* 0x0003200401007387 */ /* 0x000fe40000100a00 */
[----:B------:R-:W-:Y:S02]  /*36fa0*/  STL [R1+0x328], R6 ;  /* 0x0003280601007387 */ /* 0x000fe40000100800 */
[----:B------:R-:W-:Y:S02]  /*36fb0*/  IMAD.MOV.U32 R0, RZ, RZ, R7 ;  /* 0x000000ffff007224 */ /* 0x000fe400078e0007 */
[----:B------:R-:W0:Y:S04]  /*36fc0*/  LDSM.16.M88.4 R4, [R2+0x13000] ;  /* 0x013000000204783b */ /* 0x000e280000000200 */
[----:B------:R-:W-:Y:S04]  /*36fd0*/  STL [R1+0x3890], R0 ;  /* 0x0038900001007387 */ /* 0x000fe80000100800 */
[----:B0-----:R0:W-:Y:S01]  /*36fe0*/  STL.64 [R1+0x50], R4 ;  /* 0x0000500401007387 */ /* 0x0011e20000100a00 */
[----:B------:R-:W-:-:S02]  /*36ff0*/  IMAD.MOV.U32 R17, RZ, RZ, R4 ;  /* 0x000000ffff117224 */ /* 0x000fc400078e0004 */
[----:B------:R-:W-:Y:S02]  /*37000*/  STL.64 [R1+0x58], R6 ;  /* 0x0000580601007387 */ /* 0x000fe40000100a00 */
[----:B------:R-:W-:Y:S02]  /*37010*/  IMAD.MOV.U32 R16, RZ, RZ, R5 ;  /* 0x000000ffff107224 */ /* 0x000fe400078e0005 */
[----:B0-----:R-:W2:Y:S02]  /*37020*/  LDL.LU.64 R4, [R1+0x3c20] ;  /* 0x003c200001047983 */ /* 0x001ea40000300a00 */
[----:B--2---:R-:W-:Y:S01]  /*37030*/  HMMA.16816.F32.BF16 R12, R8, R4, R12 ;  /* 0x00000004080c723c */ /* 0x004fe2000004180c */
[----:B------:R-:W-:Y:S02]  /*37040*/  IMAD.MOV.U32 R23, RZ, RZ, R4 ;  /* 0x000000ffff177224 */ /* 0x000fe400078e0004 */
[----:B------:R-:W-:Y:S02]  /*37050*/  IMAD.MOV.U32 R22, RZ, RZ, R5 ;  /* 0x000000ffff167224 */ /* 0x000fe400078e0005 */
[----:B------:R-:W0:Y:S11]  /*37060*/  LDSM.16.M88.4 R4, [R2+0x13800] ;  /* 0x013800000204783b */ /* 0x000e360000000200 */
[----:B------:R-:W-:Y:S07]  /*37070*/  @!UPT UIADD3 URZ, URZ, URZ, URZ ;  /* 0x0000003f3f3ff290 */ /* 0x000fee000fffe03f */
[----:B------:R-:W-:Y:S01]  /*37080*/  STL.64 [R1+0x310], R12 ;  /* 0x0003100c01007387 */ /* 0x000fe20000100a00 */
[----:B------:R1:W-:Y:S03]  /*37090*/  STL.64 [R1+0x318], R14 ;  /* 0x0003180e01007387 */ /* 0x0003e60000100a00 */
[----:B-1----:R-:W2:Y:S01]  /*370a0*/  LDL.LU.64 R14, [R1+0x3c18] ;  /* 0x003c1800010e7983 */ /* 0x002ea20000300a00 */
[----:B------:R-:W2:Y:S02]  /*370b0*/  LDL.LU.64 R12, [R1+0x3c10] ;  /* 0x003c1000010c7983 */ /* 0x000ea40000300a00 */
[----:B------:R-:W-:Y:S02]  /*370c0*/  STL.64 [R1+0x3bd0], R22 ;  /* 0x003bd01601007387 */ /* 0x000fe40000100a00 */
[----:B------:R1:W-:Y:S02]  /*370d0*/  STL.64 [R1+0x3bc8], R20 ;  /* 0x003bc81401007387 */ /* 0x0003e40000100a00 */
[----:B-1----:R-:W4:Y:S01]  /*370e0*/  LDL.LU R20, [R1+0x2d0] ;  /* 0x0002d00001147983 */ /* 0x002f220000300800 */
[----:B------:R-:W4:Y:S02]  /*370f0*/  LDL.LU R21, [R1+0x2d4] ;  /* 0x0002d40001157983 */ /* 0x000f240000300800 */
[----:B------:R-:W2:Y:S02]  /*37100*/  LDL.LU R22, [R1+0x2d8] ;  /* 0x0002d80001167983 */ /* 0x000ea40000300800 */
[----:B------:R-:W2:Y:S02]  /*37110*/  LDL.LU R23, [R1+0x2dc] ;  /* 0x0002dc0001177983 */ /* 0x000ea40000300800 */
[----:B--2---:R-:W-:Y:S01]  /*37120*/  STL.64 [R1+0x3be0], R22 ;  /* 0x003be01601007387 */ /* 0x004fe20000100a00 */
[----:B----4-:R1:W-:Y:S03]  /*37130*/  STL.64 [R1+0x3bd8], R20 ;  /* 0x003bd81401007387 */ /* 0x0103e60000100a00 */
[----:B-1----:R-:W2:Y:S01]  /*37140*/  LDL.LU R20, [R1+0x2e0] ;  /* 0x0002e00001147983 */ /* 0x002ea20000300800 */
[----:B------:R-:W2:Y:S02]  /*37150*/  LDL.LU R21, [R1+0x2e4] ;  /* 0x0002e40001157983 */ /* 0x000ea40000300800 */
[----:B------:R-:W2:Y:S02]  /*37160*/  LDL.LU R22, [R1+0x2e8] ;  /* 0x0002e80001167983 */ /* 0x000ea40000300800 */
[----:B------:R-:W2:Y:S01]  /*37170*/  LDL.LU R23, [R1+0x2ec] ;  /* 0x0002ec0001177983 */ /* 0x000ea20000300800 */
[----:B0-----:R0:W-:Y:S01]  /*37180*/  STL.64 [R1+0x60], R4 ;  /* 0x0000600401007387 */ /* 0x0011e20000100a00 */
[----:B------:R-:W-:Y:S03]  /*37190*/  STL.64 [R1+0x68], R6 ;  /* 0x0000680601007387 */ /* 0x000fe60000100a00 */
[----:B0-----:R-:W4:Y:S01]  /*371a0*/  LDL.LU.64 R4, [R1+0x3c08] ;  /* 0x003c080001047983 */ /* 0x001f220000300a00 */
[----:B------:R-:W-:-:S05]  /*371b0*/  IMAD.MOV.U32 R0, RZ, RZ, R7 ;  /* 0x000000ffff007224 */ /* 0x000fca00078e0007 */
[----:B------:R0:W-:Y:S04]  /*371c0*/  STL [R1+0x3948], R0 ;  /* 0x0039480001007387 */ /* 0x0001e80000100800 */
[----:B0-----:R-:W2:Y:S01]  /*371d0*/  LDL R0, [R1+0x1fe8] ;  /* 0x001fe80001007983 */ /* 0x001ea20000100800 */
[C---:B----4-:R-:W-:Y:S03]  /*371e0*/  HMMA.16816.F32.BF16 R4, R8.reuse, R4, R12 ;  /* 0x000000040804723c */ /* 0x050fe6000004180c */
[----:B------:R-:W4:Y:S01]  /*371f0*/  LDL.LU.64 R14, [R1+0x3c00] ;  /* 0x003c0000010e7983 */ /* 0x000f220000300a00 */
[----:B------:R-:W4:Y:S11]  /*37200*/  LDL.LU.64 R12, [R1+0x3bf8] ;  /* 0x003bf800010c7983 */ /* 0x000f360000300a00 */
[----:B------:R-:W-:Y:S08]  /*37210*/  @!UPT UIADD3 URZ, URZ, URZ, URZ ;  /* 0x0000003f3f3ff290 */ /* 0x000ff0000fffe03f */
[----:B------:R0:W-:Y:S01]  /*37220*/  STL.64 [R1+0x300], R4 ;  /* 0x0003000401007387 */ /* 0x0001e20000100a00 */
[----:B------:R4:W-:Y:S03]  /*37230*/  STL.64 [R1+0x308], R6 ;  /* 0x0003080601007387 */ /* 0x0009e60000100a00 */
[----:B0-----:R-:W4:Y:S02]  /*37240*/  LDL.LU.64 R4, [R1+0x3bf0] ;  /* 0x003bf00001047983 */ /* 0x001f240000300a00 */
[C---:B----4-:R-:W-:Y:S02]  /*37250*/  HMMA.16816.F32.BF16 R4, R8.reuse, R4, R12 ;  /* 0x000000040804723c */ /* 0x050fe4000004180c */
[----:B------:R-:W2:Y:S11]  /*37260*/  LDL.LU.64 R12, [R1+0x3be8] ;  /* 0x003be800010c7983 */ /* 0x000eb60000300a00 */
[----:B------:R-:W-:Y:S11]  /*37270*/  @!UPT UIADD3 URZ, URZ, URZ, URZ ;  /* 0x0000003f3f3ff290 */ /* 0x000ff6000fffe03f */
[----:B------:R-:W-:Y:S01]  /*37280*/  IMAD.MOV.U32 R2, RZ, RZ, R7 ;  /* 0x000000ffff027224 */ /* 0x000fe200078e0007 */
[----:B------:R-:W-:Y:S04]  /*37290*/  STL [R1+0x2f0], R4 ;  /* 0x0002f00401007387 */ /* 0x000fe80000100800 */
[----:B------:R-:W-:Y:S01]  /*372a0*/  STL [R1+0x3894], R2 ;  /* 0x0038940201007387 */ /* 0x000fe20000100800 */
[C---:B--2---:R-:W-:Y:S03]  /*372b0*/  HMMA.16816.F32.BF16 R12, R8.reuse, R12, R20 ;  /* 0x0000000c080c723c */ /* 0x044fe60000041814 */
[----:B------:R-:W2:Y:S01]  /*372c0*/  LDL.LU.64 R22, [R1+0x3be0] ;  /* 0x003be00001167983 */ /* 0x000ea20000300a00 */
[----:B------:R-:W2:Y:S11]  /*372d0*/  LDL.LU.64 R20, [R1+0x3bd8] ;  /* 0x003bd80001147983 */ /* 0x000eb60000300a00 */
[----:B------:R-:W-:Y:S08]  /*372e0*/  @!UPT UIADD3 URZ, URZ, URZ, URZ ;  /* 0x0000003f3f3ff290 */ /* 0x000ff0000fffe03f */
[----:B------:R-:W-:Y:S01]  /*372f0*/  STL.64 [R1+0x2e0], R12 ;  /* 0x0002e00c01007387 */ /* 0x000fe20000100a00 */
[----:B------:R-:W-:Y:S02]  /*37300*/  STL.64 [R1+0x2e8], R14 ;  /* 0x0002e80e01007387 */ /* 0x000fe40000100a00 */
[----:B---3--:R-:W0:Y:S04]  /*37310*/  LDSM.16.MT88.4 R12, [R19+0x4100] ;  /* 0x00410000130c783b */ /* 0x008e280000004200 */
[----:B------:R-:W-:Y:S02]  /*37320*/  IMAD.MOV.U32 R26, RZ, RZ, R5 ;  /* 0x000000ffff1a7224 */ /* 0x000fe400078e0005 */
[----:B------:R-:W-:Y:S02]  /*37330*/  IMAD.MOV.U32 R27, RZ, RZ, R6 ;  /* 0x000000ffff1b7224 */ /* 0x000fe400078e0006 */
[----:B------:R-:W-:Y:S04]  /*37340*/  LDSM.16.MT88.4 R4, [R19+0x4080] ;  /* 0x004080001304783b */ /* 0x000fe80000004200 */
[----:B0-----:R-:W-:Y:S01]  /*37350*/  STL.64 [R1+0x3b38], R14 ;  /* 0x003b380e01007387 */ /* 0x001fe20000100a00 */
[----:B------:R-:W-:Y:S01]  /*37360*/  STL.64 [R1+0x3b30], R12 ;  /* 0x003b300c01007387 */ /* 0x000fe20000100a00 */
[----:B--2---:R-:W-:Y:S11]  /*37370*/  HMMA.16816.F32.BF16 R20, R8, R24, R20 ;  /* 0x000000180814723c */ /* 0x004ff60000041814 */
[----:B------:R-:W-:Y:S11]  /*37380*/  @!UPT UIADD3 URZ, URZ, URZ, URZ ;  /* 0x0000003f3f3ff290 */ /* 0x000ff6000fffe03f */
[----:B------:R-:W-:Y:S01]  /*37390*/  @!UPT UIADD3 URZ, URZ, URZ, URZ ;  /* 0x0000003f3f3ff290 */ /* 0x000fe2000fffe03f */
[----:B------:R-:W-:Y:S01]  /*373a0*/  STL.64 [R1+0x2d0], R20 ;  /* 0x0002d01401007387 */ /* 0x000fe20000100a00 */
[----:B------:R0:W-:Y:S03]  /*373b0*/  STL.64 [R1+0x2d8], R22 ;  /* 0x0002d81601007387 */ /* 0x0001e60000100a00 */
[----:B0-----:R-:W2:Y:S01]  /*373c0*/  LDL.LU.64 R22, [R1+0x3bd0] ;  /* 0x003bd00001167983 */ /* 0x001ea20000300a00 */
[----:B------:R-:W3:Y:S02]  /*373d0*/  LDL.LU.64 R20, [R1+0x3bc8] ;  /* 0x003bc80001147983 */ /* 0x000ee40000300a00 */
[----:B------:R-:W-:Y:S02]  /*373e0*/  STL.64 [R1+0x3b58], R26 ;  /* 0x003b581a01007387 */ /* 0x000fe40000100a00 */
[----:B------:R0:W-:Y:S02]  /*373f0*/  STL.64 [R1+0x3b50], R24 ;  /* 0x003b501801007387 */ /* 0x0001e40000100a00 */
[----:B0-----:R-:W4:Y:S01]  /*37400*/  LDL.LU R24, [R1+0x2c0] ;  /* 0x0002c00001187983 */ /* 0x001f220000300800 */
[----:B------:R-:W4:Y:S02]  /*37410*/  LDL.LU R25, [R1+0x2c4] ;  /* 0x0002c40001197983 */ /* 0x000f240000300800 */
[----:B------:R-:W4:Y:S02]  /*37420*/  LDL.LU R26, [R1+0x2c8] ;  /* 0x0002c800011a7983 */ /* 0x000f240000300800 */
[----:B------:R-:W4:Y:S02]  /*37430*/  LDL.LU R27, [R1+0x2cc] ;  /* 0x0002cc00011b7983 */ /* 0x000f240000300800 */
[----:B------:R-:W-:-:S02]  /*37440*/  IMAD.MOV.U32 R12, RZ, RZ, R17 ;  /* 0x000000ffff0c7224 */ /* 0x000fc400078e0011 */
[----:B------:R-:W-:Y:S02]  /*37450*/  IMAD.MOV.U32 R13, RZ, RZ, R16 ;  /* 0x000000ffff0d7224 */ /* 0x000fe400078e0010 */
[----:B------:R-:W0:Y:S04]  /*37460*/  LDSM.16.MT88.4 R16, [R19+0x4180] ;  /* 0x004180001310783b */ /* 0x000e280000004200 */
[----:B0-----:R-:W-:Y:S01]  /*37470*/  STL.64 [R1+0x3ab8], R18 ;  /* 0x003ab81201007387 */ /* 0x001fe20000100a00 */
[----:B------:R4:W-:Y:S02]  /*37480*/  STL.64 [R1+0x3ab0], R16 ;  /* 0x003ab01001007387 */ /* 0x0009e40000100a00 */
[----:B----4-:R-:W-:Y:S01]  /*37490*/  HMMA.16816.F32.BF16 R16, R8, R12, R24 ;  /* 0x0000000c0810723c */ /* 0x010fe20000041818 */
[----:B------:R-:W4:Y:S11]  /*374a0*/  LDL.LU R12, [R1+0x1c0] ;  /* 0x0001c000010c7983 */ /* 0x000f360000300800 */
[----:B------:R-:W-:Y:S11]  /*374b0*/  @!UPT UIADD3 URZ, URZ, URZ, URZ ;  /* 0x0000003f3f3ff290 */ /* 0x000ff6000fffe03f */
[----:B------:R0:W-:Y:S01]  /*374c0*/  STL.64 [R1+0x2c0], R16 ;  /* 0x0002c01001007387 */ /* 0x0001e20000100a00 */
[----:B------:R-:W-:Y:S02]  /*374d0*/  STL.64 [R1+0x2c8], R18 ;  /* 0x0002c81201007387 */ /* 0x000fe40000100a00 */
[----:B------:R-:W4:Y:S02]  /*374e0*/  LDL.LU R13, [R1+0x1c4] ;  /* 0x0001c400010d7983 */ /* 0x000f240000300800 */
[----:B------:R-:W2:Y:S01]  /*374f0*/  LDL.LU R14, [R1+0x1c8] ;  /* 0x0001c800010e7983 */ /* 0x000ea20000300800 */
[----:B------:R-:W2:Y:S01]  /*37500*/  LDL.LU R15, [R1+0x1cc] ;  /* 0x0001cc00010f7983 */ /* 0x000ea20000300800 */
[----:B------:R-:W-:Y:S02]  /*37510*/  IMAD.MOV.U32 R25, RZ, RZ, R29 ;  /* 0x000000ffff197224 */ /* 0x000fe400078e001d */
[----:B------:R-:W-:Y:S02]  /*37520*/  IMAD.MOV.U32 R26, RZ, RZ, R28 ;  /* 0x000000ffff1a7224 */ /* 0x000fe400078e001c */
[----:B------:R-:W-:Y:S01]  /*37530*/  IMAD.MOV.U32 R27, RZ, RZ, R3 ;  /* 0x000000ffff1b7224 */ /* 0x000fe200078e0003 */
[----:B--2---:R-:W-:Y:S01]  /*37540*/  STL.64 [R1+0x3b68], R14 ;  /* 0x003b680e01007387 */ /* 0x004fe20000100a00 */
[----:B----4-:R-:W-:Y:S02]  /*37550*/  STL.64 [R1+0x3b60], R12 ;  /* 0x003b600c01007387 */ /* 0x010fe40000100a00 */
[----:B------:R-:W2:Y:S02]  /*37560*/  LDL.LU R24, [R1+0x1d0] ;  /* 0x0001d00001187983 */ /* 0x000ea40000300800 */
[----:B------:R-:W4:Y:S01]  /*37570*/  LDL.LU R29, [R1+0x3bc4] ;  /* 0x003bc400011d7983 */ /* 0x000f220000300800 */
[----:B------:R-:W3:Y:S01]  /*37580*/  LDL.LU R28, [R1+0x3bc0] ;  /* 0x003bc000011c7983 */ /* 0x000ee20000300800 */
[----:B------:R-:W3:Y:S02]  /*37590*/  LDL.LU R3, [R1+0x3bbc] ;  /* 0x003bbc0001037983 */ /* 0x000ee40000300800 */
[----:B0-----:R-:W3:Y:S02]  /*375a0*/  LDL.64 R16, [R1+0x60] ;  /* 0x0000600001107983 */ /* 0x001ee40000100a00 */
[----:B------:R-:W-:Y:S01]  /*375b0*/  STL.64 [R1+0x3b78], R26 ;  /* 0x003b781a01007387 */ /* 0x000fe20000100a00 */
[----:B--2---:R0:W-:Y:S04]  /*375c0*/  STL.64 [R1+0x3b70], R24 ;  /* 0x003b701801007387 */ /* 0x0041e80000100a00 */
[----:B0-----:R-:W2:Y:S01]  /*375d0*/  LDL.LU R24, [R1+0x1e0] ;  /* 0x0001e00001187983 */ /* 0x001ea20000300800 */
[----:B------:R-:W2:Y:S02]  /*375e0*/  LDL.LU R25, [R1+0x1e4] ;  /* 0x0001e40001197983 */ /* 0x000ea40000300800 */
[----:B------:R-:W2:Y:S02]  /*375f0*/  LDL.LU R26, [R1+0x1e8] ;  /* 0x0001e800011a7983 */ /* 0x000ea40000300800 */
[----:B------:R-:W2:Y:S02]  /*37600*/  LDL.LU R27, [R1+0x1ec] ;  /* 0x0001ec00011b7983 */ /* 0x000ea40000300800 */
[----:B--2---:R-:W-:Y:S01]  /*37610*/  STL.64 [R1+0x3b88], R26 ;  /* 0x003b881a01007387 */ /* 0x004fe20000100a00 */
[----:B------:R0:W-:Y:S02]  /*37620*/  STL.64 [R1+0x3b80], R24 ;  /* 0x003b801801007387 */ /* 0x0001e40000100a00 */
[----:B0-----:R-:W-:-:S02]  /*37630*/  IMAD.MOV.U32 R24, RZ, RZ, R23 ;  /* 0x000000ffff187224 */ /* 0x001fc400078e0017 */
[----:B------:R-:W-:-:S05]  /*37640*/  IMAD.MOV.U32 R25, RZ, RZ, R22 ;  /* 0x000000ffff197224 */ /* 0x000fca00078e0016 */
[----:B------:R3:W-:Y:S01]  /*37650*/  STL.64 [R1+0x3b98], R24 ;  /* 0x003b981801007387 */ /* 0x0007e20000100a00 */
[----:B------:R-:W2:Y:S02]  /*37660*/  LDL.64 R12, [R1+0x10] ;  /* 0x00001000010c7983 */ /* 0x000ea40000100a00 */
[----:B---3--:R-:W-:Y:S02]  /*37670*/  IMAD.MOV.U32 R24, RZ, RZ, R21 ;  /* 0x000000ffff187224 */ /* 0x008fe400078e0015 */
[----:B------:R-:W-:Y:S02]  /*37680*/  IMAD.MOV.U32 R25, RZ, RZ, R20 ;  /* 0x000000ffff197224 */ /* 0x000fe400078e0014 */
[----:B------:R-:W0:Y:S04]  /*37690*/  LDSM.16.MT88.4 R20, [R0+0x4000] ;  /* 0x004000000014783b */ /* 0x000e280000004200 */
[----:B--2---:R1:W-:Y:S04]  /*376a0*/  STL.64 [R1+0x3b90], R12 ;  /* 0x003b900c01007387 */ /* 0x0043e80000100a00 */
[----:B-1----:R-:W2:Y:S01]  /*376b0*/  LDL.LU R12, [R1+0x1f0] ;  /* 0x0001f000010c7983 */ /* 0x002ea20000300800 */
[----:B------:R-:W-:-:S02]  /*376c0*/  IMAD.MOV.U32 R14, RZ, RZ, R28 ;  /* 0x000000ffff0e7224 */ /* 0x000fc400078e001c */
[----:B----4-:R-:W-:Y:S02]  /*376d0*/  IMAD.MOV.U32 R15, RZ, RZ, R29 ;  /* 0x000000ffff0f7224 */ /* 0x010fe400078e001d */
[----:B------:R-:W-:Y:S02]  /*376e0*/  IMAD.MOV.U32 R13, RZ, RZ, R3 ;  /* 0x000000ffff0d7224 */ /* 0x000fe400078e0003 */
[----:B------:R-:W3:Y:S01]  /*376f0*/  LDL.LU R3, [R1+0x3bb8] ;  /* 0x003bb80001037983 */ /* 0x000ee20000300800 */
[----:B------:R-:W4:Y:S02]  /*37700*/  LDL.LU R28, [R1+0x3bb4] ;  /* 0x003bb400011c7983 */ /* 0x000f240000300800 */
[----:B------:R-:W3:Y:S02]  /*37710*/  LDL.LU R29, [R1+0x3bb0] ;  /* 0x003bb000011d7983 */ /* 0x000ee40000300800 */
[----:B------:R-:W-:Y:S01]  /*37720*/  STL.64 [R1+0x3ba8], R14 ;  /* 0x003ba80e01007387 */ /* 0x000fe20000100a00 */
[----:B--2---:R1:W-:Y:S04]  /*37730*/  STL.64 [R1+0x3ba0], R12 ;  /* 0x003ba00c01007387 */ /* 0x0043e80000100a00 */
[----:B-1----:R-:W2:Y:S01]  /*37740*/  LDL.LU R12, [R1+0x200] ;  /* 0x00020000010c7983 */ /* 0x002ea20000300800 */
[----:B------:R-:W2:Y:S02]  /*37750*/  LDL.LU R13, [R1+0x204] ;  /* 0x00020400010d7983 */ /* 0x000ea40000300800 */
[----:B------:R-:W2:Y:S02]  /*37760*/  LDL.LU R14, [R1+0x208] ;  /* 0x00020800010e7983 */ /* 0x000ea40000300800 */
[----:B------:R-:W2:Y:S01]  /*37770*/  LDL.LU R15, [R1+0x20c] ;  /* 0x00020c00010f7983 */ /* 0x000ea20000300800 */
[----:B0-----:R-:W-:Y:S01]  /*37780*/  STL.64 [R1+0x3a38], R22 ;  /* 0x003a381601007387 */ /* 0x001fe20000100a00 */
[----:B------:R0:W-:Y:S03]  /*37790*/  STL.64 [R1+0x3a30], R20 ;  /* 0x003a301401007387 */ /* 0x0001e60000100a00 */
[----:B0-----:R-:W2:Y:S01]  /*377a0*/  LDL.64 R20, [R1+0x50] ;  /* 0x0000500001147983 */ /* 0x001ea20000100a00 */
[----:B----4-:R-:W-:-:S02]  /*377b0*/  IMAD.MOV.U32 R22, RZ, RZ, R28 ;  /* 0x000000ffff167224 */ /* 0x010fc400078e001c */
[----:B---3--:R-:W-:Y:S01]  /*377c0*/  IMAD.MOV.U32 R23, RZ, RZ, R3 ;  /* 0x000000ffff177224 */ /* 0x008fe200078e0003 */
[----:B--2---:R0:W-:Y:S04]  /*377d0*/  STL.64 [R1+0x3b48], R20 ;  /* 0x003b481401007387 */ /* 0x0041e80000100a00 */
[----:B0-----:R-:W2:Y:S01]  /*377e0*/  LDL.LU R20, [R1+0x210] ;  /* 0x0002100001147983 */ /* 0x001ea20000300800 */
[----:B------:R-:W-:Y:S02]  /*377f0*/  IMAD.MOV.U32 R21, RZ, RZ, R29 ;  /* 0x000000ffff157224 */ /* 0x000fe400078e001d */
[----:B------:R-:W-:Y:S02]  /*37800*/  IMAD.MOV.U32 R26, RZ, RZ, R16 ;  /* 0x000000ffff1a7224 */ /* 0x000fe400078e0010 */
[----:B------:R-:W-:-:S03]  /*37810*/  IMAD.MOV.U32 R2, RZ, RZ, R17 ;  /* 0x000000ffff027224 */ /* 0x000fc600078e0011 */
[----:B--2---:R-:W-:Y:S11]  /*37820*/  HMMA.16816.F32.BF16 R8, R8, R16, R20 ;  /* 0x000000100808723c */ /* 0x004ff60000041814 */
[----:B------:R-:W-:Y:S11]  /*37830*/  @!UPT UIADD3 URZ, URZ, URZ, URZ ;  /* 0x0000003f3f3ff290 */ /* 0x000ff6000fffe03f */
[----:B------:R-:W-:Y:S01]  /*37840*/  @!UPT UIADD3 URZ, URZ, URZ, URZ ;  /* 0x0000003f3f3ff290 */ /* 0x000fe2000fffe03f */
[----:B------:R-:W-:Y:S01]  /*37850*/  STL [R1+0x210], R8 ;  /* 0x0002100801007387 */ /* 0x000fe20000100800 */
[----:B------:R-:W2:Y:S02]  /*37860*/  LDL.LU R16, [R1+0x230] ;  /* 0x0002300001107983 */ /* 0x000ea40000300800 */
[----:B------:R-:W2:Y:S02]  /*37870*/  LDL.LU R17, [R1+0x234] ;  /* 0x0002340001117983 */ /* 0x000ea40000300800 */
[----:B------:R-:W3:Y:S01]  /*37880*/  LDL.LU R18, [R1+0x238] ;  /* 0x0002380001127983 */ /* 0x000ee20000300800 */
[----:B------:R-:W3:Y:S01]  /*37890*/  LDL.LU R19, [R1+0x23c] ;  /* 0x00023c0001137983 */ /* 0x000ee20000300800 */
[----:B------:R-:W-:Y:S02]  /*378a0*/  IMAD.MOV.U32 R29, RZ, RZ, R9 ;  /* 0x000000ffff1d7224 */ /* 0x000fe400078e0009 */
[----:B------:R-:W-:Y:S02]  /*378b0*/  IMAD.MOV.U32 R28, RZ, RZ, R10 ;  /* 0x000000ffff1c7224 */ /* 0x000fe400078e000a */
[----:B------:R-:W-:Y:S01]  /*378c0*/  IMAD.MOV.U32 R3, RZ, RZ, R11 ;  /* 0x000000ffff037224 */ /* 0x000fe200078e000b */
[----:B------:R-:W4:Y:S04]  /*378d0*/  LDL.LU R20, [R1+0x1b0] ;  /* 0x0001b00001147983 */ /* 0x000f280000300800 */
[----:B------:R-:W0:Y:S01]  /*378e0*/  LDSM.16.MT88.4 R8, [R0+0x4080] ;  /* 0x004080000008783b */ /* 0x000e220000004200 */
[----:B------:R-:W4:Y:S02]  /*378f0*/  LDL.LU R21, [R1+0x1b4] ;  /* 0x0001b40001157983 */ /* 0x000f240000300800 */
[----:B------:R-:W4:Y:S02]  /*37900*/  LDL.LU R22, [R1+0x1b8] ;  /* 0x0001b80001167983 */ /* 0x000f240000300800 */
[----:B------:R-:W4:Y:S01]  /*37910*/  LDL.LU R23, [R1+0x1bc] ;  /* 0x0001bc0001177983 */ /* 0x000f220000300800 */
[----:B---3--:R-:W-:Y:S01]  /*37920*/  STL.64 [R1+0x3ad0], R18 ;  /* 0x003ad01201007387 */ /* 0x008fe20000100a00 */
[----:B--2---:R1:W-:Y:S03]  /*37930*/  STL.64 [R1+0x3ac8], R16 ;  /* 0x003ac81001007387 */ /* 0x0043e60000100a00 */
[----:B-1----:R-:W2:Y:S01]  /*37940*/  LDL.64 R16, [R1+0x30] ;  /* 0x0000300001107983 */ /* 0x002ea20000100a00 */
[----:B------:R-:W-:Y:S02]  /*37950*/  STL [R1+0x38a0], R3 ;  /* 0x0038a00301007387 */ /* 0x000fe40000100800 */
[----:B------:R-:W-:Y:S02]  /*37960*/  STL [R1+0x389c], R28 ;  /* 0x00389c1c01007387 */ /* 0x000fe40000100800 */
[----:B------:R-:W-:Y:S01]  /*37970*/  STL [R1+0x3898], R29 ;  /* 0x0038981d01007387 */ /* 0x000fe20000100800 */
[----:B0-----:R-:W-:Y:S01]  /*37980*/  STL.64 [R1+0x39c0], R10 ;  /* 0x0039c00a01007387 */ /* 0x001fe20000100a00 */
[----:B------:R0:W-:Y:S02]  /*37990*/  STL.64 [R1+0x39b8], R8 ;  /* 0x0039b80801007387 */ /* 0x0001e40000100a00 */
[----:B0-----:R-:W-:-:S02]  /*379a0*/  IMAD.MOV.U32 R8, RZ, RZ, R26 ;  /* 0x000000ffff087224 */ /* 0x001fc400078e001a */
[----:B------:R-:W-:Y:S01]  /*379b0*/  HMMA.16816.F32.BF16 R24, R4, R24, R12 ;  /* 0x000000180418723c */ /* 0x000fe2000004180c */
[----:B------:R-:W-:-:S05]  /*379c0*/  IMAD.MOV.U32 R9, RZ, RZ, R2 ;  /* 0x000000ffff097224 */ /* 0x000fca00078e0002 */
[----:B------:R0:W-:Y:S04]  /*379d0*/  STL.64 [R1+0x3b40], R8 ;  /* 0x003b400801007387 */ /* 0x0001e80000100a00 */
[----:B0-----:R-:W3:Y:S04]  /*379e0*/  LDL R8, [R1] ;  /* 0x0000000001087983 */ /* 0x001ee80000100800 */
[----:B------:R-:W3:Y:S01]  /*379f0*/  LDL R9, [R1+0x4] ;  /* 0x0000040001097983 */ /* 0x000ee20000100800 */
[----:B------:R-:W2:Y:S02]  /*37a00*/  LDL.LU.64 R14, [R1+0x3ba8] ;  /* 0x003ba800010e7983 */ /* 0x000ea40000300a00 */
[----:B------:R-:W2:Y:S06]  /*37a10*/  LDL.LU.64 R12, [R1+0x3ba0] ;  /* 0x003ba000010c7983 */ /* 0x000eac0000300a00 */
[----:B------:R0:W-:Y:S01]  /*37a20*/  STL.64 [R1+0x200], R24 ;  /* 0x0002001801007387 */ /* 0x0001e20000100a00 */
[----:B------:R2:W-:Y:S03]  /*37a30*/  STL.64 [R1+0x208], R26 ;  /* 0x0002081a01007387 */ /* 0x0005e60000100a00 */
[----:B0-----:R-:W2:Y:S02]  /*37a40*/  LDL.LU.64 R24, [R1+0x3b98] ;  /* 0x003b980001187983 */ /* 0x001ea40000300a00 */
[C---:B--2---:R-:W-:Y:S02]  /*37a50*/  HMMA.16816.F32.BF16 R24, R4.reuse, R24, R12 ;  /* 0x000000180418723c */ /* 0x044fe4000004180c */
[----:B------:R-:W2:Y:S11]  /*37a60*/  LDL.LU.64 R12, [R1+0x3b90] ;  /* 0x003b9000010c7983 */ /* 0x000eb60000300a00 */
        /* <DEDUP_REMOVED lines=12> */
[----:B------:R-:W-:Y:S02]  /*37b30*/  IMAD.MOV.U32 R3, RZ, RZ, R12 ;  /* 0x000000ffff037224 */ /* 0x000fe400078e000c */
[----:B------:R-:W-:Y:S01]  /*37b40*/  IMAD.MOV.U32 R2, RZ, RZ, R13 ;  /* 0x000000ffff027224 */ /* 0x000fe200078e000d */
[----:B------:R-:W2:Y:S01]  /*37b50*/  LDL.LU.64 R14, [R1+0x3b68] ;  /* 0x003b6800010e7983 */ /* 0x000ea20000300a00 */
[----:B------:R-:W2:Y:S01]  /*37b60*/  LDL.LU.64 R12, [R1+0x3b60] ;  /* 0x003b6000010c7983 */ /* 0x000ea20000300a00 */
[C---:B---3--:R-:W-:Y:S02]  /*37b70*/  HMMA.16816.F32.BF16 R8, R4.reuse, R8, R24 ;  /* 0x000000080408723c */ /* 0x048fe40000041818 */
[----:B------:R-:W3:Y:S01]  /*37b80*/  LDL.LU.64 R26, [R1+0x3b58] ;  /* 0x003b5800011a7983 */ /* 0x000ee20000300a00 */
[----:B------:R-:W4:Y:S11]  /*37b90*/  LDL.LU.64 R24, [R1+0x3b50] ;  /* 0x003b500001187983 */ /* 0x000f360000300a00 */
[----:B------:R-:W-:Y:S09]  /*37ba0*/  @!UPT UIADD3 URZ, URZ, URZ, URZ ;  /* 0x0000003f3f3ff290 */ /* 0x000ff2000fffe03f */
[----:B------:R-:W-:Y:S01]  /*37bb0*/  STL.64 [R1+0x1d0], R8 ;  /* 0x0001d00801007387 */ /* 0x000fe20000100a00 */
[----:B------:R2:W-:Y:S02]  /*37bc0*/  STL.64 [R1+0x1d8], R10 ;  /* 0x0001d80a01007387 */ /* 0x0005e40000100a00 */
[----:B--2---:R-:W-:Y:S01]  /*37bd0*/  HMMA.16816.F32.BF16 R8, R4, R16, R12 ;  /* 0x000000100408723c */ /* 0x004fe2000004180c */
[----:B------:R-:W2:Y:S11]  /*37be0*/  LDL.LU R12, [R1+0x100] ;  /* 0x00010000010c7983 */ /* 0x000eb60000300800 */
[----:B------:R-:W-:Y:S11]  /*37bf0*/  @!UPT UIADD3 URZ, URZ, URZ, URZ ;  /* 0x0000003f3f3ff290 */ /* 0x000ff6000fffe03f */
[----:B------:R0:W-:Y:S01]  /*37c00*/  STL.64 [R1+0x1c0], R8 ;  /* 0x0001c00801007387 */ /* 0x0001e20000100a00 */
[----:B------:R1:W-:Y:S02]  /*37c10*/  STL.64 [R1+0x1c8], R10 ;  /* 0x0001c80a01007387 */ /* 0x0003e40000100a00 */
[----:B------:R-:W2:Y:S02]  /*37c20*/  LDL.LU R13, [R1+0x104] ;  /* 0x00010400010d7983 */ /* 0x000ea40000300800 */
[----:B------:R-:W2:Y:S01]  /*37c30*/  LDL.LU R14, [R1+0x108] ;  /* 0x00010800010e7983 */ /* 0x000ea20000300800 */
[----:B------:R-:W2:Y:S04]  /*37c40*/  LDL.LU R15, [R1+0x10c] ;  /* 0x00010c00010f7983 */ /* 0x000ea80000300800 */
[----:B0-----:R-:W2:Y:S01]  /*37c50*/  LDL.LU R8, [R1+0x1a0] ;  /* 0x0001a00001087983 */ /* 0x001ea20000300800 */
[----:B------:R-:W2:Y:S02]  /*37c60*/  LDL.LU R9, [R1+0x1a4] ;  /* 0x0001a40001097983 */ /* 0x000ea40000300800 */
[----:B-1----:R-:W2:Y:S02]  /*37c70*/  LDL.LU R10, [R1+0x1a8] ;  /* 0x0001a800010a7983 */ /* 0x002ea40000300800 */
[----:B------:R-:W2:Y:S01]  /*37c80*/  LDL.LU R11, [R1+0x1ac] ;  /* 0x0001ac00010b7983 */ /* 0x000ea20000300800 */
[----:B------:R0:W-:Y:S04]  /*37c90*/  STL.64 [R1+0x3ae8], R16 ;  /* 0x003ae81001007387 */ /* 0x0001e80000100a00 */
        /* <DEDUP_REMOVED lines=8> */
[----:B------:R0:W-:Y:S04]  /*37d20*/  STL.64 [R1+0x3b10], R16 ;  /* 0x003b101001007387 */ /* 0x0001e80000100a00 */
[----:B0-----:R-:W2:Y:S01]  /*37d30*/  LDL.64 R16, [R1+0x20] ;  /* 0x0000200001107983 */ /* 0x001ea20000100a00 */
[C---:B----4-:R-:W-:Y:S03]  /*37d40*/  HMMA.16816.F32.BF16 R20, R4.reuse, R24, R20 ;  /* 0x000000180414723c */ /* 0x050fe60000041814 */
[----:B--2---:R0:W-:Y:S04]  /*37d50*/  STL.64 [R1+0x3b18], R16 ;  /* 0x003b181001007387 */ /* 0x0041e80000100a00 */
[----:B0-----:R-:W2:Y:S11]  /*37d60*/  LDL.64 R16, [R1+0x40] ;  /* 0x0000400001107983 */ /* 0x001eb60000100a00 */
[----:B------:R-:W-:Y:S05]  /*37d70*/  @!UPT UIADD3 URZ, URZ, URZ, URZ ;  /* 0x0000003f3f3ff290 */ /* 0x000fea000fffe03f */
[----:B------:R0:W-:Y:S02]  /*37d80*/  STL.64 [R1+0x1b0], R20 ;  /* 0x0001b01401007387 */ /* 0x0001e40000100a00 */
[----:B------:R-:W-:Y:S01]  /*37d90*/  STL.64 [R1+0x1b8], R22 ;  /* 0x0001b81601007387 */ /* 0x000fe20000100a00 */
[----:B0-----:R-:W4:Y:S01]  /*37da0*/  LDL.LU.64 R20, [R1+0x3b48] ;  /* 0x003b480001147983 */ /* 0x001f220000300a00 */
[----:B---3--:R-:W-:Y:S02]  /*37db0*/  STL.64 [R1+0x3ae0], R26 ;  /* 0x003ae01a01007387 */ /* 0x008fe40000100a00 */
[----:B------:R0:W-:Y:S02]  /*37dc0*/  STL.64 [R1+0x3ad8], R24 ;  /* 0x003ad81801007387 */ /* 0x0001e40000100a00 */
        /* <DEDUP_REMOVED lines=10> */
[C---:B----4-:R-:W-:Y:S01]  /*37e70*/  HMMA.16816.F32.BF16 R8, R4.reuse, R20, R8 ;  /* 0x000000140408723c */ /* 0x050fe20000041808 */
[----:B---3--:R-:W-:Y:S01]  /*37e80*/  STL.64 [R1+0x3b28], R26 ;  /* 0x003b281a01007387 */ /* 0x008fe20000100a00 */
[----:B--2---:R0:W-:Y:S03]  /*37e90*/  STL.64 [R1+0x3b20], R24 ;  /* 0x003b201801007387 */ /* 0x0041e60000100a00 */
[----:B0-----:R-:W2:Y:S01]  /*37ea0*/  LDL.LU R24, [R1+0xf0] ;  /* 0x0000f00001187983 */ /* 0x001ea20000300800 */
[----:B------:R-:W2:Y:S02]  /*37eb0*/  LDL.LU R25, [R1+0xf4] ;  /* 0x0000f40001197983 */ /* 0x000ea40000300800 */
[----:B------:R-:W2:Y:S02]  /*37ec0*/  LDL.LU R26, [R1+0xf8] ;  /* 0x0000f800011a7983 */ /* 0x000ea40000300800 */
[----:B------:R-:W2:Y:S11]  /*37ed0*/  LDL.LU R27, [R1+0xfc] ;  /* 0x0000fc00011b7983 */ /* 0x000eb60000300800 */
[----:B------:R-:W-:Y:S02]  /*37ee0*/  @!UPT UIADD3 URZ, URZ, URZ, URZ ;  /* 0x0000003f3f3ff290 */ /* 0x000fe4000fffe03f */
[----:B------:R0:W-:Y:S01]  /*37ef0*/  STL.64 [R1+0x1a0], R8 ;  /* 0x0001a00801007387 */ /* 0x0001e20000100a00 */
[----:B------:R-:W-:Y:S03]  /*37f00*/  STL.64 [R1+0x1a8], R10 ;  /* 0x0001a80a01007387 */ /* 0x000fe60000100a00 */
[----:B0-----:R-:W3:Y:S02]  /*37f10*/  LDL.LU.64 R8, [R1+0x3b40] ;  /* 0x003b400001087983 */ /* 0x001ee40000300a00 */
[----:B---3--:R-:W-:Y:S02]  /*37f20*/  HMMA.16816.F32.BF16 R4, R4, R8, R12 ;  /* 0x000000080404723c */ /* 0x008fe4000004180c */
[----:B------:R-:W2:Y:S01]  /*37f30*/  LDL.LU.64 R14, [R1+0x3b38] ;  /* 0x003b3800010e7983 */ /* 0x000ea20000300a00 */
[----:B------:R-:W2:Y:S02]  /*37f40*/  LDL.LU.64 R12, [R1+0x3b30] ;  /* 0x003b3000010c7983 */ /* 0x000ea40000300a00 */
[----:B------:R0:W-:Y:S02]  /*37f50*/  STL.64 [R1+0x3ac0], R8 ;  /* 0x003ac00801007387 */ /* 0x0001e40000100a00 */
[----:B0-----:R-:W3:Y:S11]  /*37f60*/  LDL.LU R8, [R1+0xe0] ;  /* 0x0000e00001087983 */ /* 0x001ef60000300800 */
[----:B------:R-:W-:Y:S05]  /*37f70*/  @!UPT UIADD3 URZ, URZ, URZ, URZ ;  /* 0x0000003f3f3ff290 */ /* 0x000fea000fffe03f */
[----:B------:R0:W-:Y:S01]  /*37f80*/  STL.64 [R1+0x100], R4 ;  /* 0x0001000401007387 */ /* 0x0001e20000100a00 */
[----:B------:R1:W-:Y:S02]  /*37f90*/  STL.64 [R1+0x108], R6 ;  /* 0x0001080601007387 */ /* 0x0003e40000100a00 */
[----:B------:R-:W3:Y:S02]  /*37fa0*/  LDL.LU R9, [R1+0xe4] ;  /* 0x0000e40001097983 */ /* 0x000ee40000300800 */
[----:B------:R-:W3:Y:S01]  /*37fb0*/  LDL.LU R10, [R1+0xe8] ;  /* 0x0000e800010a7983 */ /* 0x000ee20000300800 */
[----:B------:R-:W3:Y:S04]  /*37fc0*/  LDL.LU R11, [R1+0xec] ;  /* 0x0000ec00010b7983 */ /* 0x000ee80000300800 */
[----:B0-----:R-:W4:Y:S01]  /*37fd0*/  LDL.LU.64 R4, [R1] ;  /* 0x0000000001047983 */ /* 0x001f220000300a00 */
[----:B-1----:R-:W-:-:S02]  /*37fe0*/  IMAD.MOV.U32 R7, RZ, RZ, R16 ;  /* 0x000000ffff077224 */ /* 0x002fc400078e0010 */
        /* <DEDUP_REMOVED lines=8> */
[----:B------:R-:W3:Y:S02]  /*38070*/  LDL.LU.64 R16, [R1+0x3b18] ;  /* 0x003b180001107983 */ /* 0x000ee40000300a00 */
[C---:B---3--:R-:W-:Y:S11]  /*38080*/  HMMA.16816.F32.BF16 R8, R12.reuse, R16, R8 ;  /* 0x000000100c08723c */ /* 0x048ff60000041808 */
[----:B------:R-:W-:Y:S11]  /*38090*/  @!UPT UIADD3 URZ, URZ, URZ, URZ ;  /* 0x0000003f3f3ff290 */ /* 0x000ff6000fffe03f */
[----:B------:R-:W-:Y:S01]  /*380a0*/  @!UPT UIADD3 URZ, URZ, URZ, URZ ;  /* 0x0000003f3f3ff290 */ /* 0x000fe2000fffe03f */
[----:B------:R0:W-:Y:S01]  /*380b0*/  STL.64 [R1+0xe0], R8 ;  /* 0x0000e00801007387 */ /* 0x0001e20000100a00 */
[----:B------:R-:W-:Y:S02]  /*380c0*/  STL.64 [R1+0xe8], R10 ;  /* 0x0000e80a01007387 */ /* 0x000fe40000100a00 */
[----:B0-----:R-:W-:Y:S02]  /*380d0*/  IMAD.MOV.U32 R9, RZ, RZ, R16 ;  /* 0x000000ffff097224 */ /* 0x001fe400078e0010 */
[----:B------:R-:W-:Y:S02]  /*380e0*/  IMAD.MOV.U32 R8, RZ, RZ, R17 ;  /* 0x000000ffff087224 */ /* 0x000fe400078e0011 */
[----:B------:R-:W2:Y:S02]  /*380f0*/  LDL.LU.64 R16, [R1+0x3b10] ;  /* 0x003b100001107983 */ /* 0x000ea40000300a00 */
[C---:B--2---:R-:W-:Y:S02]  /*38100*/  HMMA.16816.F32.BF16 R16, R12.reuse, R16, R24 ;  /* 0x000000100c10723c */ /* 0x044fe40000041818 */
[----:B------:R-:W2:Y:S01]  /*38110*/  LDL.LU.64 R26, [R1+0x3b08] ;  /* 0x003b0800011a7983 */ /* 0x000ea20000300a00 */
[----:B------:R-:W2:Y:S11]  /*38120*/  LDL.LU.64 R24, [R1+0x3b00] ;  /* 0x003b000001187983 */ /* 0x000eb60000300a00 */
[----:B------:R-:W-:Y:S09]  /*38130*/  @!UPT UIADD3 URZ, URZ, URZ, URZ ;  /* 0x0000003f3f3ff290 */ /* 0x000ff2000fffe03f */
        /* <DEDUP_REMOVED lines=8> */
[----:B------:R-:W-:Y:S03]  /*381c0*/  STL.64 [R1+0xc8], R18 ;  /* 0x0000c81201007387 */ /* 0x000fe60000100a00 */
[----:B0-----:R-:W2:Y:S01]  /*381d0*/  LDL.LU.64 R16, [R1+0x3ae8] ;  /* 0x003ae80001107983 */ /* 0x001ea20000300a00 */
[----:B------:R0:W-:Y:S03]  /*381e0*/  STL.64 [R1+0x3a68], R4 ;  /* 0x003a680401007387 */ /* 0x0001e60000100a00 */
[----:B0-----:R-:W3:Y:S01]  /*381f0*/  LDL.64 R4, [R1+0x10] ;  /* 0x0000100001047983 */ /* 0x001ee20000100a00 */
[----:B--2---:R-:W-:Y:S01]  /*38200*/  HMMA.16816.F32.BF16 R24, R12, R16, R24 ;  /* 0x000000100c18723c */ /* 0x004fe20000041818 */
[----:B------:R-:W-:-:S02]  /*38210*/  IMAD.MOV.U32 R3, RZ, RZ, R16 ;  /* 0x000000ffff037224 */ /* 0x000fc400078e0010 */
[----:B------:R-:W-:Y:S01]  /*38220*/  IMAD.MOV.U32 R2, RZ, RZ, R17 ;  /* 0x000000ffff027224 */ /* 0x000fe200078e0011 */
[----:B---3--:R-:W-:Y:S11]  /*38230*/  STL.64 [R1+0x3a80], R4 ;  /* 0x003a800401007387 */ /* 0x008ff60000100a00 */
[----:B------:R-:W-:Y:S08]  /*38240*/  @!UPT UIADD3 URZ, URZ, URZ, URZ ;  /* 0x0000003f3f3ff290 */ /* 0x000ff0000fffe03f */
[----:B------:R-:W-:Y:S01]  /*38250*/  STL.64 [R1+0x180], R24 ;  /* 0x0001801801007387 */ /* 0x000fe20000100a00 */
[----:B------:R0:W-:Y:S03]  /*38260*/  STL.64 [R1+0x188], R26 ;  /* 0x0001881a01007387 */ /* 0x0001e60000100a00 */
[----:B0-----:R-:W2:Y:S01]  /*38270*/  LDL.LU.64 R26, [R1+0x3ae0] ;  /* 0x003ae000011a7983 */ /* 0x001ea20000300a00 */
[----:B------:R-:W3:Y:S02]  /*38280*/  LDL.LU.64 R24, [R1+0x3ad8] ;  /* 0x003ad80001187983 */ /* 0x000ee40000300a00 */
[----:B------:R-:W3:Y:S02]  /*38290*/  LDL.LU.64 R18, [R1+0x3ad0] ;  /* 0x003ad00001127983 */ /* 0x000ee40000300a00 */
[----:B------:R-:W3:Y:S02]  /*382a0*/  LDL.LU.64 R16, [R1+0x3ac8] ;  /* 0x003ac80001107983 */ /* 0x000ee40000300a00 */
[----:B------:R-:W-:-:S02]  /*382b0*/  IMAD.MOV.U32 R4, RZ, RZ, R9 ;  /* 0x000000ffff047224 */ /* 0x000fc400078e0009 */
[----:B------:R-:W-:-:S05]  /*382c0*/  IMAD.MOV.U32 R5, RZ, RZ, R8 ;  /* 0x000000ffff057224 */ /* 0x000fca00078e0008 */
[----:B------:R-:W-:Y:S01]  /*382d0*/  STL.64 [R1+0x3a98], R4 ;  /* 0x003a980401007387 */ /* 0x000fe20000100a00 */
        /* <DEDUP_REMOVED lines=9> */
[----:B--2---:R-:W-:Y:S01]  /*38370*/  STL.64 [R1+0x3a50], R26 ;  /* 0x003a501a01007387 */ /* 0x004fe20000100a00 */
[----:B------:R0:W-:Y:S03]  /*38380*/  STL.64 [R1+0x3a48], R24 ;  /* 0x003a481801007387 */ /* 0x0001e60000100a00 */
[----:B0-----:R-:W2:Y:S01]  /*38390*/  LDL.LU R24, [R1+0x420] ;  /* 0x0004200001187983 */ /* 0x001ea20000300800 */
[----:B------:R-:W2:Y:S02]  /*383a0*/  LDL.LU R25, [R1+0x424] ;  /* 0x0004240001197983 */ /* 0x000ea40000300800 */
[----:B------:R-:W4:Y:S02]  /*383b0*/  LDL.LU R26, [R1+0x428] ;  /* 0x00042800011a7983 */ /* 0x000f240000300800 */
[----:B------:R-:W4:Y:S01]  /*383c0*/  LDL.LU R27, [R1+0x42c] ;  /* 0x00042c00011b7983 */ /* 0x000f220000300800 */
[----:B------:R-:W2:Y:S01]  /*383d0*/  LDL.LU R16, [R1+0x4a0] ;  /* 0x0004a00001107983 */ /* 0x000ea20000300800 */
[----:B------:R-:W3:Y:S02]  /*383e0*/  LDL.LU R17, [R1+0x4a4] ;  /* 0x0004a40001117983 */ /* 0x000ee40000300800 */
[----:B------:R-:W3:Y:S02]  /*383f0*/  LDL.LU R18, [R1+0x4a8] ;  /* 0x0004a80001127983 */ /* 0x000ee40000300800 */
[----:B------:R-:W3:Y:S01]  /*38400*/  LDL.LU R19, [R1+0x4ac] ;  /* 0x0004ac0001137983 */ /* 0x000ee20000300800 */
[----:B----4-:R-:W-:Y:S01]  /*38410*/  STL.64 [R1+0x3a60], R26 ;  /* 0x003a601a01007387 */ /* 0x010fe20000100a00 */
[----:B--2---:R0:W-:Y:S03]  /*38420*/  STL.64 [R1+0x3a58], R24 ;  /* 0x003a581801007387 */ /* 0x0041e60000100a00 */
        /* <DEDUP_REMOVED lines=10> */
[C---:B---3--:R-:W-:Y:S01]  /*384d0*/  HMMA.16816.F32.BF16 R8, R12.reuse, R20, R8 ;  /* 0x000000140c08723c */ /* 0x048fe20000041808 */
[----:B----4-:R-:W-:Y:S01]  /*384e0*/  STL.64 [R1+0x3a90], R26 ;  /* 0x003a901a01007387 */ /* 0x010fe20000100a00 */
[----:B--2---:R0:W-:Y:S03]  /*384f0*/  STL.64 [R1+0x3a88], R24 ;  /* 0x003a881801007387 */ /* 0x0041e60000100a00 */
[----:B0-----:R-:W2:Y:S01]  /*38500*/  LDL.LU R24, [R1+0x480] ;  /* 0x0004800001187983 */ /* 0x001ea20000300800 */
[----:B------:R-:W2:Y:S02]  /*38510*/  LDL.LU R25, [R1+0x484] ;  /* 0x0004840001197983 */ /* 0x000ea40000300800 */
[----:B------:R-:W3:Y:S02]  /*38520*/  LDL.LU R26, [R1+0x488] ;  /* 0x00048800011a7983 */ /* 0x000ee40000300800 */
[----:B------:R-:W3:Y:S02]  /*38530*/  LDL.LU R27, [R1+0x48c] ;  /* 0x00048c00011b7983 */ /* 0x000ee40000300800 */
[----:B---3--:R-:W-:Y:S01]  /*38540*/  STL.64 [R1+0x3aa8], R26 ;  /* 0x003aa81a01007387 */ /* 0x008fe20000100a00 */
[----:B--2---:R0:W-:Y:S03]  /*38550*/  STL.64 [R1+0x3aa0], R24 ;  /* 0x003aa01801007387 */ /* 0x0041e60000100a00 */
[----:B0-----:R-:W2:Y:S01]  /*38560*/  LDL.LU R24, [R1+0x490] ;  /* 0x0004900001187983 */ /* 0x001ea20000300800 */
[----:B------:R-:W2:Y:S02]  /*38570*/  LDL.LU R25, [R1+0x494] ;  /* 0x0004940001197983 */ /* 0x000ea40000300800 */
[----:B------:R-:W2:Y:S02]  /*38580*/  LDL.LU R26, [R1+0x498] ;  /* 0x00049800011a7983 */ /* 0x000ea40000300800 */
[----:B------:R-:W2:Y:S02]  /*38590*/  LDL.LU R27, [R1+0x49c] ;  /* 0x00049c00011b7983 */ /* 0x000ea40000300800 */
[----:B------:R0:W-:Y:S01]  /*385a0*/  STL.64 [R1+0x380], R8 ;  /* 0x0003800801007387 */ /* 0x0001e20000100a00 */
[----:B------:R-:W-:Y:S03]  /*385b0*/  STL.64 [R1+0x388], R10 ;  /* 0x0003880a01007387 */ /* 0x000fe60000100a00 */
[----:B0-----:R-:W3:Y:S01]  /*385c0*/  LDL.LU.64 R8, [R1+0x3ac0] ;  /* 0x003ac00001087983 */ /* 0x001ee20000300a00 */
[----:B------:R0:W-:Y:S03]  /*385d0*/  STL.64 [R1+0x3a40], R20 ;  /* 0x003a401401007387 */ /* 0x0001e60000100a00 */
[----:B0-----:R-:W4:Y:S01]  /*385e0*/  LDL.LU R20, [R1+0x410] ;  /* 0x0004100001147983 */ /* 0x001f220000300800 */
[----:B------:R-:W4:Y:S02]  /*385f0*/  LDL.LU R21, [R1+0x414] ;  /* 0x0004140001157983 */ /* 0x000f240000300800 */
[----:B------:R-:W4:Y:S02]  /*38600*/  LDL.LU R22, [R1+0x418] ;  /* 0x0004180001167983 */ /* 0x000f240000300800 */
[----:B------:R-:W4:Y:S01]  /*38610*/  LDL.LU R23, [R1+0x41c] ;  /* 0x00041c0001177983 */ /* 0x000f220000300800 */
[----:B------:R-:W2:Y:S01]  /*38620*/  LDL R28, [R1+0x5d4] ;  /* 0x0005d400011c7983 */ /* 0x000ea20000100800 */
[----:B---3--:R-:W-:Y:S03]  /*38630*/  HMMA.16816.F32.BF16 R12, R12, R8, R16 ;  /* 0x000000080c0c723c */ /* 0x008fe60000041810 */
[----:B------:R-:W2:Y:S01]  /*38640*/  LDL.LU.64 R18, [R1+0x3ab8] ;  /* 0x003ab80001127983 */ /* 0x000ea20000300a00 */
[----:B------:R-:W2:Y:S02]  /*38650*/  LDL.LU.64 R16, [R1+0x3ab0] ;  /* 0x003ab00001107983 */ /* 0x000ea40000300a00 */
[----:B------:R-:W-:-:S02]  /*38660*/  IMAD.MOV.U32 R4, RZ, RZ, R7 ;  /* 0x000000ffff047224 */ /* 0x000fc400078e0007 */
[----:B------:R-:W-:Y:S11]  /*38670*/  IMAD.MOV.U32 R5, RZ, RZ, R6 ;  /* 0x000000ffff057224 */ /* 0x000ff600078e0006 */
[----:B------:R-:W-:Y:S04]  /*38680*/  @!UPT UIADD3 URZ, URZ, URZ, URZ ;  /* 0x0000003f3f3ff290 */ /* 0x000fe8000fffe03f */
[----:B------:R-:W-:Y:S01]  /*38690*/  STL.64 [R1+0x370], R12 ;  /* 0x0003700c01007387 */ /* 0x000fe20000100a00 */
[----:B------:R-:W-:Y:S01]  /*386a0*/  STL.64 [R1+0x378], R14 ;  /* 0x0003780e01007387 */ /* 0x000fe20000100a00 */
        /* <DEDUP_REMOVED lines=12> */
[----:B------:R-:W-:Y:S03]  /*38770*/  STL.64 [R1+0x458], R6 ;  /* 0x0004580601007387 */ /* 0x000fe60000100a00 */
[----:B0-----:R-:W2:Y:S01]  /*38780*/  LDL.LU.64 R4, [R1+0x3a80] ;  /* 0x003a800001047983 */ /* 0x001ea20000300a00 */
[----:B------:R-:W-:Y:S02]  /*38790*/  IMAD.MOV.U32 R12, RZ, RZ, R3 ;  /* 0x000000ffff0c7224 */ /* 0x000fe400078e0003 */
[----:B------:R-:W-:Y:S01]  /*387a0*/  IMAD.MOV.U32 R13, RZ, RZ, R2 ;  /* 0x000000ffff0d7224 */ /* 0x000fe200078e0002 */
[C---:B--2---:R-:W-:Y:S01]  /*387b0*/  HMMA.16816.F32.BF16 R24, R16.reuse, R4, R24 ;  /* 0x000000041018723c */ /* 0x044fe20000041818 */
[----:B------:R-:W-:Y:S02]  /*387c0*/  IMAD.MOV.U32 R3, RZ, RZ, R4 ;  /* 0x000000ffff037224 */ /* 0x000fe400078e0004 */
[----:B------:R-:W-:Y:S11]  /*387d0*/  IMAD.MOV.U32 R2, RZ, RZ, R5 ;  /* 0x000000ffff027224 */ /* 0x000ff600078e0005 */
[----:B------:R-:W-:Y:S09]  /*387e0*/  @!UPT UIADD3 URZ, URZ, URZ, URZ ;  /* 0x0000003f3f3ff290 */ /* 0x000ff2000fffe03f */
[----:B------:R-:W-:Y:S01]  /*387f0*/  STL.64 [R1+0x440], R24 ;  /* 0x0004401801007387 */ /* 0x000fe20000100a00 */
[----:B------:R0:W-:Y:S03]  /*38800*/  STL.64 [R1+0x448], R26 ;  /* 0x0004481a01007387 */ /* 0x0001e60000100a00 */
[----:B0-----:R-:W2:Y:S01]  /*38810*/  LDL.LU.64 R26, [R1+0x3a78] ;  /* 0x003a7800011a7983 */ /* 0x001ea20000300a00 */
[----:B------:R-:W2:Y:S02]  /*38820*/  LDL.LU.64 R24, [R1+0x3a70] ;  /* 0x003a700001187983 */ /* 0x000ea40000300a00 */
[----:B------:R-:W2:Y:S02]  /*38830*/  LDL.LU.64 R4, [R1+0x3a68] ;  /* 0x003a680001047983 */ /* 0x000ea40000300a00 */
[C---:B--2---:R-:W-:Y:S11]  /*38840*/  HMMA.16816.F32.BF16 R24, R16.reuse, R4, R24 ;  /* 0x000000041018723c */ /* 0x044ff60000041818 */
[----:B------:R-:W-:Y:S11]  /*38850*/  @!UPT UIADD3 URZ, URZ, URZ, URZ ;  /* 0x0000003f3f3ff290 */ /* 0x000ff6000fffe03f */
[----:B------:R-:W-:Y:S01]  /*38860*/  @!UPT UIADD3 URZ, URZ, URZ, URZ ;  /* 0x0000003f3f3ff290 */ /* 0x000fe2000fffe03f */
[----:B------:R-:W-:Y:S01]  /*38870*/  STL.64 [R1+0x430], R24 ;  /* 0x0004301801007387 */ /* 0x000fe20000100a00 */
[----:B------:R0:W-:Y:S03]  /*38880*/  STL.64 [R1+0x438], R26 ;  /* 0x0004381a01007387 */ /* 0x0001e60000100a00 */
[----:B0-----:R-:W2:Y:S01]  /*38890*/  LDL.LU.64 R26, [R1+0x3a60] ;  /* 0x003a6000011a7983 */ /* 0x001ea20000300a00 */
[----:B------:R-:W2:Y:S02]  /*388a0*/  LDL.LU.64 R24, [R1+0x3a58] ;  /* 0x003a580001187983 */ /* 0x000ea40000300a00 */
[----:B------:R0:W-:Y:S02]  /*388b0*/  STL.64 [R1+0x3a18], R4 ;  /* 0x003a180401007387 */ /* 0x0001e40000100a00 */
[----:B0-----:R-:W3:Y:S01]  /*388c0*/  LDL.LU R4, [R1+0x360] ;  /* 0x0003600001047983 */ /* 0x001ee20000300800 */
[----:B------:R-:W3:Y:S02]  /*388d0*/  LDL.LU R5, [R1+0x364] ;  /* 0x0003640001057983 */ /* 0x000ee40000300800 */
[----:B------:R-:W3:Y:S02]  /*388e0*/  LDL.LU R6, [R1+0x368] ;  /* 0x0003680001067983 */ /* 0x000ee40000300800 */
[----:B------:R-:W3:Y:S01]  /*388f0*/  LDL.LU R7, [R1+0x36c] ;  /* 0x00036c0001077983 */ /* 0x000ee20000300800 */
[C---:B--2---:R-:W-:Y:S11]  /*38900*/  HMMA.16816.F32.BF16 R24, R16.reuse, R12, R24 ;  /* 0x0000000c1018723c */ /* 0x044ff60000041818 */
[----:B------:R-:W-:Y:S11]  /*38910*/  @!UPT UIADD3 URZ, URZ, URZ, URZ ;  /* 0x0000003f3f3ff290 */ /* 0x000ff6000fffe03f */
[----:B------:R-:W-:Y:S01]  /*38920*/  @!UPT UIADD3 URZ, URZ, URZ, URZ ;  /* 0x0000003f3f3ff290 */ /* 0x000fe2000fffe03f */
[----:B------:R-:W-:Y:S01]  /*38930*/  STL.64 [R1+0x420], R24 ;  /* 0x0004201801007387 */ /* 0x000fe20000100a00 */
[----:B------:R0:W-:Y:S03]  /*38940*/  STL.64 [R1+0x428], R26 ;  /* 0x0004281a01007387 */ /* 0x0001e60000100a00 */
[----:B0-----:R-:W2:Y:S01]  /*38950*/  LDL.LU.64 R26, [R1+0x3a50] ;  /* 0x003a5000011a7983 */ /* 0x001ea20000300a00 */
[----:B------:R-:W4:Y:S02]  /*38960*/  LDL.LU.64 R24, [R1+0x3a48] ;  /* 0x003a480001187983 */ /* 0x000f240000300a00 */
[----:B------:R0:W-:Y:S02]  /*38970*/  STL.64 [R1+0x3a00], R12 ;  /* 0x003a000c01007387 */ /* 0x0001e40000100a00 */
[----:B0-----:R-:W2:Y:S01]  /*38980*/  LDL.LU R12, [R1+0x400] ;  /* 0x00040000010c7983 */ /* 0x001ea20000300800 */
[----:B------:R-:W2:Y:S02]  /*38990*/  LDL.LU R13, [R1+0x404] ;  /* 0x00040400010d7983 */ /* 0x000ea40000300800 */
[----:B------:R-:W2:Y:S02]  /*389a0*/  LDL.LU R14, [R1+0x408] ;  /* 0x00040800010e7983 */ /* 0x000ea40000300800 */
[----:B------:R-:W2:Y:S01]  /*389b0*/  LDL.LU R15, [R1+0x40c] ;  /* 0x00040c00010f7983 */ /* 0x000ea20000300800 */
[C---:B----4-:R-:W-:Y:S11]  /*389c0*/  HMMA.16816.F32.BF16 R20, R16.reuse, R24, R20 ;  /* 0x000000181014723c */ /* 0x050ff60000041814 */
[----:B------:R-:W-:Y:S11]  /*389d0*/  @!UPT UIADD3 URZ, URZ, URZ, URZ ;  /* 0x0000003f3f3ff290 */ /* 0x000ff6000fffe03f */
[----:B------:R-:W-:Y:S01]  /*389e0*/  @!UPT UIADD3 URZ, URZ, URZ, URZ ;  /* 0x0000003f3f3ff290 */ /* 0x000fe2000fffe03f */
[----:B------:R0:W-:Y:S01]  /*389f0*/  STL.64 [R1+0x410], R20 ;  /* 0x0004101401007387 */ /* 0x0001e20000100a00 */
[----:B------:R1:W-:Y:S03]  /*38a00*/  STL.64 [R1+0x418], R22 ;  /* 0x0004181601007387 */ /* 0x0003e60000100a00 */
[----:B0-----:R-:W4:Y:S01]  /*38a10*/  LDL.LU.64 R20, [R1+0x3a40] ;  /* 0x003a400001147983 */ /* 0x001f220000300a00 */
[C---:B---3--:R-:W-:Y:S01]  /*38a20*/  HMMA.16816.F32.BF16 R4, R16.reuse, R8, R4 ;  /* 0x000000081004723c */ /* 0x048fe20000041804 */
[----:B--2---:R-:W-:Y:S02]  /*38a30*/  STL.64 [R1+0x39f8], R26 ;  /* 0x0039f81a01007387 */ /* 0x004fe40000100a00 */
[----:B------:R-:W-:Y:S05]  /*38a40*/  STL.64 [R1+0x39f0], R24 ;  /* 0x0039f01801007387 */ /* 0x000fea0000100a00 */
[----:B----4-:R-:W-:Y:S01]  /*38a50*/  HMMA.16816.F32.BF16 R12, R16, R20, R12 ;  /* 0x00000014100c723c */ /* 0x010fe2000004180c */
[----:B------:R-:W-:-:S02]  /*38a60*/  IMAD.MOV.U32 R11, RZ, RZ, R20 ;  /* 0x000000ffff0b7224 */ /* 0x000fc400078e0014 */
[----:B------:R-:W-:Y:S11]  /*38a70*/  IMAD.MOV.U32 R10, RZ, RZ, R21 ;  /* 0x000000ffff0a7224 */ /* 0x000ff600078e0015 */
[----:B------:R-:W-:Y:S09]  /*38a80*/  @!UPT UIADD3 URZ, URZ, URZ, URZ ;  /* 0x0000003f3f3ff290 */ /* 0x000ff2000fffe03f */
[----:B------:R0:W-:Y:S01]  /*38a90*/  STL.64 [R1+0x400], R12 ;  /* 0x0004000c01007387 */ /* 0x0001e20000100a00 */
[----:B------:R-:W-:Y:S02]  /*38aa0*/  STL.64 [R1+0x408], R14 ;  /* 0x0004080e01007387 */ /* 0x000fe40000100a00 */
[----:B-1----:R-:W2:Y:S02]  /*38ab0*/  LDL.LU.64 R22, [R1+0x3a38] ;  /* 0x003a380001167983 */ /* 0x002ea40000300a00 */
[----:B------:R-:W2:Y:S01]  /*38ac0*/  LDL.LU.64 R20, [R1+0x3a30] ;  /* 0x003a300001147983 */ /* 0x000ea20000300a00 */
[----:B0-----:R-:W2:Y:S01]  /*38ad0*/  LDL.64 R12, [R1+0x40] ;  /* 0x00004000010c7983 */ /* 0x001ea20000100a00 */
[----:B------:R-:W3:Y:S02]  /*38ae0*/  LDL.LU R24, [R1+0x3d0] ;  /* 0x0003d00001187983 */ /* 0x000ee40000300800 */
[----:B------:R0:W-:Y:S02]  /*38af0*/  STL.64 [R1+0x360], R4 ;  /* 0x0003600401007387 */ /* 0x0001e40000100a00 */
[----:B------:R1:W-:Y:S01]  /*38b00*/  STL.64 [R1+0x368], R6 ;  /* 0x0003680601007387 */ /* 0x0003e20000100a00 */
[----:B------:R-:W3:Y:S01]  /*38b10*/  LDL.LU R25, [R1+0x3d4] ;  /* 0x0003d40001197983 */ /* 0x000ee20000300800 */
[----:B------:R-:W4:Y:S02]  /*38b20*/  LDL.LU R26, [R1+0x3d8] ;  /* 0x0003d800011a7983 */ /* 0x000f240000300800 */
[----:B------:R-:W4:Y:S01]  /*38b30*/  LDL.LU R27, [R1+0x3dc] ;  /* 0x0003dc00011b7983 */ /* 0x000f220000300800 */
[----:B0-----:R-:W2:Y:S01]  /*38b40*/  LDL.LU R4, [R1+0x3e0] ;  /* 0x0003e00001047983 */ /* 0x001ea20000300800 */
[----:B------:R-:W2:Y:S02]  /*38b50*/  LDL.LU R5, [R1+0x3e4] ;  /* 0x0003e40001057983 */ /* 0x000ea40000300800 */
[----:B-1----:R-:W2:Y:S02]  /*38b60*/  LDL.LU R6, [R1+0x3e8] ;  /* 0x0003e80001067983 */ /* 0x002ea40000300800 */
[----:B------:R-:W2:Y:S02]  /*38b70*/  LDL.LU R7, [R1+0x3ec] ;  /* 0x0003ec0001077983 */ /* 0x000ea40000300800 */
[----:B--2---:R-:W-:Y:S01]  /*38b80*/  STL.64 [R1+0x3a28], R6 ;  /* 0x003a280601007387 */ /* 0x004fe20000100a00 */
[----:B------:R0:W-:Y:S03]  /*38b90*/  STL.64 [R1+0x3a20], R4 ;  /* 0x003a200401007387 */ /* 0x0001e60000100a00 */
[----:B0-----:R-:W2:Y:S01]  /*38ba0*/  LDL.LU R4, [R1+0x3f0] ;  /* 0x0003f00001047983 */ /* 0x001ea20000300800 */
[----:B------:R-:W2:Y:S02]  /*38bb0*/  LDL.LU R5, [R1+0x3f4] ;  /* 0x0003f40001057983 */ /* 0x000ea40000300800 */
[----:B------:R-:W2:Y:S02]  /*38bc0*/  LDL.LU R6, [R1+0x3f8] ;  /* 0x0003f80001067983 */ /* 0x000ea40000300800 */
[----:B------:R-:W2:Y:S01]  /*38bd0*/  LDL.LU R7, [R1+0x3fc] ;  /* 0x0003fc0001077983 */ /* 0x000ea20000300800 */
[----:B----4-:R-:W-:Y:S01]  /*38be0*/  STL.64 [R1+0x3a10], R26 ;  /* 0x003a101a01007387 */ /* 0x010fe20000100a00 */
[----:B---3--:R0:W-:Y:S03]  /*38bf0*/  STL.64 [R1+0x3a08], R24 ;  /* 0x003a081801007387 */ /* 0x0081e60000100a00 */
[----:B0-----:R-:W3:Y:S01]  /*38c00*/  LDL.64 R24, [R1+0x20] ;  /* 0x0000200001187983 */ /* 0x001ee20000100a00 */
[----:B------:R-:W-:Y:S02]  /*38c10*/  STL.64 [R1+0x39d0], R8 ;  /* 0x0039d00801007387 */ /* 0x000fe40000100a00 */
[----:B------:R-:W4:Y:S02]  /*38c20*/  LDL.LU R16, [R1+0x250] ;  /* 0x0002500001107983 */ /* 0x000f240000300800 */
[----:B------:R-:W4:Y:S01]  /*38c30*/  LDL.LU R17, [R1+0x254] ;  /* 0x0002540001117983 */ /* 0x000f220000300800 */
[----:B------:R-:W2:Y:S01]  /*38c40*/  LDL.LU R18, [R1+0x258] ;  /* 0x0002580001127983 */ /* 0x000ea20000300800 */
[----:B------:R-:W2:Y:S03]  /*38c50*/  LDL.LU R19, [R1+0x25c] ;  /* 0x00025c0001137983 */ /* 0x000ea60000300800 */
[----:B--2---:R-:W-:Y:S01]  /*38c60*/  STL.64 [R1+0x3958], R18 ;  /* 0x0039581201007387 */ /* 0x004fe20000100a00 */
[----:B----4-:R0:W-:Y:S03]  /*38c70*/  STL.64 [R1+0x3950], R16 ;  /* 0x0039501001007387 */ /* 0x0101e60000100a00 */
[----:B0-----:R-:W2:Y:S01]  /*38c80*/  LDL.LU R16, [R1+0x260] ;  /* 0x0002600001107983 */ /* 0x001ea20000300800 */
[----:B------:R-:W2:Y:S02]  /*38c90*/  LDL.LU R17, [R1+0x264] ;  /* 0x0002640001117983 */ /* 0x000ea40000300800 */
[----:B------:R-:W4:Y:S02]  /*38ca0*/  LDL.LU R18, [R1+0x268] ;  /* 0x0002680001127983 */ /* 0x000f240000300800 */
[----:B------:R-:W4:Y:S01]  /*38cb0*/  LDL.LU R19, [R1+0x26c] ;  /* 0x00026c0001137983 */ /* 0x000f220000300800 */
[----:B------:R-:W-:Y:S01]  /*38cc0*/  HMMA.16816.F32.BF16 R4, R20, R12, R4 ;  /* 0x0000000c1404723c */ /* 0x000fe20000041804 */
[----:B----4-:R-:W-:Y:S01]  /*38cd0*/  STL.64 [R1+0x3968], R18 ;  /* 0x0039681201007387 */ /* 0x010fe20000100a00 */
[----:B--2---:R0:W-:Y:S03]  /*38ce0*/  STL.64 [R1+0x3960], R16 ;  /* 0x0039601001007387 */ /* 0x0041e60000100a00 */
[----:B0-----:R-:W2:Y:S01]  /*38cf0*/  LDL.LU R16, [R1+0x270] ;  /* 0x0002700001107983 */ /* 0x001ea20000300800 */
[----:B------:R-:W2:Y:S02]  /*38d00*/  LDL.LU R17, [R1+0x274] ;  /* 0x0002740001117983 */ /* 0x000ea40000300800 */
[----:B------:R-:W4:Y:S02]  /*38d10*/  LDL.LU R18, [R1+0x278] ;  /* 0x0002780001127983 */ /* 0x000f240000300800 */
[----:B------:R-:W4:Y:S02]  /*38d20*/  LDL.LU R19, [R1+0x27c] ;  /* 0x00027c0001137983 */ /* 0x000f240000300800 */
[----:B----4-:R-:W-:Y:S01]  /*38d30*/  STL.64 [R1+0x3978], R18 ;  /* 0x0039781201007387 */ /* 0x010fe20000100a00 */
[----:B--2---:R-:W-:Y:S10]  /*38d40*/  STL.64 [R1+0x3970], R16 ;  /* 0x0039701001007387 */ /* 0x004ff40000100a00 */
[----:B------:R-:W-:Y:S02]  /*38d50*/  STL.64 [R1+0x3f0], R4 ;  /* 0x0003f00401007387 */ /* 0x000fe40000100a00 */
[----:B------:R0:W-:Y:S02]  /*38d60*/  STL.64 [R1+0x3f8], R6 ;  /* 0x0003f80601007387 */ /* 0x0001e40000100a00 */
[----:B0-----:R-:W3:Y:S01]  /*38d70*/  LDL.LU.64 R6, [R1+0x3a28] ;  /* 0x003a280001067983 */ /* 0x001ee20000300a00 */
[----:B------:R-:W3:Y:S02]  /*38d80*/  LDL.LU.64 R4, [R1+0x3a20] ;  /* 0x003a200001047983 */ /* 0x000ee40000300a00 */
[----:B------:R-:W-:-:S02]  /*38d90*/  IMAD.MOV.U32 R16, RZ, RZ, R3 ;  /* 0x000000ffff107224 */ /* 0x000fc400078e0003 */
[----:B------:R-:W-:Y:S02]  /*38da0*/  IMAD.MOV.U32 R17, RZ, RZ, R2 ;  /* 0x000000ffff117224 */ /* 0x000fe400078e0002 */
[----:B------:R-:W-:Y:S02]  /*38db0*/  IMAD.MOV.U32 R3, RZ, RZ, R12 ;  /* 0x000000ffff037224 */ /* 0x000fe400078e000c */
[----:B------:R-:W-:Y:S01]  /*38dc0*/  IMAD.MOV.U32 R2, RZ, RZ, R13 ;  /* 0x000000ffff027224 */ /* 0x000fe200078e000d */
[----:B------:R-:W2:Y:S01]  /*38dd0*/  LDL.LU R12, [R1+0x3c0] ;  /* 0x0003c000010c7983 */ /* 0x000ea20000300800 */
[----:B------:R-:W2:Y:S02]  /*38de0*/  LDL.LU R13, [R1+0x3c4] ;  /* 0x0003c400010d7983 */ /* 0x000ea40000300800 */
[----:B------:R-:W2:Y:S02]  /*38df0*/  LDL.LU R14, [R1+0x3c8] ;  /* 0x0003c800010e7983 */ /* 0x000ea40000300800 */
[----:B------:R-:W2:Y:S01]  /*38e00*/  LDL.LU R15, [R1+0x3cc] ;  /* 0x0003cc00010f7983 */ /* 0x000ea20000300800 */
[----:B---3--:R-:W-:Y:S11]  /*38e10*/  HMMA.16816.F32.BF16 R4, R20, R24, R4 ;  /* 0x000000181404723c */ /* 0x008ff60000041804 */
[----:B------:R-:W-:Y:S11]  /*38e20*/  @!UPT UIADD3 URZ, URZ, URZ, URZ ;  /* 0x0000003f3f3ff290 */ /* 0x000ff6000fffe03f */
[----:B------:R-:W-:Y:S01]  /*38e30*/  @!UPT UIADD3 URZ, URZ, URZ, URZ ;  /* 0x0000003f3f3ff290 */ /* 0x000fe2000fffe03f */
[----:B------:R0:W-:Y:S01]  /*38e40*/  STL.64 [R1+0x3e0], R4 ;  /* 0x0003e00401007387 */ /* 0x0001e20000100a00 */
[----:B------:R1:W-:Y:S03]  /*38e50*/  STL.64 [R1+0x3e8], R6 ;  /* 0x0003e80601007387 */ /* 0x0003e60000100a00 */
[----:B0-----:R-:W2:Y:S01]  /*38e60*/  LDL.LU.64 R4, [R1+0x3a18] ;  /* 0x003a180001047983 */ /* 0x001ea20000300a00 */
[----:B-1----:R-:W-:Y:S02]  /*38e70*/  IMAD.MOV.U32 R7, RZ, RZ, R24 ;  /* 0x000000ffff077224 */ /* 0x002fe400078e0018 */
[----:B------:R-:W-:Y:S02]  /*38e80*/  IMAD.MOV.U32 R6, RZ, RZ, R25 ;  /* 0x000000ffff067224 */ /* 0x000fe400078e0019 */
[----:B------:R-:W3:Y:S01]  /*38e90*/  LDL.LU.64 R26, [R1+0x3a10] ;  /* 0x003a1000011a7983 */ /* 0x000ee20000300a00 */
[----:B------:R-:W3:Y:S01]  /*38ea0*/  LDL.LU.64 R24, [R1+0x3a08] ;  /* 0x003a080001187983 */ /* 0x000ee20000300a00 */
[----:B------:R-:W-:-:S02]  /*38eb0*/  IMAD.MOV.U32 R8, RZ, RZ, R11 ;  /* 0x000000ffff087224 */ /* 0x000fc400078e000b */
[----:B------:R-:W-:Y:S01]  /*38ec0*/  IMAD.MOV.U32 R9, RZ, RZ, R10 ;  /* 0x000000ffff097224 */ /* 0x000fe200078e000a */
[----:B---3--:R-:W-:Y:S11]  /*38ed0*/  HMMA.16816.F32.BF16 R24, R20, R16, R24 ;  /* 0x000000101418723c */ /* 0x008ff60000041818 */
[----:B------:R-:W-:Y:S11]  /*38ee0*/  @!UPT UIADD3 URZ, URZ, URZ, URZ ;  /* 0x0000003f3f3ff290 */ /* 0x000ff6000fffe03f */
[----:B------:R-:W-:Y:S01]  /*38ef0*/  @!UPT UIADD3 URZ, URZ, URZ, URZ ;  /* 0x0000003f3f3ff290 */ /* 0x000fe2000fffe03f */
[----:B------:R-:W-:Y:S01]  /*38f00*/  STL.64 [R1+0x3d0], R24 ;  /* 0x0003d01801007387 */ /* 0x000fe20000100a00 */
[----:B------:R-:W-:Y:S02]  /*38f10*/  STL.64 [R1+0x3d8], R26 ;  /* 0x0003d81a01007387 */ /* 0x000fe40000100a00 */
[----:B------:R-:W-:Y:S02]  /*38f20*/  STL.64 [R1+0x39e8], R8 ;  /* 0x0039e80801007387 */ /* 0x000fe40000100a00 */
[----:B------:R0:W-:Y:S02]  /*38f30*/  STL.64 [R1+0x3988], R16 ;  /* 0x0039881001007387 */ /* 0x0001e40000100a00 */
[----:B0-----:R-:W-:Y:S02]  /*38f40*/  IMAD.MOV.U32 R16, RZ, RZ, R7 ;  /* 0x000000ffff107224 */ /* 0x001fe400078e0007 */
[----:B------:R-:W-:-:S05]  /*38f50*/  IMAD.MOV.U32 R17, RZ, RZ, R6 ;  /* 0x000000ffff117224 */ /* 0x000fca00078e0006 */
[----:B------:R0:W-:Y:S01]  /*38f60*/  STL.64 [R1+0x39a0], R16 ;  /* 0x0039a01001007387 */ /* 0x0001e20000100a00 */
[----:B------:R-:W3:Y:S02]  /*38f70*/  LDL.LU R24, [R1+0x3b0] ;  /* 0x0003b00001187983 */ /* 0x000ee40000300800 */
[----:B------:R-:W3:Y:S02]  /*38f80*/  LDL.LU R25, [R1+0x3b4] ;  /* 0x0003b40001197983 */ /* 0x000ee40000300800 */
[----:B------:R-:W3:Y:S01]  /*38f90*/  LDL.LU R26, [R1+0x3b8] ;  /* 0x0003b800011a7983 */ /* 0x000ee20000300800 */
[----:B------:R-:W3:Y:S01]  /*38fa0*/  LDL.LU R27, [R1+0x3bc] ;  /* 0x0003bc00011b7983 */ /* 0x000ee20000300800 */
[----:B------:R-:W4:Y:S02]  /*38fb0*/  LDL.LU R8, [R1+0x3a0] ;  /* 0x0003a00001087983 */ /* 0x000f240000300800 */
[----:B------:R-:W4:Y:S02]  /*38fc0*/  LDL.LU R9, [R1+0x3a4] ;  /* 0x0003a40001097983 */ /* 0x000f240000300800 */
[----:B------:R-:W4:Y:S01]  /*38fd0*/  LDL.LU R10, [R1+0x3a8] ;  /* 0x0003a800010a7983 */ /* 0x000f220000300800 */
[----:B------:R-:W4:Y:S01]  /*38fe0*/  LDL.LU R11, [R1+0x3ac] ;  /* 0x0003ac00010b7983 */ /* 0x000f220000300800 */
[----:B0-----:R-:W-:-:S02]  /*38ff0*/  IMAD.MOV.U32 R16, RZ, RZ, R3 ;  /* 0x000000ffff107224 */ /* 0x001fc400078e0003 */
[----:B------:R-:W-:-:S05]  /*39000*/  IMAD.MOV.U32 R17, RZ, RZ, R2 ;  /* 0x000000ffff117224 */ /* 0x000fca00078e0002 */
[----:B------:R0:W-:Y:S04]  /*39010*/  STL.64 [R1+0x39c8], R16 ;  /* 0x0039c81001007387 */ /* 0x0001e80000100a00 */
[----:B0-----:R-:W3:Y:S01]  /*39020*/  LDL.LU R16, [R1+0x2b0] ;  /* 0x0002b00001107983 */ /* 0x001ee20000300800 */
[----:B------:R-:W3:Y:S02]  /*39030*/  LDL.LU R17, [R1+0x2b4] ;  /* 0x0002b40001117983 */ /* 0x000ee40000300800 */
[----:B------:R-:W3:Y:S02]  /*39040*/  LDL.LU R18, [R1+0x2b8] ;  /* 0x0002b80001127983 */ /* 0x000ee40000300800 */
[----:B------:R-:W3:Y:S01]  /*39050*/  LDL.LU R19, [R1+0x2bc] ;  /* 0x0002bc0001137983 */ /* 0x000ee20000300800 */
[C---:B--2---:R-:W-:Y:S01]  /*39060*/  HMMA.16816.F32.BF16 R12, R20.reuse, R4, R12 ;  /* 0x00000004140c723c */ /* 0x044fe2000004180c */
[----:B---3--:R-:W-:Y:S01]  /*39070*/  STL.64 [R1+0x39e0], R18 ;  /* 0x0039e01201007387 */ /* 0x008fe20000100a00 */
[----:B------:R0:W-:Y:S03]  /*39080*/  STL.64 [R1+0x39d8], R16 ;  /* 0x0039d81001007387 */ /* 0x0001e60000100a00 */
[----:B0-----:R-:W2:Y:S01]  /*39090*/  LDL.LU R16, [R1+0x390] ;  /* 0x0003900001107983 */ /* 0x001ea20000300800 */
[----:B------:R-:W2:Y:S02]  /*390a0*/  LDL.LU R17, [R1+0x394] ;  /* 0x0003940001117983 */ /* 0x000ea40000300800 */
[----:B------:R-:W2:Y:S02]  /*390b0*/  LDL.LU R18, [R1+0x398] ;  /* 0x0003980001127983 */ /* 0x000ea40000300800 */
[----:B------:R-:W2:Y:S11]  /*390c0*/  LDL.LU R19, [R1+0x39c] ;  /* 0x00039c0001137983 */ /* 0x000eb60000300800 */
[----:B------:R-:W-:Y:S02]  /*390d0*/  @!UPT UIADD3 URZ, URZ, URZ, URZ ;  /* 0x0000003f3f3ff290 */ /* 0x000fe4000fffe03f */
[----:B------:R0:W-:Y:S01]  /*390e0*/  STL.64 [R1+0x3c0], R12 ;  /* 0x0003c00c01007387 */ /* 0x0001e20000100a00 */
[----:B------:R-:W-:Y:S03]  /*390f0*/  STL.64 [R1+0x3c8], R14 ;  /* 0x0003c80e01007387 */ /* 0x000fe60000100a00 */
[----:B0-----:R-:W3:Y:S01]  /*39100*/  LDL.LU.64 R12, [R1+0x3a00] ;  /* 0x003a0000010c7983 */ /* 0x001ee20000300a00 */
[----:B------:R0:W-:Y:S03]  /*39110*/  STL.64 [R1+0x3980], R4 ;  /* 0x0039800401007387 */ /* 0x0001e60000100a00 */
[----:B0-----:R-:W2:Y:S01]  /*39120*/  LDL.LU R4, [R1+0x280] ;  /* 0x0002800001047983 */ /* 0x001ea20000300800 */
[----:B------:R-:W2:Y:S02]  /*39130*/  LDL.LU R5, [R1+0x284] ;  /* 0x0002840001057983 */ /* 0x000ea40000300800 */
[----:B------:R-:W2:Y:S02]  /*39140*/  LDL.LU R6, [R1+0x288] ;  /* 0x0002880001067983 */ /* 0x000ea40000300800 */
[----:B------:R-:W2:Y:S02]  /*39150*/  LDL.LU R7, [R1+0x28c] ;  /* 0x00028c0001077983 */ /* 0x000ea40000300800 */
[----:B--2---:R-:W-:Y:S01]  /*39160*/  STL.64 [R1+0x3998], R6 ;  /* 0x0039980601007387 */ /* 0x004fe20000100a00 */
[----:B------:R0:W-:Y:S03]  /*39170*/  STL.64 [R1+0x3990], R4 ;  /* 0x0039900401007387 */ /* 0x0001e60000100a00 */
[----:B0-----:R-:W2:Y:S01]  /*39180*/  LDL.LU R4, [R1+0x290] ;  /* 0x0002900001047983 */ /* 0x001ea20000300800 */
[----:B------:R-:W2:Y:S02]  /*39190*/  LDL.LU R5, [R1+0x294] ;  /* 0x0002940001057983 */ /* 0x000ea40000300800 */
[----:B------:R-:W2:Y:S02]  /*391a0*/  LDL.LU R6, [R1+0x298] ;  /* 0x0002980001067983 */ /* 0x000ea40000300800 */
[----:B------:R-:W2:Y:S01]  /*391b0*/  LDL.LU R7, [R1+0x29c] ;  /* 0x00029c0001077983 */ /* 0x000ea20000300800 */
[C---:B---3--:R-:W-:Y:S01]  /*391c0*/  HMMA.16816.F32.BF16 R24, R20.reuse, R12, R24 ;  /* 0x0000000c1418723c */ /* 0x048fe20000041818 */
[----:B--2---:R-:W-:Y:S01]  /*391d0*/  STL.64 [R1+0x39b0], R6 ;  /* 0x0039b00601007387 */ /* 0x004fe20000100a00 */
[----:B------:R0:W-:Y:S03]  /*391e0*/  STL.64 [R1+0x39a8], R4 ;  /* 0x0039a80401007387 */ /* 0x0001e60000100a00 */
[----:B0-----:R-:W2:Y:S01]  /*391f0*/  LDL.LU R4, [R1+0x2a0] ;  /* 0x0002a00001047983 */ /* 0x001ea20000300800 */
[----:B------:R-:W2:Y:S02]  /*39200*/  LDL.LU R5, [R1+0x2a4] ;  /* 0x0002a40001057983 */ /* 0x000ea40000300800 */
[----:B------:R-:W2:Y:S02]  /*39210*/  LDL.LU R6, [R1+0x2a8] ;  /* 0x0002a80001067983 */ /* 0x000ea40000300800 */
[----:B------:R-:W2:Y:S11]  /*39220*/  LDL.LU R7, [R1+0x2ac] ;  /* 0x0002ac0001077983 */ /* 0x000eb60000300800 */
[----:B------:R-:W-:Y:S02]  /*39230*/  @!UPT UIADD3 URZ, URZ, URZ, URZ ;  /* 0x0000003f3f3ff290 */ /* 0x000fe4000fffe03f */
[----:B------:R-:W-:Y:S01]  /*39240*/  STL.64 [R1+0x3b0], R24 ;  /* 0x0003b01801007387 */ /* 0x000fe20000100a00 */
[----:B------:R0:W-:Y:S03]  /*39250*/  STL.64 [R1+0x3b8], R26 ;  /* 0x0003b81a01007387 */ /* 0x0001e60000100a00 */
[----:B0-----:R-:W3:Y:S01]  /*39260*/  LDL.LU.64 R26, [R1+0x39f8] ;  /* 0x0039f800011a7983 */ /* 0x001ee20000300a00 */
[----:B------:R-:W4:Y:S02]  /*39270*/  LDL.LU.64 R24, [R1+0x39f0] ;  /* 0x0039f00001187983 */ /* 0x000f240000300a00 */
[C---:B----4-:R-:W-:Y:S11]  /*39280*/  HMMA.16816.F32.BF16 R8, R20.reuse, R24, R8 ;  /* 0x000000181408723c */ /* 0x050ff60000041808 */
[----:B------:R-:W-:Y:S11]  /*39290*/  @!UPT UIADD3 URZ, URZ, URZ, URZ ;  /* 0x0000003f3f3ff290 */ /* 0x000ff6000fffe03f */
[----:B------:R-:W-:Y:S01]  /*392a0*/  @!UPT UIADD3 URZ, URZ, URZ, URZ ;  /* 0x0000003f3f3ff290 */ /* 0x000fe2000fffe03f */
[----:B------:R0:W-:Y:S01]  /*392b0*/  STL.64 [R1+0x3a0], R8 ;  /* 0x0003a00801007387 */ /* 0x0001e20000100a00 */
[----:B------:R1:W-:Y:S03]  /*392c0*/  STL.64 [R1+0x3a8], R10 ;  /* 0x0003a80a01007387 */ /* 0x0003e60000100a00 */
[----:B0-----:R-:W1:Y:S02]  /*392d0*/  LDL.LU.64 R8, [R1+0x39e8] ;  /* 0x0039e80001087983 */ /* 0x001e640000300a00 */
[C---:B-1----:R-:W-:Y:S02]  /*392e0*/  HMMA.16816.F32.BF16 R8, R20.reuse, R8, R16 ;  /* 0x000000081408723c */ /* 0x042fe40000041810 */
[----:B------:R-:W4:Y:S01]  /*392f0*/  LDL.LU.64 R18, [R1+0x39e0] ;  /* 0x0039e00001127983 */ /* 0x000f220000300a00 */
[----:B------:R-:W4:Y:S11]  /*39300*/  LDL.LU.64 R16, [R1+0x39d8] ;  /* 0x0039d80001107983 */ /* 0x000f360000300a00 */
[----:B------:R-:W-:Y:S09]  /*39310*/  @!UPT UIADD3 URZ, URZ, URZ, URZ ;  /* 0x0000003f3f3ff290 */ /* 0x000ff2000fffe03f */
[----:B------:R0:W-:Y:S01]  /*39320*/  STL.64 [R1+0x390], R8 ;  /* 0x0003900801007387 */ /* 0x0001e20000100a00 */
[----:B------:R1:W-:Y:S03]  /*39330*/  STL.64 [R1+0x398], R10 ;  /* 0x0003980a01007387 */ /* 0x0003e60000100a00 */
[----:B0-----:R-:W4:Y:S02]  /*39340*/  LDL.LU.64 R8, [R1+0x39d0] ;  /* 0x0039d00001087983 */ /* 0x001f240000300a00 */
[----:B----4-:R-:W-:Y:S02]  /*39350*/  HMMA.16816.F32.BF16 R20, R20, R8, R16 ;  /* 0x000000081414723c */ /* 0x010fe40000041810 */
[----:B------:R-:W2:Y:S01]  /*39360*/  LDL.LU.64 R16, [R1+0x39c8] ;  /* 0x0039c80001107983 */ /* 0x000ea20000300a00 */
[----:B-1----:R-:W2:Y:S02]  /*39370*/  LDL.LU.64 R10, [R1+0x39c0] ;  /* 0x0039c000010a7983 */ /* 0x002ea40000300a00 */
[----:B------:R-:W2:Y:S11]  /*39380*/  LDL.LU.64 R8, [R1+0x39b8] ;  /* 0x0039b80001087983 */ /* 0x000eb60000300a00 */
[----:B------:R-:W-:Y:S07]  /*39390*/  @!UPT UIADD3 URZ, URZ, URZ, URZ ;  /* 0x0000003f3f3ff290 */ /* 0x000fee000fffe03f */
[----:B------:R0:W-:Y:S01]  /*393a0*/  STL.64 [R1+0x2b0], R20 ;  /* 0x0002b01401007387 */ /* 0x0001e20000100a00 */
[----:B------:R-:W-:Y:S03]  /*393b0*/  STL.64 [R1+0x2b8], R22 ;  /* 0x0002b81601007387 */ /* 0x000fe60000100a00 */
[----:B0-----:R-:W4:Y:S01]  /*393c0*/  LDL.LU.64 R20, [R1+0x50] ;  /* 0x0000500001147983 */ /* 0x001f220000300a00 */
[C---:B--2---:R-:W-:Y:S03]  /*393d0*/  HMMA.16816.F32.BF16 R16, R8.reuse, R16, R4 ;  /* 0x000000100810723c */ /* 0x044fe60000041804 */
[----:B------:R-:W2:Y:S01]  /*393e0*/  LDL.LU.64 R6, [R1+0x39b0] ;  /* 0x0039b00001067983 */ /* 0x000ea20000300a00 */
[----:B------:R-:W2:Y:S11]  /*393f0*/  LDL.LU.64 R4, [R1+0x39a8] ;  /* 0x0039a80001047983 */ /* 0x000eb60000300a00 */
[----:B------:R-:W-:Y:S08]  /*39400*/  @!UPT UIADD3 URZ, URZ, URZ, URZ ;  /* 0x0000003f3f3ff290 */ /* 0x000ff0000fffe03f */
        /* <DEDUP_REMOVED lines=26> */
[----:B------:R-:W0:Y:S04]  /*395b0*/  LDSM.16.MT88.4 R4, [R0+0x4100] ;  /* 0x004100000004783b */ /* 0x000e280000004200 */
[----:B0-----:R-:W-:Y:S01]  /*395c0*/  STL.64 [R1+0x3938], R6 ;  /* 0x0039380601007387 */ /* 0x001fe20000100a00 */
[----:B------:R0:W-:Y:S03]  /*395d0*/  STL.64 [R1+0x3930], R4 ;  /* 0x0039300401007387 */ /* 0x0001e60000100a00 */
[----:B0-----:R-:W4:Y:S01]  /*395e0*/  LDL.LU R4, [R1+0x240] ;  /* 0x0002400001047983 */ /* 0x001f220000300800 */
[----:B------:R-:W4:Y:S02]  /*395f0*/  LDL.LU R5, [R1+0x244] ;  /* 0x0002440001057983 */ /* 0x000f240000300800 */
[----:B------:R-:W4:Y:S02]  /*39600*/  LDL.LU R6, [R1+0x248] ;  /* 0x0002480001067983 */ /* 0x000f240000300800 */
[----:B------:R-:W4:Y:S01]  /*39610*/  LDL.LU R7, [R1+0x24c] ;  /* 0x00024c0001077983 */ /* 0x000f220000300800 */
[C---:B--2---:R-:W-:Y:S01]  /*39620*/  HMMA.16816.F32.BF16 R12, R8.reuse, R12, R16 ;  /* 0x0000000c080c723c */ /* 0x044fe20000041810 */
[----:B------:R-:W2:Y:S01]  /*39630*/  LDL.LU.64 R18, [R1+0x3958] ;  /* 0x0039580001127983 */ /* 0x000ea20000300a00 */
[----:B------:R-:W2:Y:S11]  /*39640*/  LDL.LU.64 R16, [R1+0x3950] ;  /* 0x0039500001107983 */ /* 0x000eb60000300a00 */
[----:B------:R-:W-:Y:S10]  /*39650*/  @!UPT UIADD3 URZ, URZ, URZ, URZ ;  /* 0x0000003f3f3ff290 */ /* 0x000ff4000fffe03f */
[----:B------:R-:W-:Y:S01]  /*39660*/  STL.64 [R1+0x260], R12 ;  /* 0x0002600c01007387 */ /* 0x000fe20000100a00 */
[----:B------:R-:W-:Y:S02]  /*39670*/  STL.64 [R1+0x268], R14 ;  /* 0x0002680e01007387 */ /* 0x000fe40000100a00 */
[----:B------:R0:W1:Y:S02]  /*39680*/  LDSM.16.MT88.4 R12, [R0+0x4180] ;  /* 0x00418000000c783b */ /* 0x0000640000004200 */
[----:B0-----:R-:W2:Y:S04]  /*39690*/  LDL.LU R0, [R1+0x3948] ;  /* 0x0039480001007983 */ /* 0x001ea80000300800 */
[----:B-1----:R0:W-:Y:S01]  /*396a0*/  STL [R1+0x38bc], R13 ;  /* 0x0038bc0d01007387 */ /* 0x0021e20000100800 */
[----:B------:R1:W-:Y:S02]  /*396b0*/  STL [R1+0x38b8], R14 ;  /* 0x0038b80e01007387 */ /* 0x0003e40000100800 */
[----:B------:R-:W-:Y:S02]  /*396c0*/  STL [R1+0x38a4], R15 ;  /* 0x0038a40f01007387 */ /* 0x000fe40000100800 */
[----:B---3--:R-:W-:Y:S01]  /*396d0*/  STL.64 [R1+0x38c8], R26 ;  /* 0x0038c81a01007387 */ /* 0x008fe20000100a00 */
[----:B------:R-:W-:Y:S01]  /*396e0*/  STL.64 [R1+0x38c0], R24 ;  /* 0x0038c01801007387 */ /* 0x000fe20000100a00 */
[----:B----4-:R-:W-:Y:S01]  /*396f0*/  HMMA.16816.F32.BF16 R4, R8, R20, R4 ;  /* 0x000000140804723c */ /* 0x010fe20000041804 */
[----:B0-----:R-:W-:-:S02]  /*39700*/  IMAD.MOV.U32 R13, RZ, RZ, R20 ;  /* 0x000000ffff0d7224 */ /* 0x001fc400078e0014 */
[----:B-1----:R-:W-:Y:S02]  /*39710*/  IMAD.MOV.U32 R14, RZ, RZ, R21 ;  /* 0x000000ffff0e7224 */ /* 0x002fe400078e0015 */
[----:B------:R-:W-:Y:S03]  /*39720*/  LDSM.16.MT88.4 R20, [R28+0x6080] ;  /* 0x006080001c14783b */ /* 0x000fe60000004200 */
[C---:B--2---:R-:W-:Y:S11]  /*39730*/  HMMA.16816.F32.BF16 R16, R8.reuse, R24, R16 ;  /* 0x000000180810723c */ /* 0x044ff60000041810 */
[----:B------:R-:W-:Y:S11]  /*39740*/  @!UPT UIADD3 URZ, URZ, URZ, URZ ;  /* 0x0000003f3f3ff290 */ /* 0x000ff6000fffe03f */
[----:B------:R-:W-:Y:S01]  /*39750*/  @!UPT UIADD3 URZ, URZ, URZ, URZ ;  /* 0x0000003f3f3ff290 */ /* 0x000fe2000fffe03f */
[----:B------:R-:W-:Y:S01]  /*39760*/  STL.64 [R1+0x250], R16 ;  /* 0x0002501001007387 */ /* 0x000fe20000100a00 */
[----:B------:R-:W-:Y:S02]  /*39770*/  STL.64 [R1+0x258], R18 ;  /* 0x0002581201007387 */ /* 0x000fe40000100a00 */
[----:B------:R-:W0:Y:S02]  /*39780*/  LDSM.16.MT88.4 R16, [R28+0x6000] ;  /* 0x006000001c10783b */ /* 0x000e240000004200 */
[----:B0-----:R-:W-:Y:S02]  /*39790*/  STL.64 [R1+0x37f8], R18 ;  /* 0x0037f81201007387 */ /* 0x001fe40000100a00 */
[----:B------:R0:W-:Y:S02]  /*397a0*/  STL.64 [R1+0x37f0], R16 ;  /* 0x0037f01001007387 */ /* 0x0001e40000100a00 */
[----:B------:R-:W-:Y:S02]  /*397b0*/  STL.64 [R1+0x240], R4 ;  /* 0x0002400401007387 */ /* 0x000fe40000100a00 */
[----:B------:R-:W-:Y:S01]  /*397c0*/  STL.64 [R1+0x248], R6 ;  /* 0x0002480601007387 */ /* 0x000fe20000100a00 */
[----:B------:R-:W-:Y:S01]  /*397d0*/  STL [R1+0x38f8], R14 ;  /* 0x0038f80e01007387 */ /* 0x000fe20000100800 */
[----:B------:R-:W-:Y:S03]  /*397e0*/  STL.64 [R1+0x38f0], R12 ;  /* 0x0038f00c01007387 */ /* 0x000fe60000100a00 */
        /* <DEDUP_REMOVED lines=8> */
[----:B------:R-:W3:Y:S02]  /*39870*/  LDL.LU R18, [R1+0x148] ;  /* 0x0001480001127983 */ /* 0x000ee40000300800 */
[----:B------:R-:W3:Y:S01]  /*39880*/  LDL.LU R19, [R1+0x14c] ;  /* 0x00014c0001137983 */ /* 0x000ee20000300800 */
[----:B------:R-:W4:Y:S01]  /*39890*/  LDL.LU.64 R4, [R1+0x60] ;  /* 0x0000600001047983 */ /* 0x000f220000300a00 */
[----:B------:R-:W2:Y:S02]  /*398a0*/  LDL.LU R12, [R1+0x150] ;  /* 0x00015000010c7983 */ /* 0x000ea40000300800 */
[----:B------:R-:W2:Y:S02]  /*398b0*/  LDL.LU R13, [R1+0x154] ;  /* 0x00015400010d7983 */ /* 0x000ea40000300800 */
[----:B------:R-:W2:Y:S01]  /*398c0*/  LDL.LU R14, [R1+0x158] ;  /* 0x00015800010e7983 */ /* 0x000ea20000300800 */
[----:B------:R-:W2:Y:S04]  /*398d0*/  LDL.LU R15, [R1+0x15c] ;  /* 0x00015c00010f7983 */ /* 0x000ea80000300800 */
[----:B--2---:R-:W-:Y:S01]  /*398e0*/  STL.64 [R1+0x3908], R14 ;  /* 0x0039080e01007387 */ /* 0x004fe20000100a00 */
[----:B------:R0:W-:Y:S03]  /*398f0*/  STL.64 [R1+0x3900], R12 ;  /* 0x0039000c01007387 */ /* 0x0001e60000100a00 */
[----:B0-----:R-:W2:Y:S04]  /*39900*/  LDL.LU.64 R12, [R1+0x20] ;  /* 0x00002000010c7983 */ /* 0x001ea80000300a00 */
[----:B--2---:R0:W-:Y:S04]  /*39910*/  STL.64 [R1+0x3918], R12 ;  /* 0x0039180c01007387 */ /* 0x0041e80000100a00 */
[----:B0-----:R-:W2:Y:S04]  /*39920*/  LDL.LU.64 R12, [R1+0x40] ;  /* 0x00004000010c7983 */ /* 0x001ea80000300a00 */
[----:B--2---:R0:W-:Y:S04]  /*39930*/  STL.64 [R1+0x3940], R12 ;  /* 0x0039400c01007387 */ /* 0x0041e80000100a00 */
[----:B0-----:R-:W4:Y:S01]  /*39940*/  LDL.LU R12, [R1+0x190] ;  /* 0x00019000010c7983 */ /* 0x001f220000300800 */
[----:B------:R-:W4:Y:S02]  /*39950*/  LDL.LU R13, [R1+0x194] ;  /* 0x00019400010d7983 */ /* 0x000f240000300800 */
[----:B------:R-:W4:Y:S02]  /*39960*/  LDL.LU R14, [R1+0x198] ;  /* 0x00019800010e7983 */ /* 0x000f240000300800 */
[----:B------:R-:W4:Y:S01]  /*39970*/  LDL.LU R15, [R1+0x19c] ;  /* 0x00019c00010f7983 */ /* 0x000f220000300800 */
[----:B---3--:R-:W-:Y:S01]  /*39980*/  STL.64 [R1+0x38e8], R18 ;  /* 0x0038e81201007387 */ /* 0x008fe20000100a00 */
[----:B------:R0:W-:Y:S03]  /*39990*/  STL.64 [R1+0x38e0], R16 ;  /* 0x0038e01001007387 */ /* 0x0001e60000100a00 */
[----:B0-----:R-:W2:Y:S04]  /*399a0*/  LDL.LU.64 R16, [R1+0x10] ;  /* 0x0000100001107983 */ /* 0x001ea80000300a00 */
[----:B--2---:R0:W-:Y:S04]  /*399b0*/  STL.64 [R1+0x3910], R16 ;  /* 0x0039101001007387 */ /* 0x0041e80000100a00 */
[----:B0-----:R-:W2:Y:S01]  /*399c0*/  LDL.LU R16, [R1+0x160] ;  /* 0x0001600001107983 */ /* 0x001ea20000300800 */
[----:B------:R-:W2:Y:S02]  /*399d0*/  LDL.LU R17, [R1+0x164] ;  /* 0x0001640001117983 */ /* 0x000ea40000300800 */
[----:B------:R-:W3:Y:S02]  /*399e0*/  LDL.LU R18, [R1+0x168] ;  /* 0x0001680001127983 */ /* 0x000ee40000300800 */
[----:B------:R-:W3:Y:S01]  /*399f0*/  LDL.LU R19, [R1+0x16c] ;  /* 0x00016c0001137983 */ /* 0x000ee20000300800 */
[----:B----4-:R-:W-:Y:S01]  /*39a00*/  HMMA.16816.F32.BF16 R8, R8, R4, R12 ;  /* 0x000000040808723c */ /* 0x010fe2000004180c */
[----:B---3--:R-:W-:Y:S01]  /*39a10*/  STL.64 [R1+0x3928], R18 ;  /* 0x0039281201007387 */ /* 0x008fe20000100a00 */
[----:B--2---:R0:W-:Y:S03]  /*39a20*/  STL.64 [R1+0x3920], R16 ;  /* 0x0039201001007387 */ /* 0x0041e60000100a00 */
[----:B0-----:R-:W2:Y:S01]  /*39a30*/  LDL.LU R16, [R1+0x170] ;  /* 0x0001700001107983 */ /* 0x001ea20000300800 */
[----:B------:R-:W2:Y:S02]  /*39a40*/  LDL.LU R17, [R1+0x174] ;  /* 0x0001740001117983 */ /* 0x000ea40000300800 */
[----:B------:R-:W2:Y:S02]  /*39a50*/  LDL.LU R18, [R1+0x178] ;  /* 0x0001780001127983 */ /* 0x000ea40000300800 */
[----:B------:R-:W2:Y:S01]  /*39a60*/  LDL.LU R19, [R1+0x17c] ;  /* 0x00017c0001137983 */ /* 0x000ea20000300800 */
[----:B------:R-:W3:Y:S01]  /*39a70*/  LDL.LU.64 R24, [R1+0x30] ;  /* 0x0000300001187983 */ /* 0x000ee20000300a00 */
[----:B------:R0:W-:Y:S02]  /*39a80*/  STL.64 [R1+0x3788], R22 ;  /* 0x0037881601007387 */ /* 0x0001e40000100a00 */
[----:B------:R1:W-:Y:S01]  /*39a90*/  STL.64 [R1+0x3780], R20 ;  /* 0x0037801401007387 */ /* 0x0003e20000100a00 */
[----:B0-----:R-:W4:Y:S04]  /*39aa0*/  LDL R22, [R1+0x8] ;  /* 0x0000080001167983 */ /* 0x001f280000100800 */
[----:B------:R-:W4:Y:S01]  /*39ab0*/  LDL R23, [R1+0xc] ;  /* 0x00000c0001177983 */ /* 0x000f220000100800 */
[----:B------:R-:W2:Y:S03]  /*39ac0*/  LDL.LU.64 R12, [R1+0x3940] ;  /* 0x00394000010c7983 */ /* 0x000ea60000300a00 */
[----:B------:R-:W-:Y:S02]  /*39ad0*/  STL.64 [R1+0x190], R8 ;  /* 0x0001900801007387 */ /* 0x000fe40000100a00 */
[----:B------:R-:W-:Y:S02]  /*39ae0*/  STL.64 [R1+0x198], R10 ;  /* 0x0001980a01007387 */ /* 0x000fe40000100a00 */
[----:B------:R-:W0:Y:S01]  /*39af0*/  LDSM.16.MT88.4 R8, [R28+0x6100] ;  /* 0x006100001c08783b */ /* 0x000e220000004200 */
[----:B-1----:R-:W-:-:S02]  /*39b00*/  IMAD.MOV.U32 R20, RZ, RZ, R3 ;  /* 0x000000ffff147224 */ /* 0x002fc400078e0003 */
[----:B------:R-:W-:Y:S02]  /*39b10*/  IMAD.MOV.U32 R21, RZ, RZ, R2 ;  /* 0x000000ffff157224 */ /* 0x000fe400078e0002 */
[----:B------:R-:W-:Y:S02]  /*39b20*/  IMAD.MOV.U32 R3, RZ, RZ, R4 ;  /* 0x000000ffff037224 */ /* 0x000fe400078e0004 */
[----:B------:R-:W-:Y:S01]  /*39b30*/  IMAD.MOV.U32 R2, RZ, RZ, R5 ;  /* 0x000000ffff027224 */ /* 0x000fe200078e0005 */
[----:B------:R-:W2:Y:S01]  /*39b40*/  LDL.LU.64 R6, [R1+0x3938] ;  /* 0x0039380001067983 */ /* 0x000ea20000300a00 */
[----:B------:R-:W2:Y:S03]  /*39b50*/  LDL.LU.64 R4, [R1+0x3930] ;  /* 0x0039300001047983 */ /* 0x000ea60000300a00 */
[----:B0-----:R0:W-:Y:S01]  /*39b60*/  STL.64 [R1+0x3720], R10 ;  /* 0x0037200a01007387 */ /* 0x0011e20000100a00 */
[----:B------:R1:W-:Y:S03]  /*39b70*/  STL.64 [R1+0x3718], R8 ;  /* 0x0037180801007387 */ /* 0x0003e60000100a00 */
[----:B0-----:R-:W3:Y:S01]  /*39b80*/  LDL R10, [R1+0x68] ;  /* 0x00006800010a7983 */ /* 0x001ee20000100800 */
[----:B------:R-:W-:-:S02]  /*39b90*/  IMAD.MOV.U32 R11, RZ, RZ, R0 ;  /* 0x000000ffff0b7224 */ /* 0x000fc400078e0000 */
[----:B-1----:R-:W-:Y:S02]  /*39ba0*/  IMAD.MOV.U32 R8, RZ, RZ, R3 ;  /* 0x000000ffff087224 */ /* 0x002fe400078e0003 */
[----:B------:R-:W-:Y:S01]  /*39bb0*/  IMAD.MOV.U32 R9, RZ, RZ, R2 ;  /* 0x000000ffff097224 */ /* 0x000fe200078e0002 */
[C---:B--2---:R-:W-:Y:S01]  /*39bc0*/  HMMA.16816.F32.BF16 R16, R4.reuse, R12, R16 ;  /* 0x0000000c0410723c */ /* 0x044fe20000041810 */
[----:B------:R-:W-:Y:S02]  /*39bd0*/  IMAD.MOV.U32 R2, RZ, RZ, R12 ;  /* 0x000000ffff027224 */ /* 0x000fe400078e000c */
[----:B------:R-:W-:Y:S01]  /*39be0*/  IMAD.MOV.U32 R0, RZ, RZ, R13 ;  /* 0x000000ffff007224 */ /* 0x000fe200078e000d */
[----:B---3--:R-:W-:Y:S01]  /*39bf0*/  STL.64 [R1+0x38b0], R10 ;  /* 0x0038b00a01007387 */ /* 0x008fe20000100a00 */
[----:B------:R0:W-:Y:S03]  /*39c00*/  STL.64 [R1+0x38a8], R8 ;  /* 0x0038a80801007387 */ /* 0x0001e60000100a00 */
        /* <DEDUP_REMOVED lines=9> */
[----:B---3--:R-:W-:Y:S01]  /*39ca0*/  HMMA.16816.F32.BF16 R16, R4, R12, R16 ;  /* 0x0000000c0410723c */ /* 0x008fe20000041810 */
[----:B------:R-:W-:-:S02]  /*39cb0*/  IMAD.MOV.U32 R28, RZ, RZ, R12 ;  /* 0x000000ffff1c7224 */ /* 0x000fc400078e000c */
[----:B------:R-:W-:Y:S11]  /*39cc0*/  IMAD.MOV.U32 R29, RZ, RZ, R13 ;  /* 0x000000ffff1d7224 */ /* 0x000ff600078e000d */
[----:B------:R-:W-:Y:S09]  /*39cd0*/  @!UPT UIADD3 URZ, URZ, URZ, URZ ;  /* 0x0000003f3f3ff290 */ /* 0x000ff2000fffe03f */
[----:B------:R0:W-:Y:S01]  /*39ce0*/  STL.64 [R1+0x160], R16 ;  /* 0x0001601001007387 */ /* 0x0001e20000100a00 */
[----:B------:R-:W-:Y:S03]  /*39cf0*/  STL.64 [R1+0x168], R18 ;  /* 0x0001681201007387 */ /* 0x000fe60000100a00 */
[----:B0-----:R-:W3:Y:S01]  /*39d00*/  LDL.LU.64 R16, [R1+0x3910] ;  /* 0x0039100001107983 */ /* 0x001ee20000300a00 */
[----:B------:R-:W3:Y:S02]  /*39d10*/  LDL.LU.64 R14, [R1+0x3908] ;  /* 0x00390800010e7983 */ /* 0x000ee40000300a00 */
[----:B------:R-:W3:Y:S02]  /*39d20*/  LDL.LU.64 R12, [R1+0x3900] ;  /* 0x00390000010c7983 */ /* 0x000ee40000300a00 */
[C---:B---3--:R-:W-:Y:S01]  /*39d30*/  HMMA.16816.F32.BF16 R12, R4.reuse, R16, R12 ;  /* 0x00000010040c723c */ /* 0x048fe2000004180c */
[----:B------:R-:W-:Y:S11]  /*39d40*/  IMAD.MOV.U32 R3, RZ, RZ, R17 ;  /* 0x000000ffff037224 */ /* 0x000ff600078e0011 */
[----:B------:R-:W-:Y:S11]  /*39d50*/  @!UPT UIADD3 URZ, URZ, URZ, URZ ;  /* 0x0000003f3f3ff290 */ /* 0x000ff6000fffe03f */
[----:B------:R-:W-:Y:S01]  /*39d60*/  STL.64 [R1+0x150], R12 ;  /* 0x0001500c01007387 */ /* 0x000fe20000100a00 */
[----:B------:R0:W-:Y:S03]  /*39d70*/  STL.64 [R1+0x158], R14 ;  /* 0x0001580e01007387 */ /* 0x0001e60000100a00 */
[----:B0-----:R-:W3:Y:S01]  /*39d80*/  LDL.LU R14, [R1+0x38f8] ;  /* 0x0038f800010e7983 */ /* 0x001ee20000300800 */
[----:B------:R-:W2:Y:S02]  /*39d90*/  LDL.LU.64 R12, [R1+0x38f0] ;  /* 0x0038f000010c7983 */ /* 0x000ea40000300a00 */
[----:B------:R-:W-:Y:S02]  /*39da0*/  IMAD.MOV.U32 R15, RZ, RZ, R16 ;  /* 0x000000ffff0f7224 */ /* 0x000fe400078e0010 */
[----:B------:R-:W2:Y:S01]  /*39db0*/  LDL.LU.64 R18, [R1+0x38e8] ;  /* 0x0038e80001127983 */ /* 0x000ea20000300a00 */
        /* <DEDUP_REMOVED lines=8> */
[----:B----4-:R-:W-:Y:S02]  /*39e40*/  STL.64 [R1+0x3858], R22 ;  /* 0x0038581601007387 */ /* 0x010fe40000100a00 */
        /* <DEDUP_REMOVED lines=8> */
[----:B------:R0:W-:Y:S01]  /*39ed0*/  STL.64 [R1+0x130], R20 ;  /* 0x0001301401007387 */ /* 0x0001e20000100a00 */
[----:B------:R-:W-:Y:S02]  /*39ee0*/  STL.64 [R1+0x138], R22 ;  /* 0x0001381601007387 */ /* 0x000fe40000100a00 */
[----:B------:R-:W4:Y:S02]  /*39ef0*/  LDL.LU.64 R26, [R1+0x38c8] ;  /* 0x0038c800011a7983 */ /* 0x000f240000300a00 */
[----:B0-----:R-:W-:Y:S02]  /*39f00*/  IMAD.MOV.U32 R21, RZ, RZ, R24 ;  /* 0x000000ffff157224 */ /* 0x001fe400078e0018 */
[----:B------:R-:W-:Y:S02]  /*39f10*/  IMAD.MOV.U32 R20, RZ, RZ, R25 ;  /* 0x000000ffff147224 */ /* 0x000fe400078e0019 */
[----:B------:R-:W2:Y:S02]  /*39f20*/  LDL.LU.64 R24, [R1+0x38c0] ;  /* 0x0038c00001187983 */ /* 0x000ea40000300a00 */
[----:B--2---:R-:W-:Y:S02]  /*39f30*/  HMMA.16816.F32.BF16 R16, R4, R24, R16 ;  /* 0x000000180410723c */ /* 0x004fe40000041810 */
[----:B----4-:R-:W-:Y:S01]  /*39f40*/  STL.64 [R1+0x3830], R26 ;  /* 0x0038301a01007387 */ /* 0x010fe20000100a00 */
[----:B------:R0:W-:Y:S11]  /*39f50*/  STL.64 [R1+0x3828], R24 ;  /* 0x0038281801007387 */ /* 0x0001f60000100a00 */
[----:B------:R-:W-:Y:S09]  /*39f60*/  @!UPT UIADD3 URZ, URZ, URZ, URZ ;  /* 0x0000003f3f3ff290 */ /* 0x000ff2000fffe03f */
[----:B------:R1:W-:Y:S01]  /*39f70*/  STL.64 [R1+0x120], R16 ;  /* 0x0001201001007387 */ /* 0x0003e20000100a00 */
[----:B------:R2:W-:Y:S02]  /*39f80*/  STL.64 [R1+0x128], R18 ;  /* 0x0001281201007387 */ /* 0x0005e40000100a00 */
[----:B0-----:R-:W4:Y:S02]  /*39f90*/  LDL.LU R24, [R1+0xb0] ;  /* 0x0000b00001187983 */ /* 0x001f240000300800 */
[----:B------:R-:W4:Y:S01]  /*39fa0*/  LDL.LU R25, [R1+0xb4] ;  /* 0x0000b40001197983 */ /* 0x000f220000300800 */
[----:B------:R-:W4:Y:S01]  /*39fb0*/  LDL.LU R26, [R1+0xb8] ;  /* 0x0000b800011a7983 */ /* 0x000f220000300800 */
[----:B------:R-:W4:Y:S03]  /*39fc0*/  LDL.LU R27, [R1+0xbc] ;  /* 0x0000bc00011b7983 */ /* 0x000f260000300800 */
[----:B-1----:R-:W3:Y:S01]  /*39fd0*/  LDL.LU R16, [R1+0x330] ;  /* 0x0003300001107983 */ /* 0x002ee20000300800 */
[----:B------:R-:W3:Y:S02]  /*39fe0*/  LDL.LU R17, [R1+0x334] ;  /* 0x0003340001117983 */ /* 0x000ee40000300800 */
[----:B--2---:R-:W2:Y:S02]  /*39ff0*/  LDL.LU R18, [R1+0x338] ;  /* 0x0003380001127983 */ /* 0x004ea40000300800 */
[----:B------:R-:W2:Y:S02]  /*3a000*/  LDL.LU R19, [R1+0x33c] ;  /* 0x00033c0001137983 */ /* 0x000ea40000300800 */
[----:B--2---:R-:W-:Y:S01]  /*3a010*/  STL.64 [R1+0x3808], R18 ;  /* 0x0038081201007387 */ /* 0x004fe20000100a00 */
[----:B---3--:R0:W-:Y:S02]  /*3a020*/  STL.64 [R1+0x3800], R16 ;  /* 0x0038001001007387 */ /* 0x0081e40000100a00 */
[----:B0-----:R-:W-:-:S02]  /*3a030*/  IMAD.MOV.U32 R16, RZ, RZ, R13 ;  /* 0x000000ffff107224 */ /* 0x001fc400078e000d */
[----:B------:R-:W-:Y:S01]  /*3a040*/  IMAD.MOV.U32 R17, RZ, RZ, R14 ;  /* 0x000000ffff117224 */ /* 0x000fe200078e000e */
[----:B------:R-:W2:Y:S01]  /*3a050*/  LDL.LU R13, [R1+0x38bc] ;  /* 0x0038bc00010d7983 */ /* 0x000ea20000300800 */
[----:B------:R-:W2:Y:S05]  /*3a060*/  LDL.LU R14, [R1+0x38b8] ;  /* 0x0038b800010e7983 */ /* 0x000eaa0000300800 */
[C---:B------:R-:W-:Y:S11]  /*3a070*/  HMMA.16816.F32.BF16 R8, R4.reuse, R16, R8 ;  /* 0x000000100408723c */ /* 0x040ff60000041808 */
[----:B------:R-:W-:Y:S11]  /*3a080*/  @!UPT UIADD3 URZ, URZ, URZ, URZ ;  /* 0x0000003f3f3ff290 */ /* 0x000ff6000fffe03f */
[----:B------:R-:W-:Y:S01]  /*3a090*/  @!UPT UIADD3 URZ, URZ, URZ, URZ ;  /* 0x0000003f3f3ff290 */ /* 0x000fe2000fffe03f */
[----:B------:R-:W-:Y:S01]  /*3a0a0*/  STL.64 [R1+0x110], R8 ;  /* 0x0001100801007387 */ /* 0x000fe20000100a00 */
[----:B------:R0:W-:Y:S03]  /*3a0b0*/  STL.64 [R1+0x118], R10 ;  /* 0x0001180a01007387 */ /* 0x0001e60000100a00 */
[----:B0-----:R-:W3:Y:S01]  /*3a0c0*/  LDL.LU.64 R10, [R1+0x38b0] ;  /* 0x0038b000010a7983 */ /* 0x001ee20000300a00 */
[----:B------:R-:W4:Y:S02]  /*3a0d0*/  LDL.LU.64 R8, [R1+0x38a8] ;  /* 0x0038a80001087983 */ /* 0x000f240000300a00 */
[----:B------:R-:W-:Y:S01]  /*3a0e0*/  STL.64 [R1+0x3820], R16 ;  /* 0x0038201001007387 */ /* 0x000fe20000100a00 */
[----:B----4-:R-:W-:Y:S07]  /*3a0f0*/  HMMA.16816.F32.BF16 R4, R4, R8, R24 ;  /* 0x000000080404723c */ /* 0x010fee0000041818 */
[----:B------:R-:W-:-:S02]  /*3a100*/  IMAD.MOV.U32 R24, RZ, RZ, R21 ;  /* 0x000000ffff187224 */ /* 0x000fc400078e0015 */
[----:B------:R-:W-:Y:S02]  /*3a110*/  IMAD.MOV.U32 R25, RZ, RZ, R20 ;  /* 0x000000ffff197224 */ /* 0x000fe400078e0014 */
[----:B------:R-:W-:Y:S02]  /*3a120*/  IMAD.MOV.U32 R20, RZ, RZ, R15 ;  /* 0x000000ffff147224 */ /* 0x000fe400078e000f */
[----:B------:R-:W-:-:S10]  /*3a130*/  IMAD.MOV.U32 R21, RZ, RZ, R3 ;  /* 0x000000ffff157224 */ /* 0x000fd400078e0003 */
[----:B------:R-:W-:Y:S01]  /*3a140*/  STL.64 [R1+0xb0], R4 ;  /* 0x0000b00401007387 */ /* 0x000fe20000100a00 */
[----:B------:R-:W-:Y:S02]  /*3a150*/  STL.64 [R1+0xb8], R6 ;  /* 0x0000b80601007387 */ /* 0x000fe40000100a00 */
[----:B------:R-:W2:Y:S02]  /*3a160*/  LDL.LU R15, [R1+0x38a4] ;  /* 0x0038a400010f7983 */ /* 0x000ea40000300800 */
[----:B------:R-:W4:Y:S01]  /*3a170*/  LDL.LU R3, [R1+0x38a0] ;  /* 0x0038a00001037983 */ /* 0x000f220000300800 */
[----:B------:R-:W-:Y:S01]  /*3a180*/  STL.64 [R1+0x3870], R20 ;  /* 0x0038701401007387 */ /* 0x000fe20000100a00 */
[----:B------:R0:W-:Y:S03]  /*3a190*/  STL.64 [R1+0x3848], R24 ;  /* 0x0038481801007387 */ /* 0x0001e60000100a00 */
[----:B0-----:R-:W2:Y:S01]  /*3a1a0*/  LDL.LU R24, [R1+0x470] ;  /* 0x0004700001187983 */ /* 0x001ea20000300800 */
[----:B------:R-:W2:Y:S02]  /*3a1b0*/  LDL.LU R25, [R1+0x474] ;  /* 0x0004740001197983 */ /* 0x000ea40000300800 */
[----:B------:R-:W2:Y:S02]  /*3a1c0*/  LDL.LU R26, [R1+0x478] ;  /* 0x00047800011a7983 */ /* 0x000ea40000300800 */
[----:B------:R-:W2:Y:S02]  /*3a1d0*/  LDL.LU R27, [R1+0x47c] ;  /* 0x00047c00011b7983 */ /* 0x000ea40000300800 */
[----:B------:R-:W-:-:S02]  /*3a1e0*/  IMAD.MOV.U32 R20, RZ, RZ, R28 ;  /* 0x000000ffff147224 */ /* 0x000fc400078e001c */
[----:B------:R-:W-:Y:S01]  /*3a1f0*/  IMAD.MOV.U32 R21, RZ, RZ, R29 ;  /* 0x000000ffff157224 */ /* 0x000fe200078e001d */
[----:B------:R-:W3:Y:S01]  /*3a200*/  LDL.LU R28, [R1+0x389c] ;  /* 0x00389c00011c7983 */ /* 0x000ee20000300800 */
[----:B------:R-:W3:Y:S03]  /*3a210*/  LDL.LU R29, [R1+0x3898] ;  /* 0x00389800011d7983 */ /* 0x000ee60000300800 */
[----:B------:R-:W-:Y:S04]  /*3a220*/  STL.64 [R1+0x3888], R20 ;  /* 0x0038881401007387 */ /* 0x000fe80000100a00 */
[----:B--2---:R-:W-:Y:S01]  /*3a230*/  STL.64 [R1+0x3868], R26 ;  /* 0x0038681a01007387 */ /* 0x004fe20000100a00 */
[----:B------:R0:W-:Y:S03]  /*3a240*/  STL.64 [R1+0x3860], R24 ;  /* 0x0038601801007387 */ /* 0x0001e60000100a00 */
[----:B0-----:R-:W2:Y:S01]  /*3a250*/  LDL.LU R24, [R1+0x80] ;  /* 0x0000800001187983 */ /* 0x001ea20000300800 */
[----:B------:R-:W2:Y:S02]  /*3a260*/  LDL.LU R25, [R1+0x84] ;  /* 0x0000840001197983 */ /* 0x000ea40000300800 */
[----:B------:R-:W2:Y:S02]  /*3a270*/  LDL.LU R26, [R1+0x88] ;  /* 0x00008800011a7983 */ /* 0x000ea40000300800 */
[----:B------:R-:W2:Y:S01]  /*3a280*/  LDL.LU R27, [R1+0x8c] ;  /* 0x00008c00011b7983 */ /* 0x000ea20000300800 */
[----:B------:R-:W3:Y:S01]  /*3a290*/  LDL.LU R20, [R1+0xa0] ;  /* 0x0000a00001147983 */ /* 0x000ee20000300800 */
[----:B------:R-:W3:Y:S02]  /*3a2a0*/  LDL.LU R21, [R1+0xa4] ;  /* 0x0000a40001157983 */ /* 0x000ee40000300800 */
[----:B------:R-:W3:Y:S02]  /*3a2b0*/  LDL.LU R22, [R1+0xa8] ;  /* 0x0000a80001167983 */ /* 0x000ee40000300800 */
[----:B------:R-:W3:Y:S01]  /*3a2c0*/  LDL.LU R23, [R1+0xac] ;  /* 0x0000ac0001177983 */ /* 0x000ee20000300800 */
[----:B--2---:R-:W-:Y:S01]  /*3a2d0*/  STL.64 [R1+0x3880], R26 ;  /* 0x0038801a01007387 */ /* 0x004fe20000100a00 */
[----:B------:R0:W-:Y:S03]  /*3a2e0*/  STL.64 [R1+0x3878], R24 ;  /* 0x0038781801007387 */ /* 0x0001e60000100a00 */
[----:B0-----:R-:W2:Y:S01]  /*3a2f0*/  LDL.LU R24, [R1+0x90] ;  /* 0x0000900001187983 */ /* 0x001ea20000300800 */
[----:B------:R-:W2:Y:S02]  /*3a300*/  LDL.LU R25, [R1+0x94] ;  /* 0x0000940001197983 */ /* 0x000ea40000300800 */
[----:B------:R-:W2:Y:S02]  /*3a310*/  LDL.LU R26, [R1+0x98] ;  /* 0x00009800011a7983 */ /* 0x000ea40000300800 */
[----:B------:R-:W2:Y:S01]  /*3a320*/  LDL.LU R27, [R1+0x9c] ;  /* 0x00009c00011b7983 */ /* 0x000ea20000300800 */
[----:B------:R-:W2:Y:S01]  /*3a330*/  LDL.LU R16, [R1+0x340] ;  /* 0x0003400001107983 */ /* 0x000ea20000300800 */
        /* <DEDUP_REMOVED lines=9> */
[----:B---3--:R-:W-:Y:S01]  /*3a3d0*/  STL.64 [R1+0x3818], R10 ;  /* 0x0038180a01007387 */ /* 0x008fe20000100a00 */
[----:B------:R0:W-:Y:S03]  /*3a3e0*/  STL.64 [R1+0x3810], R8 ;  /* 0x0038100801007387 */ /* 0x0001e60000100a00 */
[----:B0-----:R-:W3:Y:S01]  /*3a3f0*/  LDL.LU R8, [R1+0x350] ;  /* 0x0003500001087983 */ /* 0x001ee20000300800 */
[----:B------:R-:W3:Y:S02]  /*3a400*/  LDL.LU R9, [R1+0x354] ;  /* 0x0003540001097983 */ /* 0x000ee40000300800 */
[----:B------:R-:W3:Y:S02]  /*3a410*/  LDL.LU R10, [R1+0x358] ;  /* 0x00035800010a7983 */ /* 0x000ee40000300800 */
[----:B------:R-:W3:Y:S01]  /*3a420*/  LDL.LU R11, [R1+0x35c] ;  /* 0x00035c00010b7983 */ /* 0x000ee20000300800 */
[----:B------:R-:W2:Y:S01]  /*3a430*/  LDL.LU R4, [R1+0x310] ;  /* 0x0003100001047983 */ /* 0x000ea20000300800 */
[----:B------:R-:W2:Y:S02]  /*3a440*/  LDL.LU R5, [R1+0x314] ;  /* 0x0003140001057983 */ /* 0x000ea40000300800 */
[----:B------:R-:W2:Y:S02]  /*3a450*/  LDL.LU R6, [R1+0x318] ;  /* 0x0003180001067983 */ /* 0x000ea40000300800 */
[----:B------:R-:W2:Y:S02]  /*3a460*/  LDL.LU R7, [R1+0x31c] ;  /* 0x00031c0001077983 */ /* 0x000ea40000300800 */
[----:B--2---:R-:W-:Y:S01]  /*3a470*/  STL.64 [R1+0x37e0], R6 ;  /* 0x0037e00601007387 */ /* 0x004fe20000100a00 */
[----:B------:R0:W-:Y:S02]  /*3a480*/  STL.64 [R1+0x37d8], R4 ;  /* 0x0037d80401007387 */ /* 0x0001e40000100a00 */
[----:B0-----:R-:W-:-:S02]  /*3a490*/  IMAD.MOV.U32 R4, RZ, RZ, R2 ;  /* 0x000000ffff047224 */ /* 0x001fc400078e0002 */
[----:B------:R-:W-:Y:S01]  /*3a4a0*/  IMAD.MOV.U32 R5, RZ, RZ, R0 ;  /* 0x000000ffff057224 */ /* 0x000fe200078e0000 */
[----:B------:R-:W2:Y:S01]  /*3a4b0*/  LDL.LU R2, [R1+0x3894] ;  /* 0x0038940001027983 */ /* 0x000ea20000300800 */
[----:B------:R-:W2:Y:S02]  /*3a4c0*/  LDL.LU R0, [R1+0x3890] ;  /* 0x0038900001007983 */ /* 0x000ea40000300800 */
[----:B------:R-:W2:Y:S02]  /*3a4d0*/  LDL R6, [R1+0x48] ;  /* 0x0000480001067983 */ /* 0x000ea40000100800 */
[----:B------:R-:W2:Y:S01]  /*3a4e0*/  LDL R7, [R1+0x4c] ;  /* 0x00004c0001077983 */ /* 0x000ea20000100800 */
[C---:B------:R-:W-:Y:S11]  /*3a4f0*/  HMMA.16816.F32.BF16 R20, R12.reuse, R4, R20 ;  /* 0x000000040c14723c */ /* 0x040ff60000041814 */
[----:B------:R-:W-:Y:S11]  /*3a500*/  @!UPT UIADD3 URZ, URZ, URZ, URZ ;  /* 0x0000003f3f3ff290 */ /* 0x000ff6000fffe03f */
[----:B------:R-:W-:Y:S01]  /*3a510*/  @!UPT UIADD3 URZ, URZ, URZ, URZ ;  /* 0x0000003f3f3ff290 */ /* 0x000fe2000fffe03f */
[----:B------:R0:W-:Y:S01]  /*3a520*/  STL.64 [R1+0xa0], R20 ;  /* 0x0000a01401007387 */ /* 0x0001e20000100a00 */
[----:B------:R1:W-:Y:S03]  /*3a530*/  STL.64 [R1+0xa8], R22 ;  /* 0x0000a81601007387 */ /* 0x0003e60000100a00 */
[----:B0-----:R-:W1:Y:S02]  /*3a540*/  LDL.LU.64 R20, [R1+0x3888] ;  /* 0x0038880001147983 */ /* 0x001e640000300a00 */
[C---:B-1----:R-:W-:Y:S02]  /*3a550*/  HMMA.16816.F32.BF16 R20, R12.reuse, R20, R24 ;  /* 0x000000140c14723c */ /* 0x042fe40000041818 */
        /* <DEDUP_REMOVED lines=10> */
[----:B------:R-:W-:Y:S01]  /*3a600*/  STL.64 [R1+0x80], R20 ;  /* 0x0000801401007387 */ /* 0x000fe20000100a00 */
[----:B------:R0:W-:Y:S03]  /*3a610*/  STL.64 [R1+0x88], R22 ;  /* 0x0000881601007387 */ /* 0x0001e60000100a00 */
[----:B0-----:R-:W2:Y:S01]  /*3a620*/  LDL.LU.64 R22, [R1+0x3858] ;  /* 0x0038580001167983 */ /* 0x001ea20000300a00 */
[----:B------:R-:W2:Y:S02]  /*3a630*/  LDL.LU.64 R20, [R1+0x3850] ;  /* 0x0038500001147983 */ /* 0x000ea40000300a00 */
[C---:B--2---:R-:W-:Y:S11]  /*3a640*/  HMMA.16816.F32.BF16 R24, R12.reuse, R20, R24 ;  /* 0x000000140c18723c */ /* 0x044ff60000041818 */
[----:B------:R-:W-:Y:S11]  /*3a650*/  @!UPT UIADD3 URZ, URZ, URZ, URZ ;  /* 0x0000003f3f3ff290 */ /* 0x000ff6000fffe03f */
[----:B------:R-:W-:Y:S01]  /*3a660*/  @!UPT UIADD3 URZ, URZ, URZ, URZ ;  /* 0x0000003f3f3ff290 */ /* 0x000fe2000fffe03f */
[----:B------:R0:W-:Y:S01]  /*3a670*/  STL.64 [R1+0x70], R24 ;  /* 0x0000701801007387 */ /* 0x0001e20000100a00 */
[----:B------:R-:W-:Y:S03]  /*3a680*/  STL.64 [R1+0x78], R26 ;  /* 0x0000781a01007387 */ /* 0x000fe60000100a00 */
[----:B0-----:R-:W2:Y:S01]  /*3a690*/  LDL.LU.64 R24, [R1+0x3848] ;  /* 0x0038480001187983 */ /* 0x001ea20000300a00 */
[----:B------:R0:W-:Y:S03]  /*3a6a0*/  STL.64 [R1+0x37c0], R22 ;  /* 0x0037c01601007387 */ /* 0x0001e60000100a00 */
[----:B0-----:R-:W2:Y:S04]  /*3a6b0*/  LDL.64 R22, [R1+0x18] ;  /* 0x0000180001167983 */ /* 0x001ea80000100a00 */
[----:B--2---:R0:W-:Y:S04]  /*3a6c0*/  STL.64 [R1+0x37d0], R22 ;  /* 0x0037d01601007387 */ /* 0x0041e80000100a00 */
[----:B0-----:R-:W2:Y:S01]  /*3a6d0*/  LDL.64 R22, [R1+0x28] ;  /* 0x0000280001167983 */ /* 0x001ea20000100a00 */
[C---:B------:R-:W-:Y:S03]  /*3a6e0*/  HMMA.16816.F32.BF16 R24, R12.reuse, R24, R16 ;  /* 0x000000180c18723c */ /* 0x040fe60000041810 */
[----:B--2---:R0:W-:Y:S01]  /*3a6f0*/  STL.64 [R1+0x37e8], R22 ;  /* 0x0037e81601007387 */ /* 0x0041e20000100a00 */
[----:B------:R-:W2:Y:S02]  /*3a700*/  LDL.LU R20, [R1+0x320] ;  /* 0x0003200001147983 */ /* 0x000ea40000300800 */
[----:B------:R-:W2:Y:S01]  /*3a710*/  LDL.LU R21, [R1+0x324] ;  /* 0x0003240001157983 */ /* 0x000ea20000300800 */
[----:B0-----:R-:W2:Y:S01]  /*3a720*/  LDL.LU R22, [R1+0x328] ;  /* 0x0003280001167983 */ /* 0x001ea20000300800 */
[----:B------:R-:W2:Y:S02]  /*3a730*/  LDL.LU.64 R18, [R1+0x3840] ;  /* 0x0038400001127983 */ /* 0x000ea40000300a00 */
[----:B------:R-:W2:Y:S11]  /*3a740*/  LDL.LU.64 R16, [R1+0x3838] ;  /* 0x0038380001107983 */ /* 0x000eb60000300a00 */
[----:B------:R-:W-:Y:S02]  /*3a750*/  @!UPT UIADD3 URZ, URZ, URZ, URZ ;  /* 0x0000003f3f3ff290 */ /* 0x000fe4000fffe03f */
[----:B------:R-:W-:Y:S01]  /*3a760*/  STL.64 [R1+0x220], R24 ;  /* 0x0002201801007387 */ /* 0x000fe20000100a00 */
[----:B------:R0:W-:Y:S04]  /*3a770*/  STL.64 [R1+0x228], R26 ;  /* 0x0002281a01007387 */ /* 0x0001e80000100a00 */
[----:B0-----:R-:W2:Y:S01]  /*3a780*/  LDL.LU.64 R26, [R1+0x3830] ;  /* 0x00383000011a7983 */ /* 0x001ea20000300a00 */
[----:B------:R-:W2:Y:S02]  /*3a790*/  LDL.LU.64 R24, [R1+0x3828] ;  /* 0x0038280001187983 */ /* 0x000ea40000300a00 */
[C---:B--2---:R-:W-:Y:S11]  /*3a7a0*/  HMMA.16816.F32.BF16 R16, R12.reuse, R24, R16 ;  /* 0x000000180c10723c */ /* 0x044ff60000041810 */
[----:B------:R-:W-:Y:S11]  /*3a7b0*/  @!UPT UIADD3 URZ, URZ, URZ, URZ ;  /* 0x0000003f3f3ff290 */ /* 0x000ff6000fffe03f */
[----:B------:R-:W-:Y:S01]  /*3a7c0*/  @!UPT UIADD3 URZ, URZ, URZ, URZ ;  /* 0x0000003f3f3ff290 */ /* 0x000fe2000fffe03f */
[----:B------:R0:W-:Y:S01]  /*3a7d0*/  STL.64 [R1+0x340], R16 ;  /* 0x0003401001007387 */ /* 0x0001e20000100a00 */
[----:B------:R3:W-:Y:S03]  /*3a7e0*/  STL.64 [R1+0x348], R18 ;  /* 0x0003481201007387 */ /* 0x0007e60000100a00 */
[----:B0-----:R-:W3:Y:S01]  /*3a7f0*/  LDL.LU.64 R16, [R1+0x3820] ;  /* 0x0038200001107983 */ /* 0x001ee20000300a00 */
[----:B------:R-:W-:Y:S01]  /*3a800*/  IMAD.MOV.U32 R23, RZ, RZ, R0 ;  /* 0x000000ffff177224 */ /* 0x000fe200078e0000 */
[C---:B---3--:R-:W-:Y:S02]  /*3a810*/  HMMA.16816.F32.BF16 R16, R12.reuse, R16, R8 ;  /* 0x000000100c10723c */ /* 0x048fe40000041808 */
[----:B------:R-:W2:Y:S01]  /*3a820*/  LDL.LU.64 R10, [R1+0x3818] ;  /* 0x00381800010a7983 */ /* 0x000ea20000300a00 */
[----:B------:R-:W3:Y:S11]  /*3a830*/  LDL.LU.64 R8, [R1+0x3810] ;  /* 0x0038100001087983 */ /* 0x000ef60000300a00 */
[----:B------:R-:W-:Y:S09]  /*3a840*/  @!UPT UIADD3 URZ, URZ, URZ, URZ ;  /* 0x0000003f3f3ff290 */ /* 0x000ff2000fffe03f */
[----:B------:R-:W-:Y:S01]  /*3a850*/  STL.64 [R1+0x350], R16 ;  /* 0x0003501001007387 */ /* 0x000fe20000100a00 */
[----:B------:R0:W-:Y:S02]  /*3a860*/  STL [R1+0x358], R18 ;  /* 0x0003581201007387 */ /* 0x0001e40000100800 */
[----:B------:R-:W-:Y:S02]  /*3a870*/  IMAD.MOV.U32 R0, RZ, RZ, R19 ;  /* 0x000000ffff007224 */ /* 0x000fe400078e0013 */
[----:B0-----:R-:W3:Y:S01]  /*3a880*/  LDL.LU.64 R18, [R1+0x3808] ;  /* 0x0038080001127983 */ /* 0x001ee20000300a00 */
[----:B------:R-:W3:Y:S02]  /*3a890*/  LDL.LU.64 R16, [R1+0x3800] ;  /* 0x0038000001107983 */ /* 0x000ee40000300a00 */
[----:B------:R-:W-:Y:S01]  /*3a8a0*/  STL [R1+0x3688], R0 ;  /* 0x0036880001007387 */ /* 0x000fe20000100800 */
[----:B---3--:R-:W-:Y:S01]  /*3a8b0*/  HMMA.16816.F32.BF16 R12, R12, R8, R16 ;  /* 0x000000080c0c723c */ /* 0x008fe20000041810 */
[----:B------:R-:W3:Y:S01]  /*3a8c0*/  LDL.LU.64 R18, [R1+0x37f8] ;  /* 0x0037f80001127983 */ /* 0x000ee20000300a00 */
[----:B------:R-:W3:Y:S02]  /*3a8d0*/  LDL.LU.64 R16, [R1+0x37f0] ;  /* 0x0037f00001107983 */ /* 0x000ee40000300a00 */
[----:B--2---:R0:W-:Y:S02]  /*3a8e0*/  STL.64 [R1+0x3790], R10 ;  /* 0x0037900a01007387 */ /* 0x0041e40000100a00 */
[----:B------:R-:W2:Y:S11]  /*3a8f0*/  LDL.LU R8, [R1+0x300] ;  /* 0x0003000001087983 */ /* 0x000eb60000300800 */
[----:B------:R-:W-:Y:S06]  /*3a900*/  @!UPT UIADD3 URZ, URZ, URZ, URZ ;  /* 0x0000003f3f3ff290 */ /* 0x000fec000fffe03f */
[----:B------:R-:W-:Y:S01]  /*3a910*/  STL.64 [R1+0x330], R12 ;  /* 0x0003300c01007387 */ /* 0x000fe20000100a00 */
[----:B------:R1:W-:Y:S02]  /*3a920*/  STL.64 [R1+0x338], R14 ;  /* 0x0003380e01007387 */ /* 0x0003e40000100a00 */
[----:B------:R-:W2:Y:S02]  /*3a930*/  LDL.LU R9, [R1+0x304] ;  /* 0x0003040001097983 */ /* 0x000ea40000300800 */
[----:B0-----:R-:W2:Y:S01]  /*3a940*/  LDL.LU R10, [R1+0x308] ;  /* 0x00030800010a7983 */ /* 0x001ea20000300800 */
[----:B------:R-:W2:Y:S04]  /*3a950*/  LDL.LU R11, [R1+0x30c] ;  /* 0x00030c00010b7983 */ /* 0x000ea80000300800 */
[----:B-1----:R-:W2:Y:S01]  /*3a960*/  LDL.64 R14, [R1+0x38] ;  /* 0x00003800010e7983 */ /* 0x002ea20000100a00 */
[C---:B---3--:R-:W-:Y:S03]  /*3a970*/  HMMA.16816.F32.BF16 R4, R16.reuse, R6, R20 ;  /* 0x000000061004723c */ /* 0x048fe60000041814 */
[----:B------:R-:W3:Y:S11]  /*3a980*/  LDL.LU.64 R22, [R1+0x37e8] ;  /* 0x0037e80001167983 */ /* 0x000ef60000300a00 */
[----:B------:R-:W-:Y:S09]  /*3a990*/  @!UPT UIADD3 URZ, URZ, URZ, URZ ;  /* 0x0000003f3f3ff290 */ /* 0x000ff2000fffe03f */
[----:B------:R0:W-:Y:S01]  /*3a9a0*/  STL.64 [R1+0x320], R4 ;  /* 0x0003200401007387 */ /* 0x0001e20000100a00 */
[----:B------:R-:W-:Y:S02]  /*3a9b0*/  IMAD.MOV.U32 R25, RZ, RZ, R6 ;  /* 0x000000ffff197224 */ /* 0x000fe400078e0006 */
[----:B------:R-:W-:Y:S02]  /*3a9c0*/  IMAD.MOV.U32 R24, RZ, RZ, R7 ;  /* 0x000000ffff187224 */ /* 0x000fe400078e0007 */
[----:B------:R-:W2:Y:S04]  /*3a9d0*/  LDL.LU.64 R6, [R1+0x37e0] ;  /* 0x0037e00001067983 */ /* 0x000ea80000300a00 */
[----:B0-----:R-:W2:Y:S01]  /*3a9e0*/  LDL.LU.64 R4, [R1+0x37d8] ;  /* 0x0037d80001047983 */ /* 0x001ea20000300a00 */
[----:B------:R-:W-:Y:S02]  /*3a9f0*/  STL [R1+0x33f0], R25 ;  /* 0x0033f01901007387 */ /* 0x000fe40000100800 */
[----:B---3--:R-:W-:Y:S01]  /*3aa00*/  IMAD.MOV.U32 R0, RZ, RZ, R23 ;  /* 0x000000ffff007224 */ /* 0x008fe200078e0017 */
[----:B--2---:R-:W-:Y:S11]  /*3aa10*/  HMMA.16816.F32.BF16 R4, R16, R22, R4 ;  /* 0x000000161004723c */ /* 0x004ff60000041804 */
[----:B------:R-:W-:Y:S11]  /*3aa20*/  @!UPT UIADD3 URZ, URZ, URZ, URZ ;  /* 0x0000003f3f3ff290 */ /* 0x000ff6000fffe03f */
[----:B------:R-:W-:Y:S01]  /*3aa30*/  @!UPT UIADD3 URZ, URZ, URZ, URZ ;  /* 0x0000003f3f3ff290 */ /* 0x000fe2000fffe03f */
[----:B------:R0:W-:Y:S01]  /*3aa40*/  STL.64 [R1+0x310], R4 ;  /* 0x0003100401007387 */ /* 0x0001e20000100a00 */
[----:B------:R1:W-:Y:S02]  /*3aa50*/  STL.64 [R1+0x318], R6 ;  /* 0x0003180601007387 */ /* 0x0003e40000100a00 */
[----:B0-----:R-:W-:Y:S02]  /*3aa60*/  IMAD.MOV.U32 R5, RZ, RZ, R22 ;  /* 0x000000ffff057224 */ /* 0x001fe400078e0016 */
[----:B------:R-:W2:Y:S03]  /*3aa70*/  LDL.LU.64 R22, [R1+0x37d0] ;  /* 0x0037d00001167983 */ /* 0x000ea60000300a00 */
[----:B------:R0:W-:Y:S02]  /*3aa80*/  STL [R1+0x3798], R5 ;  /* 0x0037980501007387 */ /* 0x0001e40000100800 */
[----:B------:R-:W3:Y:S02]  /*3aa90*/  LDL.LU R4, [R1+0x2f0] ;  /* 0x0002f00001047983 */ /* 0x000ee40000300800 */
[----:B-1----:R-:W-:-:S02]  /*3aaa0*/  IMAD.MOV.U32 R6, RZ, RZ, R27 ;  /* 0x000000ffff067224 */ /* 0x002fc400078e001b */
[----:B------:R-:W-:Y:S02]  /*3aab0*/  IMAD.MOV.U32 R7, RZ, RZ, R2 ;  /* 0x000000ffff077224 */ /* 0x000fe400078e0002 */
[----:B0-----:R-:W-:Y:S02]  /*3aac0*/  IMAD.MOV.U32 R5, RZ, RZ, R26 ;  /* 0x000000ffff057224 */ /* 0x001fe400078e001a */
[----:B------:R-:W3:Y:S01]  /*3aad0*/  LDL.LU R26, [R1+0x37cc] ;  /* 0x0037cc00011a7983 */ /* 0x000ee20000300800 */
[----:B------:R-:W3:Y:S01]  /*3aae0*/  LDL.LU R27, [R1+0x37c8] ;  /* 0x0037c800011b7983 */ /* 0x000ee20000300800 */
[C---:B--2---:R-:W-:Y:S01]  /*3aaf0*/  HMMA.16816.F32.BF16 R8, R16.reuse, R22, R8 ;  /* 0x000000161008723c */ /* 0x044fe20000041808 */
[----:B------:R-:W-:Y:S11]  /*3ab00*/  IMAD.MOV.U32 R2, RZ, RZ, R23 ;  /* 0x000000ffff027224 */ /* 0x000ff600078e0017 */
[----:B------:R-:W-:Y:S11]  /*3ab10*/  @!UPT UIADD3 URZ, URZ, URZ, URZ ;  /* 0x0000003f3f3ff290 */ /* 0x000ff6000fffe03f */
[----:B------:R0:W-:Y:S01]  /*3ab20*/  STL.64 [R1+0x300], R8 ;  /* 0x0003000801007387 */ /* 0x0001e20000100a00 */
[----:B------:R-:W-:Y:S02]  /*3ab30*/  STL.64 [R1+0x308], R10 ;  /* 0x0003080a01007387 */ /* 0x000fe40000100a00 */
[----:B0-----:R-:W-:Y:S02]  /*3ab40*/  IMAD.MOV.U32 R8, RZ, RZ, R22 ;  /* 0x000000ffff087224 */ /* 0x001fe400078e0016 */
[----:B------:R-:W3:Y:S02]  /*3ab50*/  LDL.LU.64 R22, [R1+0x37c0] ;  /* 0x0037c00001167983 */ /* 0x000ee40000300a00 */
[----:B---3--:R-:W-:Y:S11]  /*3ab60*/  HMMA.16816.F32.BF16 R4, R16, R22, R4 ;  /* 0x000000161004723c */ /* 0x008ff60000041804 */
[----:B------:R-:W-:Y:S11]  /*3ab70*/  @!UPT UIADD3 URZ, URZ, URZ, URZ ;  /* 0x0000003f3f3ff290 */ /* 0x000ff6000fffe03f */
[----:B------:R-:W-:Y:S02]  /*3ab80*/  @!UPT UIADD3 URZ, URZ, URZ, URZ ;  /* 0x0000003f3f3ff290 */ /* 0x000fe4000fffe03f */
[----:B------:R-:W-:Y:S01]  /*3ab90*/  IMAD.MOV.U32 R25, RZ, RZ, R4 ;  /* 0x000000ffff197224 */ /* 0x000fe200078e0004 */
[----:B------:R-:W-:Y:S01]  /*3aba0*/  STL [R1+0x2f4], R5 ;  /* 0x0002f40501007387 */ /* 0x000fe20000100800 */
[----:B------:R-:W-:Y:S02]  /*3abb0*/  STL.64 [R1+0x2f8], R6 ;  /* 0x0002f80601007387 */ /* 0x000fe40000100a00 */
[----:B------:R-:W-:Y:S01]  /*3abc0*/  STL.64 [R1+0x37b8], R26 ;  /* 0x0037b81a01007387 */ /* 0x000fe20000100a00 */
[----:B------:R0:W-:Y:S04]  /*3abd0*/  STL.64 [R1+0x37b0], R24 ;  /* 0x0037b01801007387 */ /* 0x0001e80000100a00 */
[----:B0-----:R-:W2:Y:S01]  /*3abe0*/  LDL.LU R24, [R1+0x2e0] ;  /* 0x0002e00001187983 */ /* 0x001ea20000300800 */
[----:B------:R-:W2:Y:S02]  /*3abf0*/  LDL.LU R25, [R1+0x2e4] ;  /* 0x0002e40001197983 */ /* 0x000ea40000300800 */
[----:B------:R-:W2:Y:S02]  /*3ac00*/  LDL.LU R26, [R1+0x2e8] ;  /* 0x0002e800011a7983 */ /* 0x000ea40000300800 */
[----:B------:R-:W2:Y:S01]  /*3ac10*/  LDL.LU R27, [R1+0x2ec] ;  /* 0x0002ec00011b7983 */ /* 0x000ea20000300800 */
[----:B------:R-:W3:Y:S01]  /*3ac20*/  LDL.LU R4, [R1+0x2c0] ;  /* 0x0002c00001047983 */ /* 0x000ee20000300800 */
[----:B------:R-:W3:Y:S02]  /*3ac30*/  LDL.LU R5, [R1+0x2c4] ;  /* 0x0002c40001057983 */ /* 0x000ee40000300800 */
[----:B------:R-:W3:Y:S02]  /*3ac40*/  LDL.LU R6, [R1+0x2c8] ;  /* 0x0002c80001067983 */ /* 0x000ee40000300800 */
[----:B------:R-:W3:Y:S02]  /*3ac50*/  LDL.LU R7, [R1+0x2cc] ;  /* 0x0002cc0001077983 */ /* 0x000ee40000300800 */
[----:B------:R-:W-:-:S02]  /*3ac60*/  IMAD.MOV.U32 R22, RZ, RZ, R28 ;  /* 0x000000ffff167224 */ /* 0x000fc400078e001c */
[----:B----4-:R-:W-:Y:S02]  /*3ac70*/  IMAD.MOV.U32 R23, RZ, RZ, R3 ;  /* 0x000000ffff177224 */ /* 0x010fe400078e0003 */
[----:B------:R-:W-:Y:S01]  /*3ac80*/  IMAD.MOV.U32 R21, RZ, RZ, R29 ;  /* 0x000000ffff157224 */ /* 0x000fe200078e001d */
[----:B--2---:R-:W-:Y:S01]  /*3ac90*/  HMMA.16816.F32.BF16 R24, R16, R14, R24 ;  /* 0x0000000e1018723c */ /* 0x004fe20000041818 */
[----:B---3--:R-:W-:Y:S01]  /*3aca0*/  STL.64 [R1+0x37a8], R6 ;  /* 0x0037a80601007387 */ /* 0x008fe20000100a00 */
[----:B------:R0:W-:Y:S03]  /*3acb0*/  STL.64 [R1+0x37a0], R4 ;  /* 0x0037a00401007387 */ /* 0x0001e60000100a00 */
[----:B0-----:R-:W2:Y:S01]  /*3acc0*/  LDL.LU R4, [R1+0x2d0] ;  /* 0x0002d00001047983 */ /* 0x001ea20000300800 */
[----:B------:R-:W2:Y:S02]  /*3acd0*/  LDL.LU R5, [R1+0x2d4] ;  /* 0x0002d40001057983 */ /* 0x000ea40000300800 */
[----:B------:R-:W2:Y:S02]  /*3ace0*/  LDL.LU R6, [R1+0x2d8] ;  /* 0x0002d80001067983 */ /* 0x000ea40000300800 */
[----:B------:R-:W2:Y:S01]  /*3acf0*/  LDL.LU R7, [R1+0x2dc] ;  /* 0x0002dc0001077983 */ /* 0x000ea20000300800 */
[----:B------:R-:W3:Y:S01]  /*3ad00*/  LDL.64 R10, [R1+0x58] ;  /* 0x00005800010a7983 */ /* 0x000ee20000100a00 */
[----:B------:R-:W4:Y:S11]  /*3ad10*/  LDL.LU R20, [R1+0x210] ;  /* 0x0002100001147983 */ /* 0x000f360000300800 */
[----:B------:R0:W-:Y:S02]  /*3ad20*/  STL [R1+0x2e0], R24 ;  /* 0x0002e01801007387 */ /* 0x0001e40000100800 */
[----:B------:R-:W-:-:S02]  /*3ad30*/  IMAD.MOV.U32 R28, RZ, RZ, R26 ;  /* 0x000000ffff1c7224 */ /* 0x000fc400078e001a */
[----:B------:R-:W-:Y:S02]  /*3ad40*/  IMAD.MOV.U32 R3, RZ, RZ, R27 ;  /* 0x000000ffff037224 */ /* 0x000fe400078e001b */
[----:B------:R-:W2:Y:S01]  /*3ad50*/  LDL.LU.64 R26, [R1+0x37b8] ;  /* 0x0037b800011a7983 */ /* 0x000ea20000300a00 */
[----:B------:R-:W-:-:S03]  /*3ad60*/  IMAD.MOV.U32 R29, RZ, RZ, R25 ;  /* 0x000000ffff1d7224 */ /* 0x000fc600078e0019 */
[----:B0-----:R-:W3:Y:S01]  /*3ad70*/  LDL.LU.64 R24, [R1+0x37b0] ;  /* 0x0037b00001187983 */ /* 0x001ee20000300a00 */
[----:B------:R0:W-:Y:S02]  /*3ad80*/  STL.64 [R1+0x3760], R14 ;  /* 0x0037600e01007387 */ /* 0x0001e40000100a00 */
[----:B0-----:R-:W-:Y:S02]  /*3ad90*/  IMAD.MOV.U32 R14, RZ, RZ, R8 ;  /* 0x000000ffff0e7224 */ /* 0x001fe400078e0008 */
[----:B------:R-:W-:-:S05]  /*3ada0*/  IMAD.MOV.U32 R15, RZ, RZ, R2 ;  /* 0x000000ffff0f7224 */ /* 0x000fca00078e0002 */
[----:B------:R0:W-:Y:S04]  /*3adb0*/  STL.64 [R1+0x3768], R14 ;  /* 0x0037680e01007387 */ /* 0x0001e80000100a00 */
[----:B0-----:R-:W3:Y:S01]  /*3adc0*/  LDL.64 R14, [R1+0x48] ;  /* 0x00004800010e7983 */ /* 0x001ee20000100a00 */
[----:B------:R-:W-:Y:S02]  /*3add0*/  STL [R1+0x3694], R3 ;  /* 0x0036940301007387 */ /* 0x000fe40000100800 */
[----:B------:R-:W-:Y:S02]  /*3ade0*/  STL [R1+0x3690], R28 ;  /* 0x0036901c01007387 */ /* 0x000fe40000100800 */
[----:B------:R-:W-:Y:S01]  /*3adf0*/  STL [R1+0x368c], R29 ;  /* 0x00368c1d01007387 */ /* 0x000fe20000100800 */
[C---:B--2---:R-:W-:Y:S11]  /*3ae00*/  HMMA.16816.F32.BF16 R4, R16.reuse, R26, R4 ;  /* 0x0000001a1004723c */ /* 0x044ff60000041804 */
[----:B------:R-:W-:Y:S11]  /*3ae10*/  @!UPT UIADD3 URZ, URZ, URZ, URZ ;  /* 0x0000003f3f3ff290 */ /* 0x000ff6000fffe03f */
[----:B------:R-:W-:Y:S01]  /*3ae20*/  @!UPT UIADD3 URZ, URZ, URZ, URZ ;  /* 0x0000003f3f3ff290 */ /* 0x000fe2000fffe03f */
[----:B------:R-:W-:Y:S01]  /*3ae30*/  STL.64 [R1+0x2d0], R4 ;  /* 0x0002d00401007387 */ /* 0x000fe20000100a00 */
[----:B------:R0:W-:Y:S02]  /*3ae40*/  STL [R1+0x2d8], R6 ;  /* 0x0002d80601007387 */ /* 0x0001e40000100800 */
[----:B------:R-:W-:Y:S02]  /*3ae50*/  IMAD.MOV.U32 R2, RZ, RZ, R7 ;  /* 0x000000ffff027224 */ /* 0x000fe400078e0007 */
[----:B0-----:R-:W2:Y:S01]  /*3ae60*/  LDL.LU.64 R6, [R1+0x37a8] ;  /* 0x0037a80001067983 */ /* 0x001ea20000300a00 */
[----:B------:R-:W2:Y:S02]  /*3ae70*/  LDL.LU.64 R4, [R1+0x37a0] ;  /* 0x0037a00001047983 */ /* 0x000ea40000300a00 */
[----:B------:R-:W-:Y:S02]  /*3ae80*/  STL.64 [R1+0x3758], R26 ;  /* 0x0037581a01007387 */ /* 0x000fe40000100a00 */
[----:B---3--:R0:W-:Y:S02]  /*3ae90*/  STL.64 [R1+0x3750], R24 ;  /* 0x0037501801007387 */ /* 0x0081e40000100a00 */
[----:B0-----:R-:W3:Y:S01]  /*3aea0*/  LDL.LU R24, [R1+0x1e0] ;  /* 0x0001e00001187983 */ /* 0x001ee20000300800 */
[----:B------:R-:W3:Y:S02]  /*3aeb0*/  LDL.LU R25, [R1+0x1e4] ;  /* 0x0001e40001197983 */ /* 0x000ee40000300800 */
[----:B------:R-:W3:Y:S02]  /*3aec0*/  LDL.LU R26, [R1+0x1e8] ;  /* 0x0001e800011a7983 */ /* 0x000ee40000300800 */
[----:B------:R-:W3:Y:S02]  /*3aed0*/  LDL.LU R27, [R1+0x1ec] ;  /* 0x0001ec00011b7983 */ /* 0x000ee40000300800 */
[----:B------:R-:W-:Y:S01]  /*3aee0*/  IMAD.MOV.U32 R3, RZ, RZ, R11 ;  /* 0x000000ffff037224 */ /* 0x000fe200078e000b */
[C---:B--2---:R-:W-:Y:S01]  /*3aef0*/  HMMA.16816.F32.BF16 R4, R16.reuse, R10, R4 ;  /* 0x0000000a1004723c */ /* 0x044fe20000041804 */
[----:B---3--:R-:W-:Y:S01]  /*3af00*/  STL.64 [R1+0x3778], R26 ;  /* 0x0037781a01007387 */ /* 0x008fe20000100a00 */
[----:B------:R0:W-:Y:S03]  /*3af10*/  STL.64 [R1+0x3770], R24 ;  /* 0x0037701801007387 */ /* 0x0001e60000100a00 */
[----:B0-----:R-:W2:Y:S01]  /*3af20*/  LDL.LU R24, [R1+0x200] ;  /* 0x0002000001187983 */ /* 0x001ea20000300800 */
[----:B------:R-:W2:Y:S02]  /*3af30*/  LDL.LU R25, [R1+0x204] ;  /* 0x0002040001197983 */ /* 0x000ea40000300800 */
[----:B------:R-:W2:Y:S02]  /*3af40*/  LDL.LU R26, [R1+0x208] ;  /* 0x00020800011a7983 */ /* 0x000ea40000300800 */
[----:B------:R-:W2:Y:S01]  /*3af50*/  LDL.LU R27, [R1+0x20c] ;  /* 0x00020c00011b7983 */ /* 0x000ea20000300800 */
[----:B------:R-:W-:Y:S11]  /*3af60*/  STL [R1+0x3698], R2 ;  /* 0x0036980201007387 */ /* 0x000ff60000100800 */
[----:B------:R-:W-:Y:S01]  /*3af70*/  @!UPT UIADD3 URZ, URZ, URZ, URZ ;  /* 0x0000003f3f3ff290 */ /* 0x000fe2000fffe03f */
[----:B------:R0:W-:Y:S02]  /*3af80*/  STL.64 [R1+0x2c0], R4 ;  /* 0x0002c00401007387 */ /* 0x0001e40000100a00 */
[----:B------:R-:W-:Y:S01]  /*3af90*/  STL.64 [R1+0x2c8], R6 ;  /* 0x0002c80601007387 */ /* 0x000fe20000100a00 */
[----:B0-----:R-:W3:Y:S01]  /*3afa0*/  LDL.LU R5, [R1+0x3798] ;  /* 0x0037980001057983 */ /* 0x001ee20000300800 */
[----:B------:R-:W-:Y:S02]  /*3afb0*/  IMAD.MOV.U32 R4, RZ, RZ, R10 ;  /* 0x000000ffff047224 */ /* 0x000fe400078e000a */
[----:B------:R-:W4:Y:S02]  /*3afc0*/  LDL.LU.64 R10, [R1+0x3790] ;  /* 0x00379000010a7983 */ /* 0x000f240000300a00 */
[----:B----4-:R-:W-:Y:S01]  /*3afd0*/  HMMA.16816.F32.BF16 R16, R16, R10, R20 ;  /* 0x0000000a1010723c */ /* 0x010fe20000041814 */
[----:B------:R-:W2:Y:S01]  /*3afe0*/  LDL.LU.64 R22, [R1+0x3788] ;  /* 0x0037880001167983 */ /* 0x000ea20000300a00 */
[----:B------:R-:W2:Y:S11]  /*3aff0*/  LDL.LU.64 R20, [R1+0x3780] ;  /* 0x0037800001147983 */ /* 0x000eb60000300a00 */
[----:B------:R-:W-:Y:S10]  /*3b000*/  @!UPT UIADD3 URZ, URZ, URZ, URZ ;  /* 0x0000003f3f3ff290 */ /* 0x000ff4000fffe03f */
[----:B------:R-:W-:Y:S01]  /*3b010*/  STL.64 [R1+0x210], R16 ;  /* 0x0002101001007387 */ /* 0x000fe20000100a00 */
[----:B------:R-:W-:Y:S02]  /*3b020*/  STL.64 [R1+0x218], R18 ;  /* 0x0002181201007387 */ /* 0x000fe40000100a00 */
[----:B------:R0:W-:Y:S02]  /*3b030*/  STL.64 [R1+0x3730], R10 ;  /* 0x0037300a01007387 */ /* 0x0001e40000100a00 */
[----:B------:R-:W4:Y:S01]  /*3b040*/  LDL.LU R8, [R1+0x1f0] ;  /* 0x0001f00001087983 */ /* 0x000f220000300800 */
[----:B------:R-:W4:Y:S04]  /*3b050*/  LDL.LU R9, [R1+0x1f4] ;  /* 0x0001f40001097983 */ /* 0x000f280000300800 */
[----:B0-----:R-:W4:Y:S01]  /*3b060*/  LDL.LU R10, [R1+0x1f8] ;  /* 0x0001f800010a7983 */ /* 0x001f220000300800 */
[----:B------:R-:W4:Y:S02]  /*3b070*/  LDL.LU R11, [R1+0x1fc] ;  /* 0x0001fc00010b7983 */ /* 0x000f240000300800 */
[----:B------:R-:W-:-:S02]  /*3b080*/  IMAD.MOV.U32 R19, RZ, RZ, R0 ;  /* 0x000000ffff137224 */ /* 0x000fc400078e0000 */
[----:B------:R-:W-:Y:S02]  /*3b090*/  IMAD.MOV.U32 R2, RZ, RZ, R14 ;  /* 0x000000ffff027224 */ /* 0x000fe400078e000e */
[----:B------:R-:W-:Y:S01]  /*3b0a0*/  IMAD.MOV.U32 R0, RZ, RZ, R15 ;  /* 0x000000ffff007224 */ /* 0x000fe200078e000f */
[----:B--2---:R-:W-:Y:S11]  /*3b0b0*/  HMMA.16816.F32.BF16 R24, R20, R14, R24 ;  /* 0x0000000e1418723c */ /* 0x004ff60000041818 */
[----:B------:R-:W-:Y:S11]  /*3b0c0*/  @!UPT UIADD3 URZ, URZ, URZ, URZ ;  /* 0x0000003f3f3ff290 */ /* 0x000ff6000fffe03f */
[----:B------:R-:W-:Y:S01]  /*3b0d0*/  @!UPT UIADD3 URZ, URZ, URZ, URZ ;  /* 0x0000003f3f3ff290 */ /* 0x000fe2000fffe03f */
[----:B------:R-:W-:Y:S01]  /*3b0e0*/  STL.64 [R1+0x200], R24 ;  /* 0x0002001801007387 */ /* 0x000fe20000100a00 */
[----:B------:R0:W-:Y:S03]  /*3b0f0*/  STL.64 [R1+0x208], R26 ;  /* 0x0002081a01007387 */ /* 0x0001e60000100a00 */
[----:B0-----:R-:W2:Y:S01]  /*3b100*/  LDL.LU.64 R26, [R1+0x3778] ;  /* 0x00377800011a7983 */ /* 0x001ea20000300a00 */
[----:B------:R-:W2:Y:S02]  /*3b110*/  LDL.LU.64 R24, [R1+0x3770] ;  /* 0x0037700001187983 */ /* 0x000ea40000300a00 */
[----:B------:R-:W2:Y:S02]  /*3b120*/  LDL.LU.64 R14, [R1+0x3768] ;  /* 0x00376800010e7983 */ /* 0x000ea40000300a00 */
[----:B------:R-:W2:Y:S02]  /*3b130*/  LDL R7, [R1+0x5d4] ;  /* 0x0005d40001077983 */ /* 0x000ea40000100800 */
[----:B---3--:R-:W-:-:S07]  /*3b140*/  IMAD.MOV.U32 R18, RZ, RZ, R5 ;  /* 0x000000ffff127224 */ /* 0x008fce00078e0005 */
[C---:B----4-:R-:W-:Y:S01]  /*3b150*/  HMMA.16816.F32.BF16 R8, R20.reuse, R18, R8 ;  /* 0x000000121408723c */ /* 0x050fe20000041808 */
[----:B--2---:R0:W-:Y:S11]  /*3b160*/  STL [R1+0x36b8], R7 ;  /* 0x0036b80701007387 */ /* 0x0041f60000100800 */
[----:B------:R-:W-:Y:S11]  /*3b170*/  @!UPT UIADD3 URZ, URZ, URZ, URZ ;  /* 0x0000003f3f3ff290 */ /* 0x000ff6000fffe03f */
[----:B------:R-:W-:Y:S02]  /*3b180*/  STL.64 [R1+0x1f0], R8 ;  /* 0x0001f00801007387 */ /* 0x000fe40000100a00 */
[----:B------:R1:W-:Y:S01]  /*3b190*/  STL.64 [R1+0x1f8], R10 ;  /* 0x0001f80a01007387 */ /* 0x0003e20000100a00 */
[----:B0-----:R-:W2:Y:S01]  /*3b1a0*/  LDL.64 R6, [R1+0x8] ;  /* 0x0000080001067983 */ /* 0x001ea20000100a00 */
[----:B------:R-:W3:Y:S01]  /*3b1b0*/  LDL.LU R16, [R1+0x230] ;  /* 0x0002300001107983 */ /* 0x000ee20000300800 */
[C---:B-1----:R-:W-:Y:S11]  /*3b1c0*/  HMMA.16816.F32.BF16 R8, R20.reuse, R14, R24 ;  /* 0x0000000e1408723c */ /* 0x042ff60000041818 */
[----:B------:R-:W-:Y:S11]  /*3b1d0*/  @!UPT UIADD3 URZ, URZ, URZ, URZ ;  /* 0x0000003f3f3ff290 */ /* 0x000ff6000fffe03f */
[----:B------:R-:W-:Y:S01]  /*3b1e0*/  @!UPT UIADD3 URZ, URZ, URZ, URZ ;  /* 0x0000003f3f3ff290 */ /* 0x000fe2000fffe03f */
[----:B------:R-:W-:Y:S01]  /*3b1f0*/  STL.64 [R1+0x1e0], R8 ;  /* 0x0001e00801007387 */ /* 0x000fe20000100a00 */
[----:B------:R-:W-:Y:S02]  /*3b200*/  STL.64 [R1+0x1e8], R10 ;  /* 0x0001e80a01007387 */ /* 0x000fe40000100a00 */
[----:B------:R-:W3:Y:S02]  /*3b210*/  LDL.LU R17, [R1+0x234] ;  /* 0x0002340001117983 */ /* 0x000ee40000300800 */
[----:B------:R-:W4:Y:S01]  /*3b220*/  LDL.LU R18, [R1+0x238] ;  /* 0x0002380001127983 */ /* 0x000f220000300800 */
[----:B------:R-:W4:Y:S04]  /*3b230*/  LDL.LU R19, [R1+0x23c] ;  /* 0x00023c0001137983 */ /* 0x000f280000300800 */
[----:B----4-:R-:W-:Y:S01]  /*3b240*/  STL.64 [R1+0x36b0], R18 ;  /* 0x0036b01201007387 */ /* 0x010fe20000100a00 */
[----:B---3--:R0:W-:Y:S03]  /*3b250*/  STL.64 [R1+0x36a8], R16 ;  /* 0x0036a81001007387 */ /* 0x0081e60000100a00 */
[----:B0-----:R-:W3:Y:S01]  /*3b260*/  LDL.LU R16, [R1+0x180] ;  /* 0x0001800001107983 */ /* 0x001ee20000300800 */
[----:B------:R-:W3:Y:S02]  /*3b270*/  LDL.LU R17, [R1+0x184] ;  /* 0x0001840001117983 */ /* 0x000ee40000300800 */
[----:B------:R-:W4:Y:S02]  /*3b280*/  LDL.LU R18, [R1+0x188] ;  /* 0x0001880001127983 */ /* 0x000f240000300800 */
[----:B------:R-:W4:Y:S02]  /*3b290*/  LDL.LU R19, [R1+0x18c] ;  /* 0x00018c0001137983 */ /* 0x000f240000300800 */
[----:B------:R-:W-:Y:S01]  /*3b2a0*/  IMAD.MOV.U32 R10, RZ, RZ, R4 ;  /* 0x000000ffff0a7224 */ /* 0x000fe200078e0004 */
[----:B----4-:R-:W-:Y:S01]  /*3b2b0*/  STL.64 [R1+0x36c8], R18 ;  /* 0x0036c81201007387 */ /* 0x010fe20000100a00 */
[----:B---3--:R0:W-:Y:S03]  /*3b2c0*/  STL.64 [R1+0x36c0], R16 ;  /* 0x0036c01001007387 */ /* 0x0081e60000100a00 */
[----:B0-----:R-:W3:Y:S01]  /*3b2d0*/  LDL.LU R16, [R1+0xc0] ;  /* 0x0000c00001107983 */ /* 0x001ee20000300800 */
[----:B------:R-:W3:Y:S02]  /*3b2e0*/  LDL.LU R17, [R1+0xc4] ;  /* 0x0000c40001117983 */ /* 0x000ee40000300800 */
[----:B------:R-:W4:Y:S02]  /*3b2f0*/  LDL.LU R18, [R1+0xc8] ;  /* 0x0000c80001127983 */ /* 0x000f240000300800 */
[----:B------:R-:W4:Y:S02]  /*3b300*/  LDL.LU R19, [R1+0xcc] ;  /* 0x0000cc0001137983 */ /* 0x000f240000300800 */
[----:B------:R-:W-:Y:S01]  /*3b310*/  IMAD.MOV.U32 R11, RZ, RZ, R3 ;  /* 0x000000ffff0b7224 */ /* 0x000fe200078e0003 */
[----:B------:R-:W2:Y:S01]  /*3b320*/  LDL.LU R12, [R1+0x1d0] ;  /* 0x0001d000010c7983 */ /* 0x000ea20000300800 */
[----:B------:R-:W2:Y:S02]  /*3b330*/  LDL.LU R13, [R1+0x1d4] ;  /* 0x0001d400010d7983 */ /* 0x000ea40000300800 */
[----:B------:R-:W2:Y:S02]  /*3b340*/  LDL.LU R14, [R1+0x1d8] ;  /* 0x0001d800010e7983 */ /* 0x000ea40000300800 */
[----:B------:R-:W2:Y:S01]  /*3b350*/  LDL.LU R15, [R1+0x1dc] ;  /* 0x0001dc00010f7983 */ /* 0x000ea20000300800 */
[----:B------:R-:W-:Y:S04]  /*3b360*/  STL.64 [R1+0x3748], R10 ;  /* 0x0037480a01007387 */ /* 0x000fe80000100a00 */
[----:B----4-:R0:W-:Y:S01]  /*3b370*/  STL.64 [R1+0x36d8], R18 ;  /* 0x0036d81201007387 */ /* 0x0101e20000100a00 */
[----:B---3--:R-:W-:Y:S03]  /*3b380*/  STL.64 [R1+0x36d0], R16 ;  /* 0x0036d01001007387 */ /* 0x008fe60000100a00 */
[----:B0-----:R-:W3:Y:S04]  /*3b390*/  LDL.64 R18, [R1+0x18] ;  /* 0x0000180001127983 */ /* 0x001ee80000100a00 */
[----:B---3--:R0:W-:Y:S04]  /*3b3a0*/  STL.64 [R1+0x36e8], R18 ;  /* 0x0036e81201007387 */ /* 0x0081e80000100a00 */
[----:B0-----:R-:W3:Y:S01]  /*3b3b0*/  LDL.64 R18, [R1+0x28] ;  /* 0x0000280001127983 */ /* 0x001ee20000100a00 */
[----:B--2---:R-:W-:Y:S03]  /*3b3c0*/  HMMA.16816.F32.BF16 R12, R20, R6, R12 ;  /* 0x00000006140c723c */ /* 0x004fe6000004180c */
[----:B---3--:R0:W-:Y:S01]  /*3b3d0*/  STL.64 [R1+0x3700], R18 ;  /* 0x0037001201007387 */ /* 0x0081e20000100a00 */
[----:B------:R-:W2:Y:S02]  /*3b3e0*/  LDL.LU R24, [R1+0x1c0] ;  /* 0x0001c00001187983 */ /* 0x000ea40000300800 */
[----:B------:R-:W2:Y:S02]  /*3b3f0*/  LDL.LU R25, [R1+0x1c4] ;  /* 0x0001c40001197983 */ /* 0x000ea40000300800 */
[----:B------:R-:W2:Y:S01]  /*3b400*/  LDL.LU R26, [R1+0x1c8] ;  /* 0x0001c800011a7983 */ /* 0x000ea20000300800 */
[----:B------:R-:W2:Y:S01]  /*3b410*/  LDL.LU R27, [R1+0x1cc] ;  /* 0x0001cc00011b7983 */ /* 0x000ea20000300800 */
[----:B------:R-:W3:Y:S02]  /*3b420*/  LDL.LU R8, [R1+0x1b0] ;  /* 0x0001b00001087983 */ /* 0x000ee40000300800 */
[----:B------:R-:W3:Y:S02]  /*3b430*/  LDL.LU R9, [R1+0x1b4] ;  /* 0x0001b40001097983 */ /* 0x000ee40000300800 */
[----:B------:R-:W3:Y:S01]  /*3b440*/  LDL.LU R10, [R1+0x1b8] ;  /* 0x0001b800010a7983 */ /* 0x000ee20000300800 */
[----:B------:R-:W3:Y:S01]  /*3b450*/  LDL.LU R11, [R1+0x1bc] ;  /* 0x0001bc00010b7983 */ /* 0x000ee20000300800 */
[----:B0-----:R-:W-:-:S02]  /*3b460*/  IMAD.MOV.U32 R18, RZ, RZ, R2 ;  /* 0x000000ffff127224 */ /* 0x001fc400078e0002 */
[----:B------:R-:W-:-:S05]  /*3b470*/  IMAD.MOV.U32 R19, RZ, RZ, R0 ;  /* 0x000000ffff137224 */ /* 0x000fca00078e0000 */
[----:B------:R0:W-:Y:S01]  /*3b480*/  STL.64 [R1+0x3728], R18 ;  /* 0x0037281201007387 */ /* 0x0001e20000100a00 */
[----:B------:R-:W4:Y:S02]  /*3b490*/  LDL.LU R16, [R1+0x100] ;  /* 0x0001000001107983 */ /* 0x000f240000300800 */
[----:B------:R-:W4:Y:S01]  /*3b4a0*/  LDL.LU R17, [R1+0x104] ;  /* 0x0001040001117983 */ /* 0x000f220000300800 */
[----:B0-----:R-:W2:Y:S01]  /*3b4b0*/  LDL.LU R18, [R1+0x108] ;  /* 0x0001080001127983 */ /* 0x001ea20000300800 */
[----:B------:R-:W2:Y:S03]  /*3b4c0*/  LDL.LU R19, [R1+0x10c] ;  /* 0x00010c0001137983 */ /* 0x000ea60000300800 */
[----:B--2---:R-:W-:Y:S01]  /*3b4d0*/  STL.64 [R1+0x3740], R18 ;  /* 0x0037401201007387 */ /* 0x004fe20000100a00 */
[----:B----4-:R0:W-:Y:S03]  /*3b4e0*/  STL.64 [R1+0x3738], R16 ;  /* 0x0037381001007387 */ /* 0x0101e60000100a00 */
[----:B0-----:R-:W2:Y:S01]  /*3b4f0*/  LDL.LU R16, [R1+0x1a0] ;  /* 0x0001a00001107983 */ /* 0x001ea20000300800 */
[----:B------:R-:W2:Y:S02]  /*3b500*/  LDL.LU R17, [R1+0x1a4] ;  /* 0x0001a40001117983 */ /* 0x000ea40000300800 */
[----:B------:R-:W2:Y:S02]  /*3b510*/  LDL.LU R18, [R1+0x1a8] ;  /* 0x0001a80001127983 */ /* 0x000ea40000300800 */
[----:B------:R-:W2:Y:S01]  /*3b520*/  LDL.LU R19, [R1+0x1ac] ;  /* 0x0001ac0001137983 */ /* 0x000ea20000300800 */
[----:B------:R-:W-:Y:S01]  /*3b530*/  STL.64 [R1+0x1d0], R12 ;  /* 0x0001d00c01007387 */ /* 0x000fe20000100a00 */
[----:B------:R0:W-:Y:S03]  /*3b540*/  STL.64 [R1+0x1d8], R14 ;  /* 0x0001d80e01007387 */ /* 0x0001e60000100a00 */
        /* <DEDUP_REMOVED lines=12> */
[C---:B----4-:R-:W-:Y:S01]  /*3b610*/  HMMA.16816.F32.BF16 R24, R20.reuse, R14, R24 ;  /* 0x0000000e1418723c */ /* 0x050fe20000041818 */
        /* <DEDUP_REMOVED lines=10> */
[----:B------:R-:W4:Y:S01]  /*3b6c0*/  LDL.LU.64 R24, [R1+0x3750] ;  /* 0x0037500001187983 */ /* 0x000f220000300a00 */
        /* <DEDUP_REMOVED lines=13> */
[----:B---3--:R-:W-:Y:S02]  /*3b7a0*/  HMMA.16816.F32.BF16 R20, R20, R10, R16 ;  /* 0x0000000a1414723c */ /* 0x008fe40000041810 */
[----:B------:R-:W2:Y:S01]  /*3b7b0*/  LDL.LU.64 R18, [R1+0x3728] ;  /* 0x0037280001127983 */ /* 0x000ea20000300a00 */
[----:B------:R-:W2:Y:S02]  /*3b7c0*/  LDL.LU.64 R10, [R1+0x3720] ;  /* 0x00372000010a7983 */ /* 0x000ea40000300a00 */
[----:B------:R-:W2:Y:S11]  /*3b7d0*/  LDL.LU.64 R8, [R1+0x3718] ;  /* 0x0037180001087983 */ /* 0x000eb60000300a00 */
[----:B------:R-:W-:Y:S07]  /*3b7e0*/  @!UPT UIADD3 URZ, URZ, URZ, URZ ;  /* 0x0000003f3f3ff290 */ /* 0x000fee000fffe03f */
[----:B------:R-:W-:Y:S01]  /*3b7f0*/  STL.64 [R1+0x100], R20 ;  /* 0x0001001401007387 */ /* 0x000fe20000100a00 */
[----:B------:R0:W-:Y:S03]  /*3b800*/  STL.64 [R1+0x108], R22 ;  /* 0x0001081601007387 */ /* 0x0001e60000100a00 */
[----:B0-----:R-:W3:Y:S01]  /*3b810*/  LDL.64 R22, [R1+0x58] ;  /* 0x0000580001167983 */ /* 0x001ee20000100a00 */
[C---:B--2---:R-:W-:Y:S03]  /*3b820*/  HMMA.16816.F32.BF16 R16, R8.reuse, R18, R4 ;  /* 0x000000120810723c */ /* 0x044fe60000041804 */
[----:B------:R-:W2:Y:S01]  /*3b830*/  LDL.LU.64 R6, [R1+0x3710] ;  /* 0x0037100001067983 */ /* 0x000ea20000300a00 */
[----:B------:R-:W2:Y:S11]  /*3b840*/  LDL.LU.64 R4, [R1+0x3708] ;  /* 0x0037080001047983 */ /* 0x000eb60000300a00 */
[----:B------:R-:W-:Y:S08]  /*3b850*/  @!UPT UIADD3 URZ, URZ, URZ, URZ ;  /* 0x0000003f3f3ff290 */ /* 0x000ff0000fffe03f */
[----:B------:R-:W-:Y:S01]  /*3b860*/  STL.64 [R1+0xf0], R16 ;  /* 0x0000f01001007387 */ /* 0x000fe20000100a00 */
[----:B------:R0:W-:Y:S03]  /*3b870*/  STL.64 [R1+0xf8], R18 ;  /* 0x0000f81201007387 */ /* 0x0001e60000100a00 */
[----:B0-----:R-:W2:Y:S02]  /*3b880*/  LDL.LU.64 R18, [R1+0x3700] ;  /* 0x0037000001127983 */ /* 0x001ea40000300a00 */
        /* <DEDUP_REMOVED lines=9> */
[----:B------:R-:W-:Y:S01]  /*3b920*/  STL [R1+0x36a0], R28 ;  /* 0x0036a01c01007387 */ /* 0x000fe20000100800 */
[----:B------:R-:W-:Y:S01]  /*3b930*/  STL [R1+0x369c], R3 ;  /* 0x00369c0301007387 */ /* 0x000fe20000100800 */
[C---:B--2---:R-:W-:Y:S01]  /*3b940*/  HMMA.16816.F32.BF16 R4, R8.reuse, R18, R4 ;  /* 0x000000120804723c */ /* 0x044fe20000041804 */
[----:B------:R-:W-:Y:S11]  /*3b950*/  IMAD.MOV.U32 R2, RZ, RZ, R19 ;  /* 0x000000ffff027224 */ /* 0x000ff600078e0013 */
[----:B------:R-:W-:Y:S11]  /*3b960*/  @!UPT UIADD3 URZ, URZ, URZ, URZ ;  /* 0x0000003f3f3ff290 */ /* 0x000ff6000fffe03f */
[----:B------:R-:W-:Y:S01]  /*3b970*/  STL.64 [R1+0xd0], R4 ;  /* 0x0000d00401007387 */ /* 0x000fe20000100a00 */
[----:B------:R0:W-:Y:S03]  /*3b980*/  STL.64 [R1+0xd8], R6 ;  /* 0x0000d80601007387 */ /* 0x0001e60000100a00 */
[----:B0-----:R-:W2:Y:S01]  /*3b990*/  LDL.LU.64 R6, [R1+0x36e0] ;  /* 0x0036e00001067983 */ /* 0x001ea20000300a00 */
[----:B------:R-:W2:Y:S02]  /*3b9a0*/  LDL.LU.64 R18, [R1+0x36d8] ;  /* 0x0036d80001127983 */ /* 0x000ea40000300a00 */
[----:B------:R-:W2:Y:S02]  /*3b9b0*/  LDL.LU.64 R16, [R1+0x36d0] ;  /* 0x0036d00001107983 */ /* 0x000ea40000300a00 */
[----:B------:R0:W-:Y:S02]  /*3b9c0*/  STL [R1+0x36a4], R2 ;  /* 0x0036a40201007387 */ /* 0x0001e40000100800 */
[----:B0-----:R-:W3:Y:S01]  /*3b9d0*/  LDL R2, [R1+0x1fe8] ;  /* 0x001fe80001027983 */ /* 0x001ee20000100800 */
        /* <DEDUP_REMOVED lines=8> */
[----:B------:R-:W3:Y:S01]  /*3ba60*/  LDL.LU R7, [R1+0x36b8] ;  /* 0x0036b80001077983 */ /* 0x000ee20000300800 */
        /* <DEDUP_REMOVED lines=9> */
[----:B---3--:R-:W0:Y:S04]  /*3bb00*/  LDSM.16.MT88.4 R12, [R2+0x6000] ;  /* 0x00600000020c783b */ /* 0x008e280000004200 */
[----:B0-----:R-:W-:Y:S01]  /*3bb10*/  STL.64 [R1+0x35f8], R14 ;  /* 0x0035f80e01007387 */ /* 0x001fe20000100a00 */
[----:B------:R0:W-:Y:S03]  /*3bb20*/  STL.64 [R1+0x35f0], R12 ;  /* 0x0035f00c01007387 */ /* 0x0001e60000100a00 */
[----:B0-----:R-:W3:Y:S01]  /*3bb30*/  LDL.LU R12, [R1+0x370] ;  /* 0x00037000010c7983 */ /* 0x001ee20000300800 */
[----:B------:R-:W3:Y:S02]  /*3bb40*/  LDL.LU R13, [R1+0x374] ;  /* 0x00037400010d7983 */ /* 0x000ee40000300800 */
[----:B------:R-:W3:Y:S02]  /*3bb50*/  LDL.LU R14, [R1+0x378] ;  /* 0x00037800010e7983 */ /* 0x000ee40000300800 */
[----:B------:R-:W3:Y:S01]  /*3bb60*/  LDL.LU R15, [R1+0x37c] ;  /* 0x00037c00010f7983 */ /* 0x000ee20000300800 */
[----:B------:R-:W-:Y:S01]  /*3bb70*/  STL.64 [R1+0x3628], R26 ;  /* 0x0036281a01007387 */ /* 0x000fe20000100a00 */
[----:B----4-:R0:W-:Y:S01]  /*3bb80*/  STL.64 [R1+0x3620], R24 ;  /* 0x0036201801007387 */ /* 0x0101e20000100a00 */
[----:B--2---:R-:W-:Y:S11]  /*3bb90*/  HMMA.16816.F32.BF16 R16, R8, R26, R16 ;  /* 0x0000001a0810723c */ /* 0x004ff60000041810 */
[----:B------:R-:W-:Y:S11]  /*3bba0*/  @!UPT UIADD3 URZ, URZ, URZ, URZ ;  /* 0x0000003f3f3ff290 */ /* 0x000ff6000fffe03f */
[----:B------:R-:W-:Y:S01]  /*3bbb0*/  @!UPT UIADD3 URZ, URZ, URZ, URZ ;  /* 0x0000003f3f3ff290 */ /* 0x000fe2000fffe03f */
[----:B------:R-:W-:Y:S01]  /*3bbc0*/  STL.64 [R1+0x230], R16 ;  /* 0x0002301001007387 */ /* 0x000fe20000100a00 */
[----:B------:R-:W-:Y:S02]  /*3bbd0*/  STL.64 [R1+0x238], R18 ;  /* 0x0002381201007387 */ /* 0x000fe40000100a00 */
[----:B0-----:R-:W2:Y:S02]  /*3bbe0*/  LDL.LU R24, [R1+0x380] ;  /* 0x0003800001187983 */ /* 0x001ea40000300800 */
[----:B------:R-:W2:Y:S01]  /*3bbf0*/  LDL.LU R25, [R1+0x384] ;  /* 0x0003840001197983 */ /* 0x000ea20000300800 */
[----:B------:R-:W2:Y:S01]  /*3bc00*/  LDL.LU R26, [R1+0x388] ;  /* 0x00038800011a7983 */ /* 0x000ea20000300800 */
[----:B------:R-:W2:Y:S03]  /*3bc10*/  LDL.LU R27, [R1+0x38c] ;  /* 0x00038c00011b7983 */ /* 0x000ea60000300800 */
[----:B------:R-:W0:Y:S04]  /*3bc20*/  LDSM.16.MT88.4 R16, [R2+0x6080] ;  /* 0x006080000210783b */ /* 0x000e280000004200 */
[----:B0-----:R-:W-:Y:S01]  /*3bc30*/  STL.64 [R1+0x3588], R18 ;  /* 0x0035881201007387 */ /* 0x001fe20000100a00 */
[----:B------:R0:W-:Y:S02]  /*3bc40*/  STL.64 [R1+0x3580], R16 ;  /* 0x0035801001007387 */ /* 0x0001e40000100a00 */
[----:B0-----:R-:W-:-:S02]  /*3bc50*/  IMAD.MOV.U32 R17, RZ, RZ, R22 ;  /* 0x000000ffff117224 */ /* 0x001fc400078e0016 */
[----:B------:R-:W-:Y:S01]  /*3bc60*/  IMAD.MOV.U32 R16, RZ, RZ, R23 ;  /* 0x000000ffff107224 */ /* 0x000fe200078e0017 */
[C---:B--2---:R-:W-:Y:S01]  /*3bc70*/  HMMA.16816.F32.BF16 R24, R8.reuse, R22, R24 ;  /* 0x000000160818723c */ /* 0x044fe20000041818 */
[----:B------:R-:W0:Y:S11]  /*3bc80*/  LDSM.16.MT88.4 R20, [R2+0x6100] ;  /* 0x006100000214783b */ /* 0x000e360000004200 */
[----:B------:R-:W-:Y:S11]  /*3bc90*/  @!UPT UIADD3 URZ, URZ, URZ, URZ ;  /* 0x0000003f3f3ff290 */ /* 0x000ff6000fffe03f */
[----:B------:R-:W-:Y:S01]  /*3bca0*/  STL.64 [R1+0x580], R24 ;  /* 0x0005801801007387 */ /* 0x000fe20000100a00 */
[----:B------:R-:W-:Y:S03]  /*3bcb0*/  STL.64 [R1+0x588], R26 ;  /* 0x0005881a01007387 */ /* 0x000fe60000100a00 */
[----:B0-----:R0:W-:Y:S01]  /*3bcc0*/  STL.64 [R1+0x34f8], R22 ;  /* 0x0034f81601007387 */ /* 0x0011e20000100a00 */
[----:B------:R-:W-:Y:S03]  /*3bcd0*/  STL.64 [R1+0x34f0], R20 ;  /* 0x0034f01401007387 */ /* 0x000fe60000100a00 */
[----:B0-----:R-:W3:Y:S02]  /*3bce0*/  LDL.LU.64 R22, [R1+0x68] ;  /* 0x0000680001167983 */ /* 0x001ee40000300a00 */
[----:B---3--:R-:W-:Y:S02]  /*3bcf0*/  HMMA.16816.F32.BF16 R12, R8, R22, R12 ;  /* 0x00000016080c723c */ /* 0x008fe4000004180c */
[----:B------:R0:W1:Y:S04]  /*3bd00*/  LDSM.16.MT88.4 R8, [R2+0x6180] ;  /* 0x006180000208783b */ /* 0x0000680000004200 */
[----:B------:R-:W-:Y:S11]  /*3bd10*/  STL.64 [R1+0x3600], R22 ;  /* 0x0036001601007387 */ /* 0x000ff60000100a00 */
[----:B------:R-:W-:Y:S06]  /*3bd20*/  @!UPT UIADD3 URZ, URZ, URZ, URZ ;  /* 0x0000003f3f3ff290 */ /* 0x000fec000fffe03f */
[----:B------:R-:W-:Y:S01]  /*3bd30*/  STL.64 [R1+0x570], R12 ;  /* 0x0005700c01007387 */ /* 0x000fe20000100a00 */
[----:B------:R-:W-:Y:S02]  /*3bd40*/  STL.64 [R1+0x578], R14 ;  /* 0x0005780e01007387 */ /* 0x000fe40000100a00 */
[----:B0-----:R-:W2:Y:S01]  /*3bd50*/  LDL.LU R2, [R1+0x36a4] ;  /* 0x0036a40001027983 */ /* 0x001ea20000300800 */
[----:B-1----:R-:W-:Y:S01]  /*3bd60*/  STL.64 [R1+0x3498], R10 ;  /* 0x0034980a01007387 */ /* 0x002fe20000100a00 */
[----:B------:R0:W-:Y:S03]  /*3bd70*/  STL.64 [R1+0x3490], R8 ;  /* 0x0034900801007387 */ /* 0x0001e60000100a00 */
[----:B0-----:R-:W3:Y:S01]  /*3bd80*/  LDL.LU R8, [R1+0x250] ;  /* 0x0002500001087983 */ /* 0x001ee20000300800 */
[----:B------:R-:W3:Y:S02]  /*3bd90*/  LDL.LU R9, [R1+0x254] ;  /* 0x0002540001097983 */ /* 0x000ee40000300800 */
[----:B------:R-:W4:Y:S02]  /*3bda0*/  LDL.LU R10, [R1+0x258] ;  /* 0x00025800010a7983 */ /* 0x000f240000300800 */
[----:B------:R-:W4:Y:S01]  /*3bdb0*/  LDL.LU R11, [R1+0x25c] ;  /* 0x00025c00010b7983 */ /* 0x000f220000300800 */
[----:B------:R-:W2:Y:S01]  /*3bdc0*/  LDL.LU R12, [R1+0x360] ;  /* 0x00036000010c7983 */ /* 0x000ea20000300800 */
[----:B------:R-:W2:Y:S02]  /*3bdd0*/  LDL.LU R13, [R1+0x364] ;  /* 0x00036400010d7983 */ /* 0x000ea40000300800 */
[----:B------:R-:W2:Y:S02]  /*3bde0*/  LDL.LU R14, [R1+0x368] ;  /* 0x00036800010e7983 */ /* 0x000ea40000300800 */
[----:B------:R-:W2:Y:S02]  /*3bdf0*/  LDL.LU R15, [R1+0x36c] ;  /* 0x00036c00010f7983 */ /* 0x000ea40000300800 */
[----:B------:R-:W-:-:S02]  /*3be00*/  IMAD.MOV.U32 R22, RZ, RZ, R17 ;  /* 0x000000ffff167224 */ /* 0x000fc400078e0011 */
[----:B------:R-:W-:Y:S01]  /*3be10*/  IMAD.MOV.U32 R23, RZ, RZ, R16 ;  /* 0x000000ffff177224 */ /* 0x000fe200078e0010 */
[----:B--2---:R-:W-:Y:S01]  /*3be20*/  STL.64 [R1+0x3610], R14 ;  /* 0x0036100e01007387 */ /* 0x004fe20000100a00 */
[----:B------:R-:W-:Y:S03]  /*3be30*/  STL.64 [R1+0x3608], R12 ;  /* 0x0036080c01007387 */ /* 0x000fe60000100a00 */
[----:B------:R0:W-:Y:S02]  /*3be40*/  STL.64 [R1+0x3618], R22 ;  /* 0x0036181601007387 */ /* 0x0001e40000100a00 */
[----:B------:R-:W2:Y:S01]  /*3be50*/  LDL.LU R20, [R1+0x410] ;  /* 0x0004100001147983 */ /* 0x000ea20000300800 */
[----:B------:R-:W2:Y:S04]  /*3be60*/  LDL.LU R21, [R1+0x414] ;  /* 0x0004140001157983 */ /* 0x000ea80000300800 */
[----:B0-----:R-:W2:Y:S01]  /*3be70*/  LDL.LU R22, [R1+0x418] ;  /* 0x0004180001167983 */ /* 0x001ea20000300800 */
[----:B------:R-:W2:Y:S02]  /*3be80*/  LDL.LU R23, [R1+0x41c] ;  /* 0x00041c0001177983 */ /* 0x000ea40000300800 */
[----:B------:R-:W-:-:S02]  /*3be90*/  IMAD.MOV.U32 R26, RZ, RZ, R28 ;  /* 0x000000ffff1a7224 */ /* 0x000fc400078e001c */
[----:B------:R-:W-:Y:S01]  /*3bea0*/  IMAD.MOV.U32 R27, RZ, RZ, R3 ;  /* 0x000000ffff1b7224 */ /* 0x000fe200078e0003 */
[----:B--2---:R-:W-:Y:S01]  /*3beb0*/  STL.64 [R1+0x3638], R22 ;  /* 0x0036381601007387 */ /* 0x004fe20000100a00 */
[----:B------:R0:W-:Y:S02]  /*3bec0*/  STL.64 [R1+0x3630], R20 ;  /* 0x0036301401007387 */ /* 0x0001e40000100a00 */
[----:B------:R-:W2:Y:S02]  /*3bed0*/  LDL.LU R28, [R1+0x36a0] ;  /* 0x0036a000011c7983 */ /* 0x000ea40000300800 */
[----:B------:R-:W2:Y:S01]  /*3bee0*/  LDL.LU R3, [R1+0x369c] ;  /* 0x00369c0001037983 */ /* 0x000ea20000300800 */
[----:B------:R-:W-:Y:S04]  /*3bef0*/  STL.64 [R1+0x3640], R26 ;  /* 0x0036401a01007387 */ /* 0x000fe80000100a00 */
[----:B0-----:R-:W2:Y:S01]  /*3bf00*/  LDL.LU R20, [R1+0x420] ;  /* 0x0004200001147983 */ /* 0x001ea20000300800 */
[----:B------:R-:W2:Y:S02]  /*3bf10*/  LDL.LU R21, [R1+0x424] ;  /* 0x0004240001157983 */ /* 0x000ea40000300800 */
[----:B------:R-:W2:Y:S02]  /*3bf20*/  LDL.LU R22, [R1+0x428] ;  /* 0x0004280001167983 */ /* 0x000ea40000300800 */
[----:B------:R-:W2:Y:S02]  /*3bf30*/  LDL.LU R23, [R1+0x42c] ;  /* 0x00042c0001177983 */ /* 0x000ea40000300800 */
[----:B--2---:R0:W-:Y:S01]  /*3bf40*/  STL.64 [R1+0x3650], R22 ;  /* 0x0036501601007387 */ /* 0x0041e20000100a00 */
[----:B------:R-:W-:Y:S03]  /*3bf50*/  STL.64 [R1+0x3648], R20 ;  /* 0x0036481401007387 */ /* 0x000fe60000100a00 */
[----:B0-----:R-:W2:Y:S01]  /*3bf60*/  LDL R22, [R1+0x18] ;  /* 0x0000180001167983 */ /* 0x001ea20000100800 */
[----:B------:R-:W-:-:S02]  /*3bf70*/  IMAD.MOV.U32 R23, RZ, RZ, R2 ;  /* 0x000000ffff177224 */ /* 0x000fc400078e0002 */
[----:B------:R-:W3:Y:S03]  /*3bf80*/  LDL.LU R2, [R1+0x3698] ;  /* 0x0036980001027983 */ /* 0x000ee60000300800 */
[----:B--2---:R0:W-:Y:S01]  /*3bf90*/  STL.64 [R1+0x3668], R22 ;  /* 0x0036681601007387 */ /* 0x0041e20000100a00 */
[----:B------:R-:W2:Y:S02]  /*3bfa0*/  LDL.LU R24, [R1+0x430] ;  /* 0x0004300001187983 */ /* 0x000ea40000300800 */
[----:B------:R-:W2:Y:S02]  /*3bfb0*/  LDL.LU R25, [R1+0x434] ;  /* 0x0004340001197983 */ /* 0x000ea40000300800 */
[----:B------:R-:W2:Y:S01]  /*3bfc0*/  LDL.LU R26, [R1+0x438] ;  /* 0x00043800011a7983 */ /* 0x000ea20000300800 */
[----:B------:R-:W2:Y:S01]  /*3bfd0*/  LDL.LU R27, [R1+0x43c] ;  /* 0x00043c00011b7983 */ /* 0x000ea20000300800 */
[----:B0-----:R-:W-:-:S02]  /*3bfe0*/  IMAD.MOV.U32 R22, RZ, RZ, R3 ;  /* 0x000000ffff167224 */ /* 0x001fc400078e0003 */
        /* <DEDUP_REMOVED lines=33> */
[----:B------:R-:W2:Y:S02]  /*3c200*/  LDL.LU R19, [R1+0x3ec] ;  /* 0x0003ec0001137983 */ /* 0x000ea40000300800 */
[----:B------:R-:W-:-:S02]  /*3c210*/  IMAD.MOV.U32 R29, RZ, RZ, R6 ;  /* 0x000000ffff1d7224 */ /* 0x000fc400078e0006 */
[----:B------:R-:W0:Y:S04]  /*3c220*/  LDSM.16.MT88.4 R4, [R7+0x6180] ;  /* 0x006180000704783b */ /* 0x000e280000004200 */
[----:B--2---:R1:W-:Y:S01]  /*3c230*/  STL.64 [R1+0x35e8], R18 ;  /* 0x0035e81201007387 */ /* 0x0043e20000100a00 */
[----:B------:R-:W-:Y:S03]  /*3c240*/  STL.64 [R1+0x35e0], R16 ;  /* 0x0035e01001007387 */ /* 0x000fe60000100a00 */
[----:B-1----:R-:W0:Y:S01]  /*3c250*/  LDL.64 R18, [R1+0x48] ;  /* 0x0000480001127983 */ /* 0x002e220000100a00 */
[----:B----4-:R-:W-:Y:S02]  /*3c260*/  STL.64 [R1+0x3518], R10 ;  /* 0x0035180a01007387 */ /* 0x010fe40000100a00 */
[----:B---3--:R1:W-:Y:S02]  /*3c270*/  STL.64 [R1+0x3510], R8 ;  /* 0x0035100801007387 */ /* 0x0083e40000100a00 */
[----:B-1----:R-:W2:Y:S01]  /*3c280*/  LDL.LU R8, [R1+0x260] ;  /* 0x0002600001087983 */ /* 0x002ea20000300800 */
[----:B------:R-:W2:Y:S02]  /*3c290*/  LDL.LU R9, [R1+0x264] ;  /* 0x0002640001097983 */ /* 0x000ea40000300800 */
[----:B------:R-:W3:Y:S02]  /*3c2a0*/  LDL.LU R10, [R1+0x268] ;  /* 0x00026800010a7983 */ /* 0x000ee40000300800 */
[----:B------:R-:W3:Y:S01]  /*3c2b0*/  LDL.LU R11, [R1+0x26c] ;  /* 0x00026c00010b7983 */ /* 0x000ee20000300800 */
[----:B0-----:R-:W-:Y:S01]  /*3c2c0*/  HMMA.16816.F32.BF16 R20, R4, R18, R20 ;  /* 0x000000120414723c */ /* 0x001fe20000041814 */
[----:B---3--:R0:W-:Y:S01]  /*3c2d0*/  STL.64 [R1+0x3528], R10 ;  /* 0x0035280a01007387 */ /* 0x0081e20000100a00 */
[----:B--2---:R-:W-:Y:S02]  /*3c2e0*/  STL.64 [R1+0x3520], R8 ;  /* 0x0035200801007387 */ /* 0x004fe40000100a00 */
[----:B0-----:R-:W-:-:S02]  /*3c2f0*/  IMAD.MOV.U32 R10, RZ, RZ, R29 ;  /* 0x000000ffff0a7224 */ /* 0x001fc400078e001d */
[----:B------:R-:W-:Y:S01]  /*3c300*/  IMAD.MOV.U32 R11, RZ, RZ, R0 ;  /* 0x000000ffff0b7224 */ /* 0x000fe200078e0000 */
[----:B------:R-:W2:Y:S01]  /*3c310*/  LDL.LU R29, [R1+0x368c] ;  /* 0x00368c00011d7983 */ /* 0x000ea20000300800 */
[----:B------:R-:W3:Y:S11]  /*3c320*/  LDL.LU R0, [R1+0x3688] ;  /* 0x0036880001007983 */ /* 0x000ef60000300800 */
[----:B------:R-:W-:Y:S04]  /*3c330*/  @!UPT UIADD3 URZ, URZ, URZ, URZ ;  /* 0x0000003f3f3ff290 */ /* 0x000fe8000fffe03f */
[----:B------:R-:W-:Y:S02]  /*3c340*/  STL.64 [R1+0x560], R20 ;  /* 0x0005601401007387 */ /* 0x000fe40000100a00 */
[----:B------:R0:W-:Y:S02]  /*3c350*/  STL.64 [R1+0x568], R22 ;  /* 0x0005681601007387 */ /* 0x0001e40000100a00 */
[----:B0-----:R-:W4:Y:S02]  /*3c360*/  LDL.LU.64 R22, [R1+0x3680] ;  /* 0x0036800001167983 */ /* 0x001f240000300a00 */
[C---:B----4-:R-:W-:Y:S02]  /*3c370*/  HMMA.16816.F32.BF16 R20, R4.reuse, R22, R24 ;  /* 0x000000160414723c */ /* 0x050fe40000041818 */
[----:B------:R-:W4:Y:S01]  /*3c380*/  LDL.LU.64 R26, [R1+0x3678] ;  /* 0x00367800011a7983 */ /* 0x000f220000300a00 */
[----:B------:R-:W4:Y:S11]  /*3c390*/  LDL.LU.64 R24, [R1+0x3670] ;  /* 0x0036700001187983 */ /* 0x000f360000300a00 */
[----:B------:R-:W-:Y:S09]  /*3c3a0*/  @!UPT UIADD3 URZ, URZ, URZ, URZ ;  /* 0x0000003f3f3ff290 */ /* 0x000ff2000fffe03f */
[----:B------:R-:W-:Y:S01]  /*3c3b0*/  STL.64 [R1+0x550], R20 ;  /* 0x0005501401007387 */ /* 0x000fe20000100a00 */
[----:B------:R0:W-:Y:S03]  /*3c3c0*/  STL.64 [R1+0x558], R22 ;  /* 0x0005581601007387 */ /* 0x0001e60000100a00 */
[----:B0-----:R-:W4:Y:S02]  /*3c3d0*/  LDL.LU.64 R22, [R1+0x3668] ;  /* 0x0036680001167983 */ /* 0x001f240000300a00 */
[C---:B----4-:R-:W-:Y:S02]  /*3c3e0*/  HMMA.16816.F32.BF16 R20, R4.reuse, R22, R24 ;  /* 0x000000160414723c */ /* 0x050fe40000041818 */
[----:B------:R-:W4:Y:S01]  /*3c3f0*/  LDL.LU.64 R26, [R1+0x3660] ;  /* 0x00366000011a7983 */ /* 0x000f220000300a00 */
[----:B------:R-:W4:Y:S11]  /*3c400*/  LDL.LU.64 R24, [R1+0x3658] ;  /* 0x0036580001187983 */ /* 0x000f360000300a00 */
[----:B------:R-:W-:Y:S09]  /*3c410*/  @!UPT UIADD3 URZ, URZ, URZ, URZ ;  /* 0x0000003f3f3ff290 */ /* 0x000ff2000fffe03f */
[----:B------:R-:W-:Y:S01]  /*3c420*/  STL.64 [R1+0x540], R20 ;  /* 0x0005401401007387 */ /* 0x000fe20000100a00 */
[----:B------:R0:W-:Y:S03]  /*3c430*/  STL.64 [R1+0x548], R22 ;  /* 0x0005481601007387 */ /* 0x0001e60000100a00 */
[----:B0-----:R-:W2:Y:S01]  /*3c440*/  LDL.LU.64 R22, [R1+0x3650] ;  /* 0x0036500001167983 */ /* 0x001ea20000300a00 */
[----:B------:R-:W2:Y:S01]  /*3c450*/  LDL.LU.64 R20, [R1+0x3648] ;  /* 0x0036480001147983 */ /* 0x000ea20000300a00 */
[C---:B----4-:R-:W-:Y:S11]  /*3c460*/  HMMA.16816.F32.BF16 R24, R4.reuse, R10, R24 ;  /* 0x0000000a0418723c */ /* 0x050ff60000041818 */
[----:B------:R-:W-:Y:S11]  /*3c470*/  @!UPT UIADD3 URZ, URZ, URZ, URZ ;  /* 0x0000003f3f3ff290 */ /* 0x000ff6000fffe03f */
[----:B------:R-:W-:Y:S01]  /*3c480*/  @!UPT UIADD3 URZ, URZ, URZ, URZ ;  /* 0x0000003f3f3ff290 */ /* 0x000fe2000fffe03f */
[----:B------:R-:W-:Y:S01]  /*3c490*/  STL.64 [R1+0x530], R24 ;  /* 0x0005301801007387 */ /* 0x000fe20000100a00 */
        /* <DEDUP_REMOVED lines=9> */
[----:B------:R-:W4:Y:S01]  /*3c530*/  LDL.LU.64 R24, [R1+0x3620] ;  /* 0x0036200001187983 */ /* 0x000f220000300a00 */
[C---:B--2---:R-:W-:Y:S11]  /*3c540*/  HMMA.16816.F32.BF16 R20, R4.reuse, R26, R20 ;  /* 0x0000001a0414723c */ /* 0x044ff60000041814 */
[----:B------:R-:W-:Y:S11]  /*3c550*/  @!UPT UIADD3 URZ, URZ, URZ, URZ ;  /* 0x0000003f3f3ff290 */ /* 0x000ff6000fffe03f */
[----:B------:R-:W-:Y:S01]  /*3c560*/  @!UPT UIADD3 URZ, URZ, URZ, URZ ;  /* 0x0000003f3f3ff290 */ /* 0x000fe2000fffe03f */
[----:B------:R-:W-:Y:S01]  /*3c570*/  STL.64 [R1+0x510], R20 ;  /* 0x0005101401007387 */ /* 0x000fe20000100a00 */
[----:B------:R0:W-:Y:S03]  /*3c580*/  STL.64 [R1+0x518], R22 ;  /* 0x0005181601007387 */ /* 0x0001e60000100a00 */
[----:B0-----:R-:W2:Y:S01]  /*3c590*/  LDL.LU.64 R22, [R1+0x3618] ;  /* 0x0036180001167983 */ /* 0x001ea20000300a00 */
[----:B------:R0:W-:Y:S02]  /*3c5a0*/  STL.64 [R1+0x35c0], R26 ;  /* 0x0035c01a01007387 */ /* 0x0001e40000100a00 */
[----:B----4-:R-:W-:Y:S01]  /*3c5b0*/  STL.64 [R1+0x35b8], R24 ;  /* 0x0035b81801007387 */ /* 0x010fe20000100a00 */
[----:B0-----:R-:W4:Y:S01]  /*3c5c0*/  LDL.64 R26, [R1+0x18] ;  /* 0x00001800011a7983 */ /* 0x001f220000100a00 */
[C---:B--2---:R-:W-:Y:S03]  /*3c5d0*/  HMMA.16816.F32.BF16 R20, R4.reuse, R22, R12 ;  /* 0x000000160414723c */ /* 0x044fe6000004180c */
[----:B------:R-:W2:Y:S01]  /*3c5e0*/  LDL.LU.64 R14, [R1+0x3610] ;  /* 0x00361000010e7983 */ /* 0x000ea20000300a00 */
[----:B------:R-:W2:Y:S11]  /*3c5f0*/  LDL.LU.64 R12, [R1+0x3608] ;  /* 0x00360800010c7983 */ /* 0x000eb60000300a00 */
[----:B------:R-:W-:Y:S08]  /*3c600*/  @!UPT UIADD3 URZ, URZ, URZ, URZ ;  /* 0x0000003f3f3ff290 */ /* 0x000ff0000fffe03f */
[----:B------:R-:W-:Y:S01]  /*3c610*/  STL.64 [R1+0x500], R20 ;  /* 0x0005001401007387 */ /* 0x000fe20000100a00 */
[----:B------:R0:W-:Y:S03]  /*3c620*/  STL.64 [R1+0x508], R22 ;  /* 0x0005081601007387 */ /* 0x0001e60000100a00 */
[----:B0-----:R-:W2:Y:S02]  /*3c630*/  LDL.LU.64 R22, [R1+0x3600] ;  /* 0x0036000001167983 */ /* 0x001ea40000300a00 */
[----:B--2---:R-:W-:Y:S02]  /*3c640*/  HMMA.16816.F32.BF16 R4, R4, R22, R12 ;  /* 0x000000160404723c */ /* 0x004fe4000004180c */
[----:B------:R-:W2:Y:S01]  /*3c650*/  LDL.LU.64 R14, [R1+0x35f8] ;  /* 0x0035f800010e7983 */ /* 0x000ea20000300a00 */
[----:B------:R-:W2:Y:S02]  /*3c660*/  LDL.LU.64 R12, [R1+0x35f0] ;  /* 0x0035f000010c7983 */ /* 0x000ea40000300a00 */
        /* <DEDUP_REMOVED lines=8> */
[----:B-1----:R-:W3:Y:S01]  /*3c6f0*/  LDL.LU.64 R6, [R1+0x28] ;  /* 0x0000280001067983 */ /* 0x002ee20000300a00 */
[C---:B--2---:R-:W-:Y:S11]  /*3c700*/  HMMA.16816.F32.BF16 R20, R12.reuse, R18, R20 ;  /* 0x000000120c14723c */ /* 0x044ff60000041814 */
[----:B------:R-:W-:Y:S11]  /*3c710*/  @!UPT UIADD3 URZ, URZ, URZ, URZ ;  /* 0x0000003f3f3ff290 */ /* 0x000ff6000fffe03f */
[----:B------:R-:W-:Y:S01]  /*3c720*/  @!UPT UIADD3 URZ, URZ, URZ, URZ ;  /* 0x0000003f3f3ff290 */ /* 0x000fe2000fffe03f */
[----:B------:R0:W-:Y:S01]  /*3c730*/  STL.64 [R1+0x4f0], R20 ;  /* 0x0004f01401007387 */ /* 0x0001e20000100a00 */
[----:B------:R-:W-:Y:S02]  /*3c740*/  STL.64 [R1+0x4f8], R22 ;  /* 0x0004f81601007387 */ /* 0x000fe40000100a00 */
[----:B0-----:R-:W-:Y:S02]  /*3c750*/  IMAD.MOV.U32 R21, RZ, RZ, R18 ;  /* 0x000000ffff157224 */ /* 0x001fe400078e0012 */
[----:B------:R-:W-:Y:S02]  /*3c760*/  IMAD.MOV.U32 R20, RZ, RZ, R19 ;  /* 0x000000ffff147224 */ /* 0x000fe400078e0013 */
[----:B------:R-:W3:Y:S01]  /*3c770*/  LDL.LU.64 R18, [R1+0x35e8] ;  /* 0x0035e80001127983 */ /* 0x000ee20000300a00 */
[----:B------:R-:W3:Y:S02]  /*3c780*/  LDL.LU.64 R16, [R1+0x35e0] ;  /* 0x0035e00001107983 */ /* 0x000ee40000300a00 */
[----:B---3--:R-:W-:Y:S11]  /*3c790*/  HMMA.16816.F32.BF16 R16, R12, R6, R16 ;  /* 0x000000060c10723c */ /* 0x008ff60000041810 */
[----:B------:R-:W-:Y:S11]  /*3c7a0*/  @!UPT UIADD3 URZ, URZ, URZ, URZ ;  /* 0x0000003f3f3ff290 */ /* 0x000ff6000fffe03f */
[----:B------:R-:W-:Y:S01]  /*3c7b0*/  @!UPT UIADD3 URZ, URZ, URZ, URZ ;  /* 0x0000003f3f3ff290 */ /* 0x000fe2000fffe03f */
[----:B------:R-:W-:Y:S01]  /*3c7c0*/  STL.64 [R1+0x4e0], R16 ;  /* 0x0004e01001007387 */ /* 0x000fe20000100a00 */
[----:B------:R0:W-:Y:S03]  /*3c7d0*/  STL.64 [R1+0x4e8], R18 ;  /* 0x0004e81201007387 */ /* 0x0001e60000100a00 */
[----:B0-----:R-:W2:Y:S01]  /*3c7e0*/  LDL.LU.64 R18, [R1+0x35d8] ;  /* 0x0035d80001127983 */ /* 0x001ea20000300a00 */
[----:B------:R-:W2:Y:S02]  /*3c7f0*/  LDL.LU.64 R16, [R1+0x35d0] ;  /* 0x0035d00001107983 */ /* 0x000ea40000300a00 */
[----:B------:R0:W-:Y:S02]  /*3c800*/  STL.64 [R1+0x35c8], R6 ;  /* 0x0035c80601007387 */ /* 0x0001e40000100a00 */
[----:B------:R-:W3:Y:S01]  /*3c810*/  LDL.LU R4, [R1+0x3d0] ;  /* 0x0003d00001047983 */ /* 0x000ee20000300800 */
[----:B------:R-:W3:Y:S04]  /*3c820*/  LDL.LU R5, [R1+0x3d4] ;  /* 0x0003d40001057983 */ /* 0x000ee80000300800 */
[----:B0-----:R-:W3:Y:S01]  /*3c830*/  LDL.LU R6, [R1+0x3d8] ;  /* 0x0003d80001067983 */ /* 0x001ee20000300800 */
[----:B------:R-:W3:Y:S02]  /*3c840*/  LDL.LU R7, [R1+0x3dc] ;  /* 0x0003dc0001077983 */ /* 0x000ee40000300800 */
[----:B----4-:R-:W-:-:S02]  /*3c850*/  IMAD.MOV.U32 R9, RZ, RZ, R26 ;  /* 0x000000ffff097224 */ /* 0x010fc400078e001a */
[----:B------:R-:W-:Y:S01]  /*3c860*/  IMAD.MOV.U32 R8, RZ, RZ, R27 ;  /* 0x000000ffff087224 */ /* 0x000fe200078e001b */
[C---:B--2---:R-:W-:Y:S08]  /*3c870*/  HMMA.16816.F32.BF16 R16, R12.reuse, R10, R16 ;  /* 0x0000000a0c10723c */ /* 0x044ff00000041810 */
[----:B---3--:R-:W-:Y:S11]  /*3c880*/  HMMA.16816.F32.BF16 R4, R12, R26, R4 ;  /* 0x0000001a0c04723c */ /* 0x008ff60000041804 */
[----:B------:R-:W-:Y:S11]  /*3c890*/  @!UPT UIADD3 URZ, URZ, URZ, URZ ;  /* 0x0000003f3f3ff290 */ /* 0x000ff6000fffe03f */
[----:B------:R-:W-:Y:S01]  /*3c8a0*/  @!UPT UIADD3 URZ, URZ, URZ, URZ ;  /* 0x0000003f3f3ff290 */ /* 0x000fe2000fffe03f */
[----:B------:R0:W-:Y:S01]  /*3c8b0*/  STL.64 [R1+0x4d0], R4 ;  /* 0x0004d00401007387 */ /* 0x0001e20000100a00 */
[----:B------:R1:W-:Y:S03]  /*3c8c0*/  STL.64 [R1+0x4d8], R6 ;  /* 0x0004d80601007387 */ /* 0x0003e60000100a00 */
[----:B0-----:R-:W2:Y:S01]  /*3c8d0*/  LDL.LU R4, [R1+0x3b0] ;  /* 0x0003b00001047983 */ /* 0x001ea20000300800 */
[----:B------:R-:W2:Y:S02]  /*3c8e0*/  LDL.LU R5, [R1+0x3b4] ;  /* 0x0003b40001057983 */ /* 0x000ea40000300800 */
[----:B-1----:R-:W2:Y:S02]  /*3c8f0*/  LDL.LU R6, [R1+0x3b8] ;  /* 0x0003b80001067983 */ /* 0x002ea40000300800 */
[----:B------:R-:W2:Y:S01]  /*3c900*/  LDL.LU R7, [R1+0x3bc] ;  /* 0x0003bc0001077983 */ /* 0x000ea20000300800 */
[----:B------:R-:W2:Y:S01]  /*3c910*/  LDL.64 R26, [R1+0x38] ;  /* 0x00003800011a7983 */ /* 0x000ea20000100a00 */
[----:B------:R-:W-:Y:S02]  /*3c920*/  STL.64 [R1+0x3540], R10 ;  /* 0x0035400a01007387 */ /* 0x000fe40000100a00 */
[----:B------:R0:W-:Y:S02]  /*3c930*/  STL.64 [R1+0x4c0], R16 ;  /* 0x0004c01001007387 */ /* 0x0001e40000100a00 */
[----:B------:R1:W-:Y:S01]  /*3c940*/  STL.64 [R1+0x4c8], R18 ;  /* 0x0004c81201007387 */ /* 0x0003e20000100a00 */
        /* <DEDUP_REMOVED lines=12> */
[----:B--2---:R-:W-:Y:S01]  /*3ca10*/  HMMA.16816.F32.BF16 R4, R12, R26, R4 ;  /* 0x0000001a0c04723c */ /* 0x004fe20000041804 */
[----:B----4-:R-:W-:Y:S01]  /*3ca20*/  STL.64 [R1+0x35b0], R18 ;  /* 0x0035b01201007387 */ /* 0x010fe20000100a00 */
[----:B---3--:R0:W-:Y:S03]  /*3ca30*/  STL.64 [R1+0x35a8], R16 ;  /* 0x0035a81001007387 */ /* 0x0081e60000100a00 */
[----:B0-----:R-:W2:Y:S01]  /*3ca40*/  LDL.LU R16, [R1+0x3a0] ;  /* 0x0003a00001107983 */ /* 0x001ea20000300800 */
[----:B------:R-:W2:Y:S02]  /*3ca50*/  LDL.LU R17, [R1+0x3a4] ;  /* 0x0003a40001117983 */ /* 0x000ea40000300800 */
[----:B------:R-:W2:Y:S02]  /*3ca60*/  LDL.LU R18, [R1+0x3a8] ;  /* 0x0003a80001127983 */ /* 0x000ea40000300800 */
[----:B------:R-:W2:Y:S01]  /*3ca70*/  LDL.LU R19, [R1+0x3ac] ;  /* 0x0003ac0001137983 */ /* 0x000ea20000300800 */
[----:B------:R-:W3:Y:S01]  /*3ca80*/  LDL.LU.64 R22, [R1+0x58] ;  /* 0x0000580001167983 */ /* 0x000ee20000300a00 */
[----:B------:R0:W-:Y:S02]  /*3ca90*/  STL.64 [R1+0x3558], R10 ;  /* 0x0035580a01007387 */ /* 0x0001e40000100a00 */
[----:B------:R-:W4:Y:S02]  /*3caa0*/  LDL.LU R8, [R1+0x290] ;  /* 0x0002900001087983 */ /* 0x000f240000300800 */
[----:B------:R-:W4:Y:S01]  /*3cab0*/  LDL.LU R9, [R1+0x294] ;  /* 0x0002940001097983 */ /* 0x000f220000300800 */
[----:B0-----:R-:W2:Y:S01]  /*3cac0*/  LDL.LU R10, [R1+0x298] ;  /* 0x00029800010a7983 */ /* 0x001ea20000300800 */
[----:B------:R-:W2:Y:S03]  /*3cad0*/  LDL.LU R11, [R1+0x29c] ;  /* 0x00029c00010b7983 */ /* 0x000ea60000300800 */
[----:B--2---:R-:W-:Y:S01]  /*3cae0*/  STL.64 [R1+0x3568], R10 ;  /* 0x0035680a01007387 */ /* 0x004fe20000100a00 */
[----:B----4-:R-:W-:Y:S02]  /*3caf0*/  STL.64 [R1+0x3560], R8 ;  /* 0x0035600801007387 */ /* 0x010fe40000100a00 */
[----:B------:R0:W-:Y:S02]  /*3cb00*/  STL.64 [R1+0x4b0], R4 ;  /* 0x0004b00401007387 */ /* 0x0001e40000100a00 */
[----:B------:R1:W-:Y:S02]  /*3cb10*/  STL.64 [R1+0x4b8], R6 ;  /* 0x0004b80601007387 */ /* 0x0003e40000100a00 */
[----:B0-----:R-:W-:Y:S01]  /*3cb20*/  IMAD.MOV.U32 R5, RZ, RZ, R26 ;  /* 0x000000ffff057224 */ /* 0x001fe200078e001a */
[----:B-1----:R-:W2:Y:S01]  /*3cb30*/  LDL.LU.64 R6, [R1+0x35c8] ;  /* 0x0035c80001067983 */ /* 0x002ea20000300a00 */
[----:B------:R-:W-:-:S02]  /*3cb40*/  IMAD.MOV.U32 R4, RZ, RZ, R27 ;  /* 0x000000ffff047224 */ /* 0x000fc400078e001b */
[----:B------:R-:W4:Y:S02]  /*3cb50*/  LDL.LU.64 R26, [R1+0x35c0] ;  /* 0x0035c000011a7983 */ /* 0x000f240000300a00 */
[----:B------:R-:W2:Y:S01]  /*3cb60*/  LDL.LU.64 R24, [R1+0x35b8] ;  /* 0x0035b80001187983 */ /* 0x000ea20000300a00 */
[----:B----4-:R-:W-:Y:S01]  /*3cb70*/  HMMA.16816.F32.BF16 R16, R12, R26, R16 ;  /* 0x0000001a0c10723c */ /* 0x010fe20000041810 */
        /* <DEDUP_REMOVED lines=9> */
[----:B0-----:R-:W4:Y:S01]  /*3cc10*/  LDL.LU.64 R18, [R1+0x35b0] ;  /* 0x0035b00001127983 */ /* 0x001f220000300a00 */
[----:B------:R-:W4:Y:S02]  /*3cc20*/  LDL.LU.64 R16, [R1+0x35a8] ;  /* 0x0035a80001107983 */ /* 0x000f240000300a00 */
[----:B------:R-:W-:Y:S02]  /*3cc30*/  STL.64 [R1+0x3538], R26 ;  /* 0x0035381a01007387 */ /* 0x000fe40000100a00 */
[----:B------:R0:W-:Y:S02]  /*3cc40*/  STL.64 [R1+0x3530], R24 ;  /* 0x0035301801007387 */ /* 0x0001e40000100a00 */
[----:B0-----:R-:W2:Y:S01]  /*3cc50*/  LDL.LU R24, [R1+0x270] ;  /* 0x0002700001187983 */ /* 0x001ea20000300800 */
[----:B------:R-:W2:Y:S02]  /*3cc60*/  LDL.LU R25, [R1+0x274] ;  /* 0x0002740001197983 */ /* 0x000ea40000300800 */
[----:B------:R-:W2:Y:S02]  /*3cc70*/  LDL.LU R26, [R1+0x278] ;  /* 0x00027800011a7983 */ /* 0x000ea40000300800 */
[----:B------:R-:W2:Y:S02]  /*3cc80*/  LDL.LU R27, [R1+0x27c] ;  /* 0x00027c00011b7983 */ /* 0x000ea40000300800 */
[----:B---3--:R-:W-:-:S02]  /*3cc90*/  IMAD.MOV.U32 R9, RZ, RZ, R22 ;  /* 0x000000ffff097224 */ /* 0x008fc400078e0016 */
[----:B------:R-:W-:Y:S01]  /*3cca0*/  IMAD.MOV.U32 R8, RZ, RZ, R23 ;  /* 0x000000ffff087224 */ /* 0x000fe200078e0017 */
        /* <DEDUP_REMOVED lines=11> */
[----:B------:R-:W3:Y:S02]  /*3cd60*/  LDL.LU.64 R16, [R1+0x3598] ;  /* 0x0035980001107983 */ /* 0x000ee40000300a00 */
[----:B------:R-:W3:Y:S02]  /*3cd70*/  LDL.LU.64 R22, [R1+0x3590] ;  /* 0x0035900001167983 */ /* 0x000ee40000300a00 */
[----:B------:R-:W-:Y:S02]  /*3cd80*/  IMAD.MOV.U32 R10, RZ, RZ, R21 ;  /* 0x000000ffff0a7224 */ /* 0x000fe400078e0015 */
[----:B------:R-:W-:Y:S01]  /*3cd90*/  IMAD.MOV.U32 R11, RZ, RZ, R20 ;  /* 0x000000ffff0b7224 */ /* 0x000fe200078e0014 */
[----:B---3--:R-:W-:Y:S01]  /*3cda0*/  HMMA.16816.F32.BF16 R12, R12, R22, R16 ;  /* 0x000000160c0c723c */ /* 0x008fe20000041810 */
[----:B------:R-:W3:Y:S01]  /*3cdb0*/  LDL.LU.64 R18, [R1+0x3588] ;  /* 0x0035880001127983 */ /* 0x000ee20000300a00 */
[----:B------:R-:W3:Y:S11]  /*3cdc0*/  LDL.LU.64 R16, [R1+0x3580] ;  /* 0x0035800001107983 */ /* 0x000ef60000300a00 */
[----:B------:R-:W-:Y:S10]  /*3cdd0*/  @!UPT UIADD3 URZ, URZ, URZ, URZ ;  /* 0x0000003f3f3ff290 */ /* 0x000ff4000fffe03f */
[----:B------:R-:W-:Y:S01]  /*3cde0*/  STL.64 [R1+0x2b0], R12 ;  /* 0x0002b00c01007387 */ /* 0x000fe20000100a00 */
[----:B------:R0:W-:Y:S02]  /*3cdf0*/  STL.64 [R1+0x2b8], R14 ;  /* 0x0002b80e01007387 */ /* 0x0001e40000100a00 */
[----:B0-----:R-:W-:Y:S02]  /*3ce00*/  IMAD.MOV.U32 R14, RZ, RZ, R9 ;  /* 0x000000ffff0e7224 */ /* 0x001fe400078e0009 */
[----:B------:R-:W-:Y:S02]  /*3ce10*/  IMAD.MOV.U32 R15, RZ, RZ, R8 ;  /* 0x000000ffff0f7224 */ /* 0x000fe400078e0008 */
[C---:B---3--:R-:W-:Y:S01]  /*3ce20*/  HMMA.16816.F32.BF16 R8, R16.reuse, R10, R4 ;  /* 0x0000000a1008723c */ /* 0x048fe20000041804 */
[----:B------:R-:W3:Y:S01]  /*3ce30*/  LDL.LU.64 R6, [R1+0x3578] ;  /* 0x0035780001067983 */ /* 0x000ee20000300a00 */
[----:B------:R-:W4:Y:S11]  /*3ce40*/  LDL.LU.64 R4, [R1+0x3570] ;  /* 0x0035700001047983 */ /* 0x000f360000300a00 */
[----:B------:R-:W-:Y:S10]  /*3ce50*/  @!UPT UIADD3 URZ, URZ, URZ, URZ ;  /* 0x0000003f3f3ff290 */ /* 0x000ff4000fffe03f */
[----:B------:R-:W-:Y:S01]  /*3ce60*/  STL.64 [R1+0x2a0], R8 ;  /* 0x0002a00801007387 */ /* 0x000fe20000100a00 */
[----:B------:R0:W-:Y:S03]  /*3ce70*/  STL.64 [R1+0x2a8], R10 ;  /* 0x0002a80a01007387 */ /* 0x0001e60000100a00 */
[----:B0-----:R-:W3:Y:S01]  /*3ce80*/  LDL.LU.64 R10, [R1+0x3568] ;  /* 0x00356800010a7983 */ /* 0x001ee20000300a00 */
[----:B------:R-:W3:Y:S02]  /*3ce90*/  LDL.LU.64 R8, [R1+0x3560] ;  /* 0x0035600001087983 */ /* 0x000ee40000300a00 */
[C---:B---3--:R-:W-:Y:S11]  /*3cea0*/  HMMA.16816.F32.BF16 R8, R16.reuse, R6, R8 ;  /* 0x000000061008723c */ /* 0x048ff60000041808 */
[----:B------:R-:W-:Y:S11]  /*3ceb0*/  @!UPT UIADD3 URZ, URZ, URZ, URZ ;  /* 0x0000003f3f3ff290 */ /* 0x000ff6000fffe03f */
[----:B------:R-:W-:Y:S01]  /*3cec0*/  @!UPT UIADD3 URZ, URZ, URZ, URZ ;  /* 0x0000003f3f3ff290 */ /* 0x000fe2000fffe03f */
[----:B------:R-:W-:Y:S01]  /*3ced0*/  STL.64 [R1+0x290], R8 ;  /* 0x0002900801007387 */ /* 0x000fe20000100a00 */
[----:B------:R0:W-:Y:S03]  /*3cee0*/  STL.64 [R1+0x298], R10 ;  /* 0x0002980a01007387 */ /* 0x0001e60000100a00 */
[----:B0-----:R-:W2:Y:S01]  /*3cef0*/  LDL.LU.64 R10, [R1+0x3558] ;  /* 0x00355800010a7983 */ /* 0x001ea20000300a00 */
[----:B------:R-:W-:Y:S01]  /*3cf00*/  STL.64 [R1+0x34e8], R6 ;  /* 0x0034e80601007387 */ /* 0x000fe20000100a00 */
[C---:B--2---:R-:W-:Y:S02]  /*3cf10*/  HMMA.16816.F32.BF16 R8, R16.reuse, R10, R24 ;  /* 0x0000000a1008723c */ /* 0x044fe40000041818 */
[----:B------:R-:W2:Y:S01]  /*3cf20*/  LDL.LU.64 R26, [R1+0x3550] ;  /* 0x00355000011a7983 */ /* 0x000ea20000300a00 */
[----:B------:R-:W2:Y:S11]  /*3cf30*/  LDL.LU.64 R24, [R1+0x3548] ;  /* 0x0035480001187983 */ /* 0x000eb60000300a00 */
[----:B------:R-:W-:Y:S09]  /*3cf40*/  @!UPT UIADD3 URZ, URZ, URZ, URZ ;  /* 0x0000003f3f3ff290 */ /* 0x000ff2000fffe03f */
[----:B------:R-:W-:Y:S01]  /*3cf50*/  STL.64 [R1+0x280], R8 ;  /* 0x0002800801007387 */ /* 0x000fe20000100a00 */
[----:B------:R0:W-:Y:S03]  /*3cf60*/  STL.64 [R1+0x288], R10 ;  /* 0x0002880a01007387 */ /* 0x0001e60000100a00 */
[----:B0-----:R-:W2:Y:S02]  /*3cf70*/  LDL.LU.64 R10, [R1+0x3540] ;  /* 0x00354000010a7983 */ /* 0x001ea40000300a00 */
[----:B--2---:R-:W-:Y:S02]  /*3cf80*/  HMMA.16816.F32.BF16 R8, R16, R10, R24 ;  /* 0x0000000a1008723c */ /* 0x004fe40000041818 */
[----:B------:R-:W2:Y:S01]  /*3cf90*/  LDL.LU.64 R26, [R1+0x3538] ;  /* 0x00353800011a7983 */ /* 0x000ea20000300a00 */
[----:B------:R-:W3:Y:S11]  /*3cfa0*/  LDL.LU.64 R24, [R1+0x3530] ;  /* 0x0035300001187983 */ /* 0x000ef60000300a00 */
[----:B------:R-:W-:Y:S09]  /*3cfb0*/  @!UPT UIADD3 URZ, URZ, URZ, URZ ;  /* 0x0000003f3f3ff290 */ /* 0x000ff2000fffe03f */
[----:B------:R-:W-:Y:S01]  /*3cfc0*/  STL.64 [R1+0x270], R8 ;  /* 0x0002700801007387 */ /* 0x000fe20000100a00 */
[----:B------:R0:W-:Y:S03]  /*3cfd0*/  STL.64 [R1+0x278], R10 ;  /* 0x0002780a01007387 */ /* 0x0001e60000100a00 */
[----:B0-----:R-:W2:Y:S01]  /*3cfe0*/  LDL.LU.64 R10, [R1+0x3528] ;  /* 0x00352800010a7983 */ /* 0x001ea20000300a00 */
[----:B------:R-:W2:Y:S02]  /*3cff0*/  LDL.LU.64 R8, [R1+0x3520] ;  /* 0x0035200001087983 */ /* 0x000ea40000300a00 */
[----:B----4-:R-:W-:Y:S02]  /*3d000*/  IMAD.MOV.U32 R6, RZ, RZ, R5 ;  /* 0x000000ffff067224 */ /* 0x010fe400078e0005 */
[----:B------:R-:W-:-:S07]  /*3d010*/  IMAD.MOV.U32 R7, RZ, RZ, R4 ;  /* 0x000000ffff077224 */ /* 0x000fce00078e0004 */
[C---:B--2---:R-:W-:Y:S01]  /*3d020*/  HMMA.16816.F32.BF16 R4, R16.reuse, R6, R8 ;  /* 0x000000061004723c */ /* 0x044fe20000041808 */
[----:B------:R-:W2:Y:S01]  /*3d030*/  LDL.LU.64 R10, [R1+0x3518] ;  /* 0x00351800010a7983 */ /* 0x000ea20000300a00 */
[----:B------:R-:W2:Y:S11]  /*3d040*/  LDL.LU.64 R8, [R1+0x3510] ;  /* 0x0035100001087983 */ /* 0x000eb60000300a00 */
[----:B------:R-:W-:Y:S10]  /*3d050*/  @!UPT UIADD3 URZ, URZ, URZ, URZ ;  /* 0x0000003f3f3ff290 */ /* 0x000ff4000fffe03f */
[----:B------:R-:W-:Y:S01]  /*3d060*/  STL.64 [R1+0x260], R4 ;  /* 0x0002600401007387 */ /* 0x000fe20000100a00 */
[----:B------:R2:W-:Y:S02]  /*3d070*/  STL.64 [R1+0x268], R6 ;  /* 0x0002680601007387 */ /* 0x0005e40000100a00 */
[C---:B--2---:R-:W-:Y:S01]  /*3d080*/  HMMA.16816.F32.BF16 R4, R16.reuse, R26, R8 ;  /* 0x0000001a1004723c */ /* 0x044fe20000041808 */
[----:B------:R-:W2:Y:S11]  /*3d090*/  LDL.LU R8, [R1+0x170] ;  /* 0x0001700001087983 */ /* 0x000eb60000300800 */
[----:B------:R-:W-:Y:S11]  /*3d0a0*/  @!UPT UIADD3 URZ, URZ, URZ, URZ ;  /* 0x0000003f3f3ff290 */ /* 0x000ff6000fffe03f */
[----:B------:R-:W-:Y:S01]  /*3d0b0*/  STL.64 [R1+0x250], R4 ;  /* 0x0002500401007387 */ /* 0x000fe20000100a00 */
[----:B------:R-:W-:Y:S02]  /*3d0c0*/  STL.64 [R1+0x258], R6 ;  /* 0x0002580601007387 */ /* 0x000fe40000100a00 */
[----:B------:R-:W2:Y:S02]  /*3d0d0*/  LDL.LU R9, [R1+0x174] ;  /* 0x0001740001097983 */ /* 0x000ea40000300800 */
[----:B------:R-:W4:Y:S01]  /*3d0e0*/  LDL.LU R10, [R1+0x178] ;  /* 0x00017800010a7983 */ /* 0x000f220000300800 */
[----:B------:R-:W4:Y:S04]  /*3d0f0*/  LDL.LU R11, [R1+0x17c] ;  /* 0x00017c00010b7983 */ /* 0x000f280000300800 */
[----:B----4-:R-:W-:Y:S01]  /*3d100*/  STL.64 [R1+0x3508], R10 ;  /* 0x0035080a01007387 */ /* 0x010fe20000100a00 */
[----:B--2---:R0:W-:Y:S03]  /*3d110*/  STL.64 [R1+0x3500], R8 ;  /* 0x0035000801007387 */ /* 0x0041e60000100a00 */
[----:B0-----:R-:W2:Y:S01]  /*3d120*/  LDL.LU R8, [R1+0x190] ;  /* 0x0001900001087983 */ /* 0x001ea20000300800 */
[----:B------:R-:W2:Y:S02]  /*3d130*/  LDL.LU R9, [R1+0x194] ;  /* 0x0001940001097983 */ /* 0x000ea40000300800 */
[----:B------:R-:W2:Y:S02]  /*3d140*/  LDL.LU R10, [R1+0x198] ;  /* 0x00019800010a7983 */ /* 0x000ea40000300800 */
[----:B------:R-:W2:Y:S01]  /*3d150*/  LDL.LU R11, [R1+0x19c] ;  /* 0x00019c00010b7983 */ /* 0x000ea20000300800 */
[----:B------:R-:W4:Y:S01]  /*3d160*/  LDL.LU.64 R6, [R1+0x48] ;  /* 0x0000480001067983 */ /* 0x000f220000300a00 */
[----:B------:R0:W-:Y:S02]  /*3d170*/  STL.64 [R1+0x34b0], R26 ;  /* 0x0034b01a01007387 */ /* 0x0001e40000100a00 */
[----:B---3--:R1:W-:Y:S01]  /*3d180*/  STL.64 [R1+0x34a8], R24 ;  /* 0x0034a81801007387 */ /* 0x0083e20000100a00 */
[----:B0-----:R-:W3:Y:S04]  /*3d190*/  LDL.LU.64 R26, [R1+0x38] ;  /* 0x00003800011a7983 */ /* 0x001ee80000300a00 */
[----:B---3--:R0:W-:Y:S01]  /*3d1a0*/  STL.64 [R1+0x34b8], R26 ;  /* 0x0034b81a01007387 */ /* 0x0081e20000100a00 */
[----:B-1----:R-:W3:Y:S02]  /*3d1b0*/  LDL.LU R24, [R1+0x240] ;  /* 0x0002400001187983 */ /* 0x002ee40000300800 */
[----:B------:R-:W3:Y:S01]  /*3d1c0*/  LDL.LU R25, [R1+0x244] ;  /* 0x0002440001197983 */ /* 0x000ee20000300800 */
[----:B0-----:R-:W3:Y:S01]  /*3d1d0*/  LDL.LU R26, [R1+0x248] ;  /* 0x00024800011a7983 */ /* 0x001ee20000300800 */
[----:B------:R-:W3:Y:S02]  /*3d1e0*/  LDL.LU R27, [R1+0x24c] ;  /* 0x00024c00011b7983 */ /* 0x000ee40000300800 */
[----:B------:R0:W-:Y:S02]  /*3d1f0*/  STL.64 [R1+0x34c0], R14 ;  /* 0x0034c00e01007387 */ /* 0x0001e40000100a00 */
[----:B------:R-:W2:Y:S01]  /*3d200*/  LDL.LU R12, [R1+0x140] ;  /* 0x00014000010c7983 */ /* 0x000ea20000300800 */
[C---:B---3--:R-:W-:Y:S11]  /*3d210*/  HMMA.16816.F32.BF16 R24, R16.reuse, R14, R24 ;  /* 0x0000000e1018723c */ /* 0x048ff60000041818 */
[----:B------:R-:W-:Y:S11]  /*3d220*/  @!UPT UIADD3 URZ, URZ, URZ, URZ ;  /* 0x0000003f3f3ff290 */ /* 0x000ff6000fffe03f */
[----:B------:R-:W-:Y:S01]  /*3d230*/  @!UPT UIADD3 URZ, URZ, URZ, URZ ;  /* 0x0000003f3f3ff290 */ /* 0x000fe2000fffe03f */
[----:B------:R-:W-:Y:S01]  /*3d240*/  STL.64 [R1+0x240], R24 ;  /* 0x0002401801007387 */ /* 0x000fe20000100a00 */
[----:B------:R-:W-:Y:S02]  /*3d250*/  STL.64 [R1+0x248], R26 ;  /* 0x0002481a01007387 */ /* 0x000fe40000100a00 */
[----:B------:R-:W3:Y:S02]  /*3d260*/  LDL.LU R13, [R1+0x144] ;  /* 0x00014400010d7983 */ /* 0x000ee40000300800 */
[----:B0-----:R-:W3:Y:S01]  /*3d270*/  LDL.LU R14, [R1+0x148] ;  /* 0x00014800010e7983 */ /* 0x001ee20000300800 */
[----:B------:R-:W3:Y:S01]  /*3d280*/  LDL.LU R15, [R1+0x14c] ;  /* 0x00014c00010f7983 */ /* 0x000ee20000300800 */
[----:B--2---:R-:W-:Y:S03]  /*3d290*/  HMMA.16816.F32.BF16 R16, R16, R22, R8 ;  /* 0x000000161010723c */ /* 0x004fe60000041808 */
[----:B---3--:R-:W-:Y:S01]  /*3d2a0*/  STL.64 [R1+0x34d0], R14 ;  /* 0x0034d00e01007387 */ /* 0x008fe20000100a00 */
[----:B------:R0:W-:Y:S03]  /*3d2b0*/  STL.64 [R1+0x34c8], R12 ;  /* 0x0034c80c01007387 */ /* 0x0001e60000100a00 */
        /* <DEDUP_REMOVED lines=11> */
[----:B------:R-:W2:Y:S01]  /*3d370*/  LDL.LU R15, [R1+0x16c] ;  /* 0x00016c00010f7983 */ /* 0x000ea20000300800 */
[----:B------:R-:W3:Y:S01]  /*3d380*/  LDL.LU.64 R26, [R1+0x8] ;  /* 0x00000800011a7983 */ /* 0x000ee20000300a00 */
[----:B------:R-:W4:Y:S02]  /*3d390*/  LDL.LU.64 R10, [R1+0x3508] ;  /* 0x00350800010a7983 */ /* 0x000f240000300a00 */
[----:B------:R-:W4:Y:S02]  /*3d3a0*/  LDL.LU.64 R8, [R1+0x3500] ;  /* 0x0035000001087983 */ /* 0x000f240000300a00 */
[----:B------:R-:W-:Y:S01]  /*3d3b0*/  STL.64 [R1+0x190], R16 ;  /* 0x0001901001007387 */ /* 0x000fe20000100a00 */
[----:B------:R0:W-:Y:S01]  /*3d3c0*/  STL.64 [R1+0x198], R18 ;  /* 0x0001981201007387 */ /* 0x0001e20000100a00 */
[----:B------:R-:W4:Y:S02]  /*3d3d0*/  LDL.LU.64 R22, [R1+0x34f8] ;  /* 0x0034f80001167983 */ /* 0x000f240000300a00 */
[----:B------:R-:W4:Y:S02]  /*3d3e0*/  LDL.LU.64 R20, [R1+0x34f0] ;  /* 0x0034f00001147983 */ /* 0x000f240000300a00 */
[----:B0-----:R-:W-:-:S02]  /*3d3f0*/  IMAD.MOV.U32 R18, RZ, RZ, R5 ;  /* 0x000000ffff127224 */ /* 0x001fc400078e0005 */
[----:B------:R-:W-:-:S05]  /*3d400*/  IMAD.MOV.U32 R19, RZ, RZ, R4 ;  /* 0x000000ffff137224 */ /* 0x000fca00078e0004 */
[----:B------:R0:W-:Y:S01]  /*3d410*/  STL.64 [R1+0x34a0], R18 ;  /* 0x0034a01201007387 */ /* 0x0001e20000100a00 */
[----:B------:R-:W2:Y:S02]  /*3d420*/  LDL.LU R16, [R1+0x120] ;  /* 0x0001200001107983 */ /* 0x000ea40000300800 */
[----:B------:R-:W2:Y:S01]  /*3d430*/  LDL.LU R17, [R1+0x124] ;  /* 0x0001240001117983 */ /* 0x000ea20000300800 */
[----:B0-----:R-:W2:Y:S01]  /*3d440*/  LDL.LU R18, [R1+0x128] ;  /* 0x0001280001127983 */ /* 0x001ea20000300800 */
[----:B------:R-:W2:Y:S01]  /*3d450*/  LDL.LU R19, [R1+0x12c] ;  /* 0x00012c0001137983 */ /* 0x000ea20000300800 */
[C---:B----4-:R-:W-:Y:S11]  /*3d460*/  HMMA.16816.F32.BF16 R8, R20.reuse, R6, R8 ;  /* 0x000000061408723c */ /* 0x050ff60000041808 */
[----:B------:R-:W-:Y:S11]  /*3d470*/  @!UPT UIADD3 URZ, URZ, URZ, URZ ;  /* 0x0000003f3f3ff290 */ /* 0x000ff6000fffe03f */
[----:B------:R-:W-:Y:S01]  /*3d480*/  @!UPT UIADD3 URZ, URZ, URZ, URZ ;  /* 0x0000003f3f3ff290 */ /* 0x000fe2000fffe03f */
[----:B------:R0:W-:Y:S01]  /*3d490*/  STL.64 [R1+0x170], R8 ;  /* 0x0001700801007387 */ /* 0x0001e20000100a00 */
[----:B------:R1:W-:Y:S02]  /*3d4a0*/  STL.64 [R1+0x178], R10 ;  /* 0x0001780a01007387 */ /* 0x0003e40000100a00 */
[----:B0-----:R-:W-:Y:S02]  /*3d4b0*/  IMAD.MOV.U32 R9, RZ, RZ, R6 ;  /* 0x000000ffff097224 */ /* 0x001fe400078e0006 */
[----:B------:R-:W-:Y:S02]  /*3d4c0*/  IMAD.MOV.U32 R8, RZ, RZ, R7 ;  /* 0x000000ffff087224 */ /* 0x000fe400078e0007 */
[----:B------:R-:W2:Y:S02]  /*3d4d0*/  LDL.LU.64 R6, [R1+0x34e8] ;  /* 0x0034e80001067983 */ /* 0x000ea40000300a00 */
[C---:B--2---:R-:W-:Y:S01]  /*3d4e0*/  HMMA.16816.F32.BF16 R12, R20.reuse, R6, R12 ;  /* 0x00000006140c723c */ /* 0x044fe2000004180c */
[----:B-1----:R-:W-:Y:S11]  /*3d4f0*/  IMAD.MOV.U32 R10, RZ, RZ, R7 ;  /* 0x000000ffff0a7224 */ /* 0x002ff600078e0007 */
[----:B------:R-:W-:Y:S11]  /*3d500*/  @!UPT UIADD3 URZ, URZ, URZ, URZ ;  /* 0x0000003f3f3ff290 */ /* 0x000ff6000fffe03f */
[----:B------:R-:W-:Y:S01]  /*3d510*/  STL.64 [R1+0x160], R12 ;  /* 0x0001600c01007387 */ /* 0x000fe20000100a00 */
[----:B------:R0:W-:Y:S03]  /*3d520*/  STL.64 [R1+0x168], R14 ;  /* 0x0001680e01007387 */ /* 0x0001e60000100a00 */
[----:B0-----:R-:W2:Y:S01]  /*3d530*/  LDL.LU.64 R14, [R1+0x34e0] ;  /* 0x0034e000010e7983 */ /* 0x001ea20000300a00 */
[----:B------:R-:W2:Y:S02]  /*3d540*/  LDL.LU.64 R12, [R1+0x34d8] ;  /* 0x0034d800010c7983 */ /* 0x000ea40000300a00 */
[----:B------:R-:W4:Y:S02]  /*3d550*/  LDL R7, [R1+0x5d4] ;  /* 0x0005d40001077983 */ /* 0x000f240000100800 */
[----:B------:R-:W-:Y:S01]  /*3d560*/  IMAD.MOV.U32 R11, RZ, RZ, R6 ;  /* 0x000000ffff0b7224 */ /* 0x000fe200078e0006 */
[----:B----4-:R0:W-:Y:S04]  /*3d570*/  STL [R1+0x3438], R7 ;  /* 0x0034380701007387 */ /* 0x0101e80000100800 */
[----:B0-----:R-:W2:Y:S02]  /*3d580*/  LDL.LU.64 R6, [R1+0x18] ;  /* 0x0000180001067983 */ /* 0x001ea40000300a00 */
[----:B--2---:R-:W-:Y:S01]  /*3d590*/  HMMA.16816.F32.BF16 R12, R20, R6, R12 ;  /* 0x00000006140c723c */ /* 0x004fe2000004180c */
[----:B------:R-:W-:-:S02]  /*3d5a0*/  IMAD.MOV.U32 R25, RZ, RZ, R6 ;  /* 0x000000ffff197224 */ /* 0x000fc400078e0006 */
[----:B------:R-:W-:Y:S11]  /*3d5b0*/  IMAD.MOV.U32 R24, RZ, RZ, R7 ;  /* 0x000000ffff187224 */ /* 0x000ff600078e0007 */
[----:B------:R-:W-:Y:S09]  /*3d5c0*/  @!UPT UIADD3 URZ, URZ, URZ, URZ ;  /* 0x0000003f3f3ff290 */ /* 0x000ff2000fffe03f */
[----:B------:R-:W-:Y:S01]  /*3d5d0*/  STL.64 [R1+0x150], R12 ;  /* 0x0001500c01007387 */ /* 0x000fe20000100a00 */
[----:B------:R0:W-:Y:S03]  /*3d5e0*/  STL.64 [R1+0x158], R14 ;  /* 0x0001580e01007387 */ /* 0x0001e60000100a00 */
[----:B0-----:R-:W3:Y:S01]  /*3d5f0*/  LDL.LU.64 R14, [R1+0x34d0] ;  /* 0x0034d000010e7983 */ /* 0x001ee20000300a00 */
[----:B------:R-:W3:Y:S02]  /*3d600*/  LDL.LU.64 R12, [R1+0x34c8] ;  /* 0x0034c800010c7983 */ /* 0x000ee40000300a00 */
[----:B------:R-:W2:Y:S02]  /*3d610*/  LDL.LU R4, [R1+0x70] ;  /* 0x0000700001047983 */ /* 0x000ea40000300800 */
[----:B------:R-:W2:Y:S01]  /*3d620*/  LDL.LU R5, [R1+0x74] ;  /* 0x0000740001057983 */ /* 0x000ea20000300800 */
[----:B------:R-:W4:Y:S01]  /*3d630*/  LDL.LU R6, [R1+0x78] ;  /* 0x0000780001067983 */ /* 0x000f220000300800 */
[----:B------:R-:W4:Y:S01]  /*3d640*/  LDL.LU R7, [R1+0x7c] ;  /* 0x00007c0001077983 */ /* 0x000f220000300800 */
[----:B---3--:R-:W-:Y:S02]  /*3d650*/  HMMA.16816.F32.BF16 R12, R20, R26, R12 ;  /* 0x0000001a140c723c */ /* 0x008fe4000004180c */
[----:B----4-:R0:W-:Y:S01]  /*3d660*/  STL.64 [R1+0x3448], R6 ;  /* 0x0034480601007387 */ /* 0x0101e20000100a00 */
[----:B--2---:R1:W-:Y:S02]  /*3d670*/  STL.64 [R1+0x3440], R4 ;  /* 0x0034400401007387 */ /* 0x0043e40000100a00 */
[----:B0-----:R-:W-:-:S02]  /*3d680*/  IMAD.MOV.U32 R6, RZ, RZ, R25 ;  /* 0x000000ffff067224 */ /* 0x001fc400078e0019 */
[----:B------:R-:W-:-:S05]  /*3d690*/  IMAD.MOV.U32 R7, RZ, RZ, R24 ;  /* 0x000000ffff077224 */ /* 0x000fca00078e0018 */
[----:B------:R0:W-:Y:S01]  /*3d6a0*/  STL.64 [R1+0x3458], R6 ;  /* 0x0034580601007387 */ /* 0x0001e20000100a00 */
[----:B-1----:R-:W2:Y:S02]  /*3d6b0*/  LDL.LU R4, [R1+0x130] ;  /* 0x0001300001047983 */ /* 0x002ea40000300800 */
[----:B------:R-:W2:Y:S01]  /*3d6c0*/  LDL.LU R5, [R1+0x134] ;  /* 0x0001340001057983 */ /* 0x000ea20000300800 */
[----:B0-----:R-:W2:Y:S01]  /*3d6d0*/  LDL.LU R6, [R1+0x138] ;  /* 0x0001380001067983 */ /* 0x001ea20000300800 */
[----:B------:R-:W2:Y:S06]  /*3d6e0*/  LDL.LU R7, [R1+0x13c] ;  /* 0x00013c0001077983 */ /* 0x000eac0000300800 */
[----:B------:R0:W-:Y:S02]  /*3d6f0*/  STL.64 [R1+0x140], R12 ;  /* 0x0001400c01007387 */ /* 0x0001e40000100a00 */
[----:B------:R1:W-:Y:S02]  /*3d700*/  STL.64 [R1+0x148], R14 ;  /* 0x0001480e01007387 */ /* 0x0003e40000100a00 */
[----:B0-----:R-:W-:Y:S01]  /*3d710*/  IMAD.MOV.U32 R13, RZ, RZ, R26 ;  /* 0x000000ffff0d7224 */ /* 0x001fe200078e001a */
[----:B-1----:R-:W3:Y:S01]  /*3d720*/  LDL.LU.64 R14, [R1+0x34c0] ;  /* 0x0034c000010e7983 */ /* 0x002ee20000300a00 */
[----:B------:R-:W-:-:S02]  /*3d730*/  IMAD.MOV.U32 R12, RZ, RZ, R27 ;  /* 0x000000ffff0c7224 */ /* 0x000fc400078e001b */
[----:B------:R-:W2:Y:S02]  /*3d740*/  LDL.LU.64 R26, [R1+0x34b8] ;  /* 0x0034b800011a7983 */ /* 0x000ea40000300a00 */
[----:B--2---:R-:W-:Y:S11]  /*3d750*/  HMMA.16816.F32.BF16 R4, R20, R26, R4 ;  /* 0x0000001a1404723c */ /* 0x004ff60000041804 */
[----:B------:R-:W-:Y:S11]  /*3d760*/  @!UPT UIADD3 URZ, URZ, URZ, URZ ;  /* 0x0000003f3f3ff290 */ /* 0x000ff6000fffe03f */
[----:B------:R-:W-:Y:S01]  /*3d770*/  @!UPT UIADD3 URZ, URZ, URZ, URZ ;  /* 0x0000003f3f3ff290 */ /* 0x000fe2000fffe03f */
[----:B------:R0:W-:Y:S01]  /*3d780*/  STL.64 [R1+0x130], R4 ;  /* 0x0001300401007387 */ /* 0x0001e20000100a00 */
[----:B------:R1:W-:Y:S02]  /*3d790*/  STL.64 [R1+0x138], R6 ;  /* 0x0001380601007387 */ /* 0x0003e40000100a00 */
[----:B0-----:R-:W-:Y:S02]  /*3d7a0*/  IMAD.MOV.U32 R5, RZ, RZ, R26 ;  /* 0x000000ffff057224 */ /* 0x001fe400078e001a */
[----:B------:R-:W-:Y:S02]  /*3d7b0*/  IMAD.MOV.U32 R4, RZ, RZ, R27 ;  /* 0x000000ffff047224 */ /* 0x000fe400078e001b */
[----:B------:R-:W2:Y:S01]  /*3d7c0*/  LDL.LU.64 R26, [R1+0x34b0] ;  /* 0x0034b000011a7983 */ /* 0x000ea20000300a00 */
[----:B------:R-:W4:Y:S02]  /*3d7d0*/  LDL.LU.64 R24, [R1+0x34a8] ;  /* 0x0034a80001187983 */ /* 0x000f240000300a00 */
[----:B-1----:R-:W-:-:S02]  /*3d7e0*/  IMAD.MOV.U32 R6, RZ, RZ, R11 ;  /* 0x000000ffff067224 */ /* 0x002fc400078e000b */
[----:B------:R-:W-:Y:S01]  /*3d7f0*/  IMAD.MOV.U32 R7, RZ, RZ, R10 ;  /* 0x000000ffff077224 */ /* 0x000fe200078e000a */
[----:B--2---:R-:W-:Y:S11]  /*3d800*/  HMMA.16816.F32.BF16 R16, R20, R26, R16 ;  /* 0x0000001a1410723c */ /* 0x004ff60000041810 */
[----:B------:R-:W-:Y:S11]  /*3d810*/  @!UPT UIADD3 URZ, URZ, URZ, URZ ;  /* 0x0000003f3f3ff290 */ /* 0x000ff6000fffe03f */
[----:B------:R-:W-:Y:S01]  /*3d820*/  @!UPT UIADD3 URZ, URZ, URZ, URZ ;  /* 0x0000003f3f3ff290 */ /* 0x000fe2000fffe03f */
[----:B------:R0:W-:Y:S01]  /*3d830*/  STL.64 [R1+0x120], R16 ;  /* 0x0001201001007387 */ /* 0x0001e20000100a00 */
[----:B------:R1:W-:Y:S02]  /*3d840*/  STL.64 [R1+0x128], R18 ;  /* 0x0001281201007387 */ /* 0x0003e40000100a00 */
[----:B------:R2:W-:Y:S01]  /*3d850*/  STL.64 [R1+0x3470], R6 ;  /* 0x0034700601007387 */ /* 0x0005e20000100a00 */
[----:B0-----:R-:W3:Y:S01]  /*3d860*/  LDL.LU R16, [R1+0x110] ;  /* 0x0001100001107983 */ /* 0x001ee20000300800 */
[----:B------:R-:W3:Y:S02]  /*3d870*/  LDL.LU R17, [R1+0x114] ;  /* 0x0001140001117983 */ /* 0x000ee40000300800 */
[----:B-1----:R-:W3:Y:S02]  /*3d880*/  LDL.LU R18, [R1+0x118] ;  /* 0x0001180001127983 */ /* 0x002ee40000300800 */
[----:B--2---:R-:W-:Y:S01]  /*3d890*/  IMAD.MOV.U32 R7, RZ, RZ, R8 ;  /* 0x000000ffff077224 */ /* 0x004fe200078e0008 */
[----:B------:R-:W3:Y:S01]  /*3d8a0*/  LDL.LU R19, [R1+0x11c] ;  /* 0x00011c0001137983 */ /* 0x000ee20000300800 */
[----:B------:R-:W-:-:S02]  /*3d8b0*/  IMAD.MOV.U32 R6, RZ, RZ, R9 ;  /* 0x000000ffff067224 */ /* 0x000fc400078e0009 */
[----:B------:R-:W2:Y:S02]  /*3d8c0*/  LDL.LU R8, [R1+0xb0] ;  /* 0x0000b00001087983 */ /* 0x000ea40000300800 */
[----:B------:R-:W2:Y:S01]  /*3d8d0*/  LDL.LU R9, [R1+0xb4] ;  /* 0x0000b40001097983 */ /* 0x000ea20000300800 */
[----:B------:R-:W2:Y:S01]  /*3d8e0*/  LDL.LU R10, [R1+0xb8] ;  /* 0x0000b800010a7983 */ /* 0x000ea20000300800 */
[----:B------:R-:W2:Y:S02]  /*3d8f0*/  LDL.LU R11, [R1+0xbc] ;  /* 0x0000bc00010b7983 */ /* 0x000ea40000300800 */
[----:B------:R-:W-:Y:S02]  /*3d900*/  STL.64 [R1+0x3420], R26 ;  /* 0x0034201a01007387 */ /* 0x000fe40000100a00 */
[----:B----4-:R0:W-:Y:S02]  /*3d910*/  STL.64 [R1+0x3418], R24 ;  /* 0x0034181801007387 */ /* 0x0101e40000100a00 */
[----:B0-----:R-:W4:Y:S01]  /*3d920*/  LDL.LU R24, [R1+0x220] ;  /* 0x0002200001187983 */ /* 0x001f220000300800 */
[----:B------:R-:W4:Y:S02]  /*3d930*/  LDL.LU R25, [R1+0x224] ;  /* 0x0002240001197983 */ /* 0x000f240000300800 */
[----:B------:R-:W2:Y:S02]  /*3d940*/  LDL.LU R26, [R1+0x228] ;  /* 0x00022800011a7983 */ /* 0x000ea40000300800 */
[----:B------:R-:W2:Y:S02]  /*3d950*/  LDL.LU R27, [R1+0x22c] ;  /* 0x00022c00011b7983 */ /* 0x000ea40000300800 */
[----:B--2---:R0:W-:Y:S01]  /*3d960*/  STL.64 [R1+0x3430], R26 ;  /* 0x0034301a01007387 */ /* 0x0041e20000100a00 */
[----:B----4-:R1:W-:Y:S02]  /*3d970*/  STL.64 [R1+0x3428], R24 ;  /* 0x0034281801007387 */ /* 0x0103e40000100a00 */
[----:B0-----:R-:W-:-:S02]  /*3d980*/  IMAD.MOV.U32 R26, RZ, RZ, R13 ;  /* 0x000000ffff1a7224 */ /* 0x001fc400078e000d */
[----:B------:R-:W-:-:S05]  /*3d990*/  IMAD.MOV.U32 R27, RZ, RZ, R12 ;  /* 0x000000ffff1b7224 */ /* 0x000fca00078e000c */
[----:B------:R0:W-:Y:S01]  /*3d9a0*/  STL.64 [R1+0x3450], R26 ;  /* 0x0034501a01007387 */ /* 0x0001e20000100a00 */
[----:B-1----:R-:W2:Y:S02]  /*3d9b0*/  LDL.LU R24, [R1+0x80] ;  /* 0x0000800001187983 */ /* 0x002ea40000300800 */
[----:B------:R-:W2:Y:S01]  /*3d9c0*/  LDL.LU R25, [R1+0x84] ;  /* 0x0000840001197983 */ /* 0x000ea20000300800 */
[----:B0-----:R-:W4:Y:S01]  /*3d9d0*/  LDL.LU R26, [R1+0x88] ;  /* 0x00008800011a7983 */ /* 0x001f220000300800 */
[----:B------:R-:W4:Y:S01]  /*3d9e0*/  LDL.LU R27, [R1+0x8c] ;  /* 0x00008c00011b7983 */ /* 0x000f220000300800 */
[C---:B---3--:R-:W-:Y:S02]  /*3d9f0*/  HMMA.16816.F32.BF16 R16, R20.reuse, R14, R16 ;  /* 0x0000000e1410723c */ /* 0x048fe40000041810 */
        /* <DEDUP_REMOVED lines=11> */
[----:B------:R-:W2:Y:S01]  /*3dab0*/  LDL.LU R27, [R1+0xac] ;  /* 0x0000ac00011b7983 */ /* 0x000ea20000300800 */
[----:B------:R-:W-:Y:S01]  /*3dac0*/  STL.64 [R1+0x110], R16 ;  /* 0x0001101001007387 */ /* 0x000fe20000100a00 */
[----:B------:R0:W-:Y:S03]  /*3dad0*/  STL.64 [R1+0x118], R18 ;  /* 0x0001181201007387 */ /* 0x0001e60000100a00 */
[----:B0-----:R-:W3:Y:S01]  /*3dae0*/  LDL.LU.64 R18, [R1+0x34a0] ;  /* 0x0034a00001127983 */ /* 0x001ee20000300a00 */
[----:B------:R0:W-:Y:S02]  /*3daf0*/  STL.64 [R1+0x3410], R14 ;  /* 0x0034100e01007387 */ /* 0x0001e40000100a00 */
[----:B------:R-:W4:Y:S02]  /*3db00*/  LDL.LU R12, [R1+0x340] ;  /* 0x00034000010c7983 */ /* 0x000f240000300800 */
[----:B------:R-:W4:Y:S01]  /*3db10*/  LDL.LU R13, [R1+0x344] ;  /* 0x00034400010d7983 */ /* 0x000f220000300800 */
[----:B0-----:R-:W4:Y:S01]  /*3db20*/  LDL.LU R14, [R1+0x348] ;  /* 0x00034800010e7983 */ /* 0x001f220000300800 */
[----:B------:R-:W4:Y:S01]  /*3db30*/  LDL.LU R15, [R1+0x34c] ;  /* 0x00034c00010f7983 */ /* 0x000f220000300800 */
[----:B---3--:R-:W-:Y:S02]  /*3db40*/  HMMA.16816.F32.BF16 R20, R20, R18, R8 ;  /* 0x000000121414723c */ /* 0x008fe40000041808 */
[----:B------:R-:W2:Y:S01]  /*3db50*/  LDL.LU.64 R10, [R1+0x3498] ;  /* 0x00349800010a7983 */ /* 0x000ea20000300a00 */
[----:B------:R-:W2:Y:S11]  /*3db60*/  LDL.LU.64 R8, [R1+0x3490] ;  /* 0x0034900001087983 */ /* 0x000eb60000300a00 */
[----:B------:R-:W-:Y:S09]  /*3db70*/  @!UPT UIADD3 URZ, URZ, URZ, URZ ;  /* 0x0000003f3f3ff290 */ /* 0x000ff2000fffe03f */
[----:B------:R-:W-:Y:S01]  /*3db80*/  STL.64 [R1+0xb0], R20 ;  /* 0x0000b01401007387 */ /* 0x000fe20000100a00 */
[----:B------:R0:W-:Y:S02]  /*3db90*/  STL.64 [R1+0xb8], R22 ;  /* 0x0000b81601007387 */ /* 0x0001e40000100a00 */
[----:B0-----:R-:W-:Y:S02]  /*3dba0*/  IMAD.MOV.U32 R22, RZ, RZ, R5 ;  /* 0x000000ffff167224 */ /* 0x001fe400078e0005 */
[----:B------:R-:W-:Y:S01]  /*3dbb0*/  IMAD.MOV.U32 R23, RZ, RZ, R4 ;  /* 0x000000ffff177224 */ /* 0x000fe200078e0004 */
[----:B------:R0:W-:Y:S01]  /*3dbc0*/  STL.64 [R1+0x3408], R18 ;  /* 0x0034081201007387 */ /* 0x0001e20000100a00 */
[----:B------:R-:W3:Y:S02]  /*3dbd0*/  LDL.LU R16, [R1+0x350] ;  /* 0x0003500001107983 */ /* 0x000ee40000300800 */
[----:B------:R-:W3:Y:S01]  /*3dbe0*/  LDL.LU R17, [R1+0x354] ;  /* 0x0003540001117983 */ /* 0x000ee20000300800 */
[----:B0-----:R-:W3:Y:S01]  /*3dbf0*/  LDL.LU R18, [R1+0x358] ;  /* 0x0003580001127983 */ /* 0x001ee20000300800 */
[----:B------:R-:W-:-:S02]  /*3dc00*/  IMAD.MOV.U32 R19, RZ, RZ, R0 ;  /* 0x000000ffff137224 */ /* 0x000fc400078e0000 */
[----:B------:R-:W3:Y:S01]  /*3dc10*/  LDL.LU R0, [R1+0x3488] ;  /* 0x0034880001007983 */ /* 0x000ee20000300800 */
[C---:B--2---:R-:W-:Y:S01]  /*3dc20*/  HMMA.16816.F32.BF16 R4, R8.reuse, R6, R24 ;  /* 0x000000060804723c */ /* 0x044fe20000041818 */
[----:B------:R-:W2:Y:S01]  /*3dc30*/  LDL.LU.64 R26, [R1+0x3480] ;  /* 0x00348000011a7983 */ /* 0x000ea20000300a00 */
[----:B------:R-:W2:Y:S11]  /*3dc40*/  LDL.LU.64 R24, [R1+0x3478] ;  /* 0x0034780001187983 */ /* 0x000eb60000300a00 */
[----:B------:R-:W-:Y:S10]  /*3dc50*/  @!UPT UIADD3 URZ, URZ, URZ, URZ ;  /* 0x0000003f3f3ff290 */ /* 0x000ff4000fffe03f */
        /* <DEDUP_REMOVED lines=17> */
[C---:B--2---:R-:W-:Y:S01]  /*3dd70*/  HMMA.16816.F32.BF16 R24, R8.reuse, R26, R4 ;  /* 0x0000001a0818723c */ /* 0x044fe20000041804 */
[----:B------:R-:W2:Y:S04]  /*3dd80*/  LDL.LU R7, [R1+0x3438] ;  /* 0x0034380001077983 */ /* 0x000ea80000300800 */
[----:B--2---:R-:W0:Y:S04]  /*3dd90*/  LDSM.16.MT88.4 R4, [R7+0x8000] ;  /* 0x008000000704783b */ /* 0x004e280000004200 */
[----:B0-----:R-:W-:Y:S11]  /*3dda0*/  STL.64 [R1+0x3400], R6 ;  /* 0x0034000601007387 */ /* 0x001ff60000100a00 */
[----:B------:R-:W-:Y:S03]  /*3ddb0*/  @!UPT UIADD3 URZ, URZ, URZ, URZ ;  /* 0x0000003f3f3ff290 */ /* 0x000fe6000fffe03f */
[----:B------:R-:W-:Y:S02]  /*3ddc0*/  STL.64 [R1+0x470], R24 ;  /* 0x0004701801007387 */ /* 0x000fe40000100a00 */
[----:B------:R-:W-:Y:S02]  /*3ddd0*/  STL.64 [R1+0x478], R26 ;  /* 0x0004781a01007387 */ /* 0x000fe40000100a00 */
[----:B---3--:R-:W0:Y:S04]  /*3dde0*/  LDSM.16.M88.4 R24, [R0+0x10080] ;  /* 0x010080000018783b */ /* 0x008e280000000200 */
[----:B------:R1:W-:Y:S04]  /*3ddf0*/  STL.64 [R1+0x33f8], R4 ;  /* 0x0033f80401007387 */ /* 0x0003e80000100a00 */
[----:B-1----:R-:W2:Y:S01]  /*3de00*/  LDL.LU R4, [R1+0x330] ;  /* 0x0003300001047983 */ /* 0x002ea20000300800 */
[----:B------:R-:W2:Y:S02]  /*3de10*/  LDL.LU R5, [R1+0x334] ;  /* 0x0003340001057983 */ /* 0x000ea40000300800 */
[----:B------:R-:W2:Y:S02]  /*3de20*/  LDL.LU R6, [R1+0x338] ;  /* 0x0003380001067983 */ /* 0x000ea40000300800 */
[----:B------:R-:W2:Y:S01]  /*3de30*/  LDL.LU R7, [R1+0x33c] ;  /* 0x00033c0001077983 */ /* 0x000ea20000300800 */
[----:B0-----:R-:W-:Y:S01]  /*3de40*/  STL.64 [R1+0x40], R24 ;  /* 0x0000401801007387 */ /* 0x001fe20000100a00 */
[----:B------:R0:W-:Y:S03]  /*3de50*/  STL.64 [R1+0x48], R26 ;  /* 0x0000481a01007387 */ /* 0x0001e60000100a00 */
[----:B0-----:R-:W3:Y:S01]  /*3de60*/  LDL.LU.64 R26, [R1+0x3430] ;  /* 0x00343000011a7983 */ /* 0x001ee20000300a00 */
[----:B------:R-:W3:Y:S02]  /*3de70*/  LDL.LU.64 R24, [R1+0x3428] ;  /* 0x0034280001187983 */ /* 0x000ee40000300a00 */
[C---:B---3--:R-:W-:Y:S01]  /*3de80*/  HMMA.16816.F32.BF16 R20, R8.reuse, R22, R24 ;  /* 0x000000160814723c */ /* 0x048fe20000041818 */
[----:B------:R-:W4:Y:S01]  /*3de90*/  LDL.LU.64 R26, [R1+0x3420] ;  /* 0x00342000011a7983 */ /* 0x000f220000300a00 */
[----:B------:R-:W3:Y:S11]  /*3dea0*/  LDL.LU.64 R24, [R1+0x3418] ;  /* 0x0034180001187983 */ /* 0x000ef60000300a00 */
[----:B------:R-:W-:Y:S10]  /*3deb0*/  @!UPT UIADD3 URZ, URZ, URZ, URZ ;  /* 0x0000003f3f3ff290 */ /* 0x000ff4000fffe03f */
[----:B------:R-:W-:Y:S01]  /*3dec0*/  STL.64 [R1+0x220], R20 ;  /* 0x0002201401007387 */ /* 0x000fe20000100a00 */
[----:B------:R-:W-:Y:S02]  /*3ded0*/  STL.64 [R1+0x228], R22 ;  /* 0x0002281601007387 */ /* 0x000fe40000100a00 */
[----:B------:R-:W0:Y:S02]  /*3dee0*/  LDSM.16.M88.4 R20, [R0+0x10880] ;  /* 0x010880000014783b */ /* 0x000e240000000200 */
[----:B0-----:R-:W-:Y:S02]  /*3def0*/  STL.64 [R1+0x30], R20 ;  /* 0x0000301401007387 */ /* 0x001fe40000100a00 */
[----:B------:R4:W-:Y:S02]  /*3df00*/  STL.64 [R1+0x38], R22 ;  /* 0x0000381601007387 */ /* 0x0009e40000100a00 */
[C---:B----4-:R-:W-:Y:S01]  /*3df10*/  HMMA.16816.F32.BF16 R20, R8.reuse, R26, R12 ;  /* 0x0000001a0814723c */ /* 0x050fe2000004180c */
[----:B------:R-:W0:Y:S11]  /*3df20*/  LDSM.16.M88.4 R12, [R0+0x11080] ;  /* 0x01108000000c783b */ /* 0x000e360000000200 */
[----:B------:R-:W-:Y:S11]  /*3df30*/  @!UPT UIADD3 URZ, URZ, URZ, URZ ;  /* 0x0000003f3f3ff290 */ /* 0x000ff6000fffe03f */
[----:B------:R1:W-:Y:S01]  /*3df40*/  STL.64 [R1+0x340], R20 ;  /* 0x0003401401007387 */ /* 0x0003e20000100a00 */
[----:B------:R-:W-:Y:S03]  /*3df50*/  STL.64 [R1+0x348], R22 ;  /* 0x0003481601007387 */ /* 0x000fe60000100a00 */
[----:B0-----:R-:W-:Y:S01]  /*3df60*/  STL.64 [R1+0x10], R12 ;  /* 0x0000100c01007387 */ /* 0x001fe20000100a00 */
[----:B-1----:R-:W-:Y:S02]  /*3df70*/  IMAD.MOV.U32 R21, RZ, RZ, R12 ;  /* 0x000000ffff157224 */ /* 0x002fe400078e000c */
[----:B------:R-:W-:Y:S02]  /*3df80*/  STL.64 [R1+0x18], R14 ;  /* 0x0000180e01007387 */ /* 0x000fe40000100a00 */
[----:B------:R-:W-:Y:S02]  /*3df90*/  IMAD.MOV.U32 R20, RZ, RZ, R13 ;  /* 0x000000ffff147224 */ /* 0x000fe400078e000d */
[----:B------:R-:W0:Y:S04]  /*3dfa0*/  LDSM.16.M88.4 R12, [R0+0x11880] ;  /* 0x01188000000c783b */ /* 0x000e280000000200 */
[----:B0-----:R-:W-:Y:S01]  /*3dfb0*/  STL.64 [R1], R12 ;  /* 0x0000000c01007387 */ /* 0x001fe20000100a00 */
[----:B------:R0:W-:Y:S03]  /*3dfc0*/  STL.64 [R1+0x8], R14 ;  /* 0x0000080e01007387 */ /* 0x0001e60000100a00 */
[----:B0-----:R-:W4:Y:S02]  /*3dfd0*/  LDL.LU.64 R14, [R1+0x3410] ;  /* 0x00341000010e7983 */ /* 0x001f240000300a00 */
[C---:B----4-:R-:W-:Y:S02]  /*3dfe0*/  HMMA.16816.F32.BF16 R12, R8.reuse, R14, R16 ;  /* 0x0000000e080c723c */ /* 0x050fe40000041810 */
[----:B------:R-:W2:Y:S11]  /*3dff0*/  LDL.LU.64 R18, [R1+0x3408] ;  /* 0x0034080001127983 */ /* 0x000eb60000300a00 */
[----:B------:R-:W-:Y:S10]  /*3e000*/  @!UPT UIADD3 URZ, URZ, URZ, URZ ;  /* 0x0000003f3f3ff290 */ /* 0x000ff4000fffe03f */
[----:B------:R-:W-:Y:S01]  /*3e010*/  STL.64 [R1+0x460], R12 ;  /* 0x0004600c01007387 */ /* 0x000fe20000100a00 */
[----:B------:R-:W-:Y:S02]  /*3e020*/  STL.64 [R1+0x468], R14 ;  /* 0x0004680e01007387 */ /* 0x000fe40000100a00 */
[----:B------:R-:W-:Y:S01]  /*3e030*/  LDSM.16.M88.4 R12, [R0+0x12080] ;  /* 0x01208000000c783b */ /* 0x000fe20000000200 */
[----:B--2---:R-:W-:Y:S01]  /*3e040*/  HMMA.16816.F32.BF16 R16, R8, R18, R4 ;  /* 0x000000120810723c */ /* 0x004fe20000041804 */
[----:B------:R-:W2:Y:S02]  /*3e050*/  LDL.LU.64 R6, [R1+0x3400] ;  /* 0x0034000001067983 */ /* 0x000ea40000300a00 */
[----:B------:R-:W2:Y:S04]  /*3e060*/  LDL.LU.64 R4, [R1+0x33f8] ;  /* 0x0033f80001047983 */ /* 0x000ea80000300a00 */
[----:B---3--:R-:W-:-:S02]  /*3e070*/  IMAD.MOV.U32 R8, RZ, RZ, R25 ;  /* 0x000000ffff087224 */ /* 0x008fc400078e0019 */
[----:B------:R-:W3:Y:S11]  /*3e080*/  LDL.LU R25, [R1+0x33f0] ;  /* 0x0033f00001197983 */ /* 0x000ef60000300800 */
[----:B------:R-:W-:Y:S03]  /*3e090*/  @!UPT UIADD3 URZ, URZ, URZ, URZ ;  /* 0x0000003f3f3ff290 */ /* 0x000fe6000fffe03f */
[----:B------:R0:W-:Y:S01]  /*3e0a0*/  STL.64 [R1+0x330], R16 ;  /* 0x0003301001007387 */ /* 0x0001e20000100a00 */
[----:B------:R1:W-:Y:S02]  /*3e0b0*/  STL.64 [R1+0x338], R18 ;  /* 0x0003381201007387 */ /* 0x0003e40000100a00 */
[----:B------:R-:W4:Y:S02]  /*3e0c0*/  LDL.LU R9, [R1+0x2f4] ;  /* 0x0002f40001097983 */ /* 0x000f240000300800 */
[----:B------:R-:W2:Y:S01]  /*3e0d0*/  LDL.LU R10, [R1+0x2f8] ;  /* 0x0002f800010a7983 */ /* 0x000ea20000300800 */
[----:B------:R-:W2:Y:S04]  /*3e0e0*/  LDL.LU R11, [R1+0x2fc] ;  /* 0x0002fc00010b7983 */ /* 0x000ea80000300800 */
[----:B0-----:R-:W3:Y:S01]  /*3e0f0*/  LDL.LU R16, [R1+0x320] ;  /* 0x0003200001107983 */ /* 0x001ee20000300800 */
[----:B------:R-:W3:Y:S02]  /*3e100*/  LDL.LU R17, [R1+0x324] ;  /* 0x0003240001117983 */ /* 0x000ee40000300800 */
[----:B-1----:R-:W-:Y:S01]  /*3e110*/  IMAD.MOV.U32 R19, RZ, RZ, R24 ;  /* 0x000000ffff137224 */ /* 0x002fe200078e0018 */
[----:B--2---:R-:W-:Y:S01]  /*3e120*/  STL.64 [R1+0x33c0], R10 ;  /* 0x0033c00a01007387 */ /* 0x004fe20000100a00 */
[----:B----4-:R0:W-:Y:S02]  /*3e130*/  STL.64 [R1+0x33b8], R8 ;  /* 0x0033b80801007387 */ /* 0x0101e40000100a00 */
[----:B0-----:R-:W-:-:S02]  /*3e140*/  IMAD.MOV.U32 R8, RZ, RZ, R21 ;  /* 0x000000ffff087224 */ /* 0x001fc400078e0015 */
[----:B------:R-:W-:-:S05]  /*3e150*/  IMAD.MOV.U32 R9, RZ, RZ, R20 ;  /* 0x000000ffff097224 */ /* 0x000fca00078e0014 */
[----:B------:R0:W-:Y:S04]  /*3e160*/  STL.64 [R1+0x33d0], R8 ;  /* 0x0033d00801007387 */ /* 0x0001e80000100a00 */
[----:B0-----:R-:W2:Y:S01]  /*3e170*/  LDL.64 R8, [R1+0x30] ;  /* 0x0000300001087983 */ /* 0x001ea20000100a00 */
[----:B---3--:R-:W-:Y:S02]  /*3e180*/  IMAD.MOV.U32 R18, RZ, RZ, R25 ;  /* 0x000000ffff127224 */ /* 0x008fe400078e0019 */
[----:B------:R-:W0:Y:S01]  /*3e190*/  LDSM.16.M88.4 R24, [R0+0x12880] ;  /* 0x012880000018783b */ /* 0x000e220000000200 */
[----:B--2---:R1:W-:Y:S04]  /*3e1a0*/  STL.64 [R1+0x33e8], R8 ;  /* 0x0033e80801007387 */ /* 0x0043e80000100a00 */
[----:B-1----:R-:W2:Y:S01]  /*3e1b0*/  LDL.64 R8, [R1+0x40] ;  /* 0x0000400001087983 */ /* 0x002ea20000100a00 */
[----:B0-----:R-:W-:Y:S02]  /*3e1c0*/  STL [R1+0x2f9c], R26 ;  /* 0x002f9c1a01007387 */ /* 0x001fe40000100800 */
[----:B------:R-:W-:Y:S02]  /*3e1d0*/  STL.64 [R1+0x20], R12 ;  /* 0x0000200c01007387 */ /* 0x000fe40000100a00 */
[----:B------:R-:W-:Y:S01]  /*3e1e0*/  STL.64 [R1+0x28], R14 ;  /* 0x0000280e01007387 */ /* 0x000fe20000100a00 */
[----:B------:R0:W-:Y:S04]  /*3e1f0*/  STL.64 [R1+0x33b0], R12 ;  /* 0x0033b00c01007387 */ /* 0x0001e80000100a00 */
[----:B0-----:R-:W3:Y:S04]  /*3e200*/  LDL.64 R12, [R1] ;  /* 0x00000000010c7983 */ /* 0x001ee80000100a00 */
[----:B---3--:R0:W-:Y:S04]  /*3e210*/  STL.64 [R1+0x33c8], R12 ;  /* 0x0033c80c01007387 */ /* 0x0081e80000100a00 */
[----:B0-----:R-:W3:Y:S01]  /*3e220*/  LDL.LU R12, [R1+0x300] ;  /* 0x00030000010c7983 */ /* 0x001ee20000300800 */
[----:B------:R-:W3:Y:S02]  /*3e230*/  LDL.LU R13, [R1+0x304] ;  /* 0x00030400010d7983 */ /* 0x000ee40000300800 */
[----:B------:R-:W4:Y:S02]  /*3e240*/  LDL.LU R14, [R1+0x308] ;  /* 0x00030800010e7983 */ /* 0x000f240000300800 */
[----:B------:R-:W4:Y:S01]  /*3e250*/  LDL.LU R15, [R1+0x30c] ;  /* 0x00030c00010f7983 */ /* 0x000f220000300800 */
[----:B--2---:R-:W-:Y:S07]  /*3e260*/  HMMA.16816.F32.BF16 R20, R4, R8, R16 ;  /* 0x000000080414723c */ /* 0x004fee0000041810 */
[----:B------:R-:W-:-:S02]  /*3e270*/  IMAD.MOV.U32 R17, RZ, RZ, R8 ;  /* 0x000000ffff117224 */ /* 0x000fc400078e0008 */
[----:B------:R-:W-:Y:S01]  /*3e280*/  IMAD.MOV.U32 R16, RZ, RZ, R9 ;  /* 0x000000ffff107224 */ /* 0x000fe200078e0009 */
[----:B----4-:R-:W-:Y:S01]  /*3e290*/  STL.64 [R1+0x33e0], R14 ;  /* 0x0033e00e01007387 */ /* 0x010fe20000100a00 */
[----:B---3--:R0:W-:Y:S03]  /*3e2a0*/  STL.64 [R1+0x33d8], R12 ;  /* 0x0033d80c01007387 */ /* 0x0081e60000100a00 */
[----:B0-----:R-:W2:Y:S01]  /*3e2b0*/  LDL.LU R12, [R1+0x310] ;  /* 0x00031000010c7983 */ /* 0x001ea20000300800 */
[----:B------:R-:W2:Y:S02]  /*3e2c0*/  LDL.LU R13, [R1+0x314] ;  /* 0x00031400010d7983 */ /* 0x000ea40000300800 */
[----:B------:R-:W2:Y:S02]  /*3e2d0*/  LDL.LU R14, [R1+0x318] ;  /* 0x00031800010e7983 */ /* 0x000ea40000300800 */
[----:B------:R-:W2:Y:S01]  /*3e2e0*/  LDL.LU R15, [R1+0x31c] ;  /* 0x00031c00010f7983 */ /* 0x000ea20000300800 */
[----:B------:R-:W-:Y:S01]  /*3e2f0*/  STL [R1+0x2f98], R27 ;  /* 0x002f981b01007387 */ /* 0x000fe20000100800 */
[----:B------:R0:W-:Y:S03]  /*3e300*/  STL.64 [R1+0x33a8], R24 ;  /* 0x0033a81801007387 */ /* 0x0001e60000100a00 */
[----:B0-----:R-:W3:Y:S01]  /*3e310*/  LDL.LU R24, [R1+0x2e0] ;  /* 0x0002e00001187983 */ /* 0x001ee20000300800 */
[----:B------:R-:W2:Y:S02]  /*3e320*/  LDL.LU.64 R8, [R1+0x33e8] ;  /* 0x0033e80001087983 */ /* 0x000ea40000300a00 */
[----:B------:R-:W-:-:S02]  /*3e330*/  IMAD.MOV.U32 R27, RZ, RZ, R3 ;  /* 0x000000ffff1b7224 */ /* 0x000fc400078e0003 */
[----:B------:R-:W-:Y:S01]  /*3e340*/  STL.64 [R1+0x320], R20 ;  /* 0x0003201401007387 */ /* 0x000fe20000100a00 */
[----:B------:R-:W-:Y:S01]  /*3e350*/  STL [R1+0x328], R22 ;  /* 0x0003281601007387 */ /* 0x000fe20000100800 */
[----:B------:R-:W-:Y:S02]  /*3e360*/  IMAD.MOV.U32 R3, RZ, RZ, R23 ;  /* 0x000000ffff037224 */ /* 0x000fe400078e0017 */
[----:B------:R-:W-:Y:S02]  /*3e370*/  IMAD.MOV.U32 R25, RZ, RZ, R29 ;  /* 0x000000ffff197224 */ /* 0x000fe400078e001d */
[----:B------:R-:W-:Y:S01]  /*3e380*/  IMAD.MOV.U32 R26, RZ, RZ, R28 ;  /* 0x000000ffff1a7224 */ /* 0x000fe200078e001c */
[----:B------:R-:W0:Y:S04]  /*3e390*/  LDSM.16.M88.4 R20, [R0+0x13080] ;  /* 0x013080000014783b */ /* 0x000e280000000200 */
[----:B------:R1:W-:Y:S04]  /*3e3a0*/  STL [R1+0x3080], R3 ;  /* 0x0030800301007387 */ /* 0x0003e80000100800 */
[----:B-1----:R-:W4:Y:S01]  /*3e3b0*/  LDL R3, [R1+0x5d4] ;  /* 0x0005d40001037983 */ /* 0x002f220000100800 */
[----:B--2---:R-:W-:Y:S01]  /*3e3c0*/  HMMA.16816.F32.BF16 R12, R4, R8, R12 ;  /* 0x00000008040c723c */ /* 0x004fe2000004180c */
[----:B------:R-:W-:-:S02]  /*3e3d0*/  IMAD.MOV.U32 R29, RZ, RZ, R8 ;  /* 0x000000ffff1d7224 */ /* 0x000fc400078e0008 */
[----:B------:R-:W-:Y:S02]  /*3e3e0*/  IMAD.MOV.U32 R28, RZ, RZ, R9 ;  /* 0x000000ffff1c7224 */ /* 0x000fe400078e0009 */
[----:B------:R-:W1:Y:S11]  /*3e3f0*/  LDSM.16.M88.4 R8, [R0+0x13880] ;  /* 0x013880000008783b */ /* 0x000e760000000200 */
[----:B------:R-:W-:Y:S07]  /*3e400*/  @!UPT UIADD3 URZ, URZ, URZ, URZ ;  /* 0x0000003f3f3ff290 */ /* 0x000fee000fffe03f */
[----:B------:R-:W-:Y:S01]  /*3e410*/  STL.64 [R1+0x310], R12 ;  /* 0x0003100c01007387 */ /* 0x000fe20000100a00 */
[----:B------:R2:W-:Y:S03]  /*3e420*/  STL.64 [R1+0x318], R14 ;  /* 0x0003180e01007387 */ /* 0x0005e60000100a00 */
[----:B--2---:R-:W2:Y:S01]  /*3e430*/  LDL.LU.64 R14, [R1+0x33e0] ;  /* 0x0033e000010e7983 */ /* 0x004ea20000300a00 */
[----:B------:R-:W2:Y:S02]  /*3e440*/  LDL.LU.64 R12, [R1+0x33d8] ;  /* 0x0033d800010c7983 */ /* 0x000ea40000300a00 */
[----:B0-----:R-:W-:Y:S02]  /*3e450*/  STL.64 [R1+0x70], R20 ;  /* 0x0000701401007387 */ /* 0x001fe40000100a00 */
[----:B------:R-:W-:Y:S01]  /*3e460*/  STL.64 [R1+0x78], R22 ;  /* 0x0000781601007387 */ /* 0x000fe20000100a00 */
[----:B-1----:R0:W-:Y:S01]  /*3e470*/  STL.64 [R1+0x80], R8 ;  /* 0x0000800801007387 */ /* 0x0021e20000100a00 */
[----:B------:R-:W-:-:S02]  /*3e480*/  IMAD.MOV.U32 R19, RZ, RZ, R8 ;  /* 0x000000ffff137224 */ /* 0x000fc400078e0008 */
[----:B------:R2:W-:Y:S02]  /*3e490*/  STL.64 [R1+0x88], R10 ;  /* 0x0000880a01007387 */ /* 0x0005e40000100a00 */
[----:B------:R-:W-:Y:S02]  /*3e4a0*/  IMAD.MOV.U32 R18, RZ, RZ, R9 ;  /* 0x000000ffff127224 */ /* 0x000fe400078e0009 */
[----:B0-----:R-:W2:Y:S02]  /*3e4b0*/  LDL.LU.64 R8, [R1+0x33d0] ;  /* 0x0033d00001087983 */ /* 0x001ea40000300a00 */
[C---:B--2---:R-:W-:Y:S02]  /*3e4c0*/  HMMA.16816.F32.BF16 R8, R4.reuse, R8, R12 ;  /* 0x000000080408723c */ /* 0x044fe4000004180c */
[----:B------:R-:W2:Y:S11]  /*3e4d0*/  LDL.LU.64 R12, [R1+0x33c8] ;  /* 0x0033c800010c7983 */ /* 0x000eb60000300a00 */
[----:B------:R-:W-:Y:S10]  /*3e4e0*/  @!UPT UIADD3 URZ, URZ, URZ, URZ ;  /* 0x0000003f3f3ff290 */ /* 0x000ff4000fffe03f */
[----:B------:R-:W-:Y:S01]  /*3e4f0*/  STL.64 [R1+0x300], R8 ;  /* 0x0003000801007387 */ /* 0x000fe20000100a00 */
[----:B------:R0:W-:Y:S03]  /*3e500*/  STL.64 [R1+0x308], R10 ;  /* 0x0003080a01007387 */ /* 0x0001e60000100a00 */
[----:B0-----:R-:W3:Y:S01]  /*3e510*/  LDL.LU.64 R10, [R1+0x33c0] ;  /* 0x0033c000010a7983 */ /* 0x001ee20000300a00 */
[----:B------:R-:W3:Y:S02]  /*3e520*/  LDL.LU.64 R8, [R1+0x33b8] ;  /* 0x0033b80001087983 */ /* 0x000ee40000300a00 */
[----:B--2---:R-:W-:Y:S02]  /*3e530*/  IMAD.MOV.U32 R23, RZ, RZ, R12 ;  /* 0x000000ffff177224 */ /* 0x004fe400078e000c */
[----:B------:R-:W-:Y:S01]  /*3e540*/  IMAD.MOV.U32 R22, RZ, RZ, R13 ;  /* 0x000000ffff167224 */ /* 0x000fe200078e000d */
[C---:B---3--:R-:W-:Y:S01]  /*3e550*/  HMMA.16816.F32.BF16 R8, R4.reuse, R12, R8 ;  /* 0x0000000c0408723c */ /* 0x048fe20000041808 */
[----:B------:R-:W2:Y:S11]  /*3e560*/  LDL.LU.64 R12, [R1+0x33b0] ;  /* 0x0033b000010c7983 */ /* 0x000eb60000300a00 */
[----:B------:R-:W-:Y:S11]  /*3e570*/  @!UPT UIADD3 URZ, URZ, URZ, URZ ;  /* 0x0000003f3f3ff290 */ /* 0x000ff6000fffe03f */
[----:B------:R-:W-:Y:S01]  /*3e580*/  STL.64 [R1+0x2f0], R8 ;  /* 0x0002f00801007387 */ /* 0x000fe20000100a00 */
[----:B------:R-:W-:Y:S02]  /*3e590*/  STL [R1+0x2f8], R10 ;  /* 0x0002f80a01007387 */ /* 0x000fe40000100800 */
[----:B------:R-:W-:Y:S02]  /*3e5a0*/  IMAD.MOV.U32 R0, RZ, RZ, R11 ;  /* 0x000000ffff007224 */ /* 0x000fe400078e000b */
[----:B----4-:R-:W0:Y:S04]  /*3e5b0*/  LDSM.16.MT88.4 R8, [R3+0x8080] ;  /* 0x008080000308783b */ /* 0x010e280000004200 */
[----:B------:R-:W-:Y:S04]  /*3e5c0*/  STL [R1+0x3084], R0 ;  /* 0x0030840001007387 */ /* 0x000fe80000100800 */
[----:B0-----:R-:W-:Y:S01]  /*3e5d0*/  STL.64 [R1+0x3390], R10 ;  /* 0x0033900a01007387 */ /* 0x001fe20000100a00 */
[----:B------:R0:W-:Y:S03]  /*3e5e0*/  STL.64 [R1+0x3388], R8 ;  /* 0x0033880801007387 */ /* 0x0001e60000100a00 */
[----:B0-----:R-:W3:Y:S01]  /*3e5f0*/  LDL.LU R8, [R1+0x2d0] ;  /* 0x0002d00001087983 */ /* 0x001ee20000300800 */
[----:B------:R-:W3:Y:S02]  /*3e600*/  LDL.LU R9, [R1+0x2d4] ;  /* 0x0002d40001097983 */ /* 0x000ee40000300800 */
[----:B------:R-:W3:Y:S01]  /*3e610*/  LDL.LU R10, [R1+0x2d8] ;  /* 0x0002d800010a7983 */ /* 0x000ee20000300800 */
[C---:B--2---:R-:W-:Y:S01]  /*3e620*/  HMMA.16816.F32.BF16 R12, R4.reuse, R12, R24 ;  /* 0x0000000c040c723c */ /* 0x044fe20000041818 */
[----:B------:R-:W3:Y:S01]  /*3e630*/  LDL.LU.64 R24, [R1+0x33a8] ;  /* 0x0033a80001187983 */ /* 0x000ee20000300a00 */
[----:B------:R-:W-:Y:S11]  /*3e640*/  IMAD.MOV.U32 R11, RZ, RZ, R2 ;  /* 0x000000ffff0b7224 */ /* 0x000ff600078e0002 */
[----:B------:R-:W-:Y:S10]  /*3e650*/  @!UPT UIADD3 URZ, URZ, URZ, URZ ;  /* 0x0000003f3f3ff290 */ /* 0x000ff4000fffe03f */
[----:B------:R-:W-:Y:S01]  /*3e660*/  STL.64 [R1+0x2e0], R12 ;  /* 0x0002e00c01007387 */ /* 0x000fe20000100a00 */
[----:B------:R-:W-:Y:S02]  /*3e670*/  STL [R1+0x2e8], R14 ;  /* 0x0002e80e01007387 */ /* 0x000fe40000100800 */
[----:B------:R-:W-:Y:S02]  /*3e680*/  IMAD.MOV.U32 R2, RZ, RZ, R15 ;  /* 0x000000ffff027224 */ /* 0x000fe400078e000f */
[----:B------:R-:W0:Y:S04]  /*3e690*/  LDSM.16.MT88.4 R12, [R3+0x8100] ;  /* 0x00810000030c783b */ /* 0x000e280000004200 */
[----:B------:R1:W-:Y:S04]  /*3e6a0*/  STL [R1+0x3128], R2 ;  /* 0x0031280201007387 */ /* 0x0003e80000100800 */
[----:B-1----:R-:W2:Y:S04]  /*3e6b0*/  LDL R2, [R1+0x1fe8] ;  /* 0x001fe80001027983 */ /* 0x002ea80000100800 */
[----:B0-----:R-:W-:Y:S01]  /*3e6c0*/  STL.64 [R1+0x3318], R14 ;  /* 0x0033180e01007387 */ /* 0x001fe20000100a00 */
[----:B------:R-:W-:Y:S01]  /*3e6d0*/  STL.64 [R1+0x3310], R12 ;  /* 0x0033100c01007387 */ /* 0x000fe20000100a00 */
[----:B---3--:R-:W-:Y:S02]  /*3e6e0*/  HMMA.16816.F32.BF16 R8, R4, R24, R8 ;  /* 0x000000180408723c */ /* 0x008fe40000041808 */
[----:B------:R0:W-:Y:S04]  /*3e6f0*/  STL.64 [R1+0x3358], R24 ;  /* 0x0033581801007387 */ /* 0x0001e80000100a00 */
[----:B0-----:R-:W3:Y:S11]  /*3e700*/  LDL.64 R24, [R1+0x10] ;  /* 0x0000100001187983 */ /* 0x001ef60000100a00 */
[----:B------:R-:W-:Y:S06]  /*3e710*/  @!UPT UIADD3 URZ, URZ, URZ, URZ ;  /* 0x0000003f3f3ff290 */ /* 0x000fec000fffe03f */
[----:B------:R-:W-:Y:S01]  /*3e720*/  STL.64 [R1+0x2d0], R8 ;  /* 0x0002d00801007387 */ /* 0x000fe20000100a00 */
[----:B------:R-:W-:Y:S03]  /*3e730*/  STL.64 [R1+0x2d8], R10 ;  /* 0x0002d80a01007387 */ /* 0x000fe60000100a00 */
[----:B---3--:R0:W-:Y:S04]  /*3e740*/  STL.64 [R1+0x3360], R24 ;  /* 0x0033601801007387 */ /* 0x0081e80000100a00 */
[----:B0-----:R-:W3:Y:S01]  /*3e750*/  LDL.LU R24, [R1+0x1f0] ;  /* 0x0001f00001187983 */ /* 0x001ee20000300800 */
[----:B------:R-:W3:Y:S02]  /*3e760*/  LDL.LU R25, [R1+0x1f4] ;  /* 0x0001f40001197983 */ /* 0x000ee40000300800 */
[----:B------:R-:W4:Y:S02]  /*3e770*/  LDL.LU R26, [R1+0x1f8] ;  /* 0x0001f800011a7983 */ /* 0x000f240000300800 */
[----:B------:R-:W4:Y:S02]  /*3e780*/  LDL.LU R27, [R1+0x1fc] ;  /* 0x0001fc00011b7983 */ /* 0x000f240000300800 */
[----:B------:R-:W-:-:S02]  /*3e790*/  IMAD.MOV.U32 R8, RZ, RZ, R19 ;  /* 0x000000ffff087224 */ /* 0x000fc400078e0013 */
[----:B------:R-:W-:-:S05]  /*3e7a0*/  IMAD.MOV.U32 R9, RZ, RZ, R18 ;  /* 0x000000ffff097224 */ /* 0x000fca00078e0012 */
[----:B------:R0:W-:Y:S04]  /*3e7b0*/  STL.64 [R1+0x33a0], R8 ;  /* 0x0033a00801007387 */ /* 0x0001e80000100a00 */
[----:B0-----:R-:W2:Y:S01]  /*3e7c0*/  LDL.LU R8, [R1+0x2c0] ;  /* 0x0002c00001087983 */ /* 0x001ea20000300800 */
[----:B------:R-:W2:Y:S02]  /*3e7d0*/  LDL.LU R9, [R1+0x2c4] ;  /* 0x0002c40001097983 */ /* 0x000ea40000300800 */
[----:B------:R-:W2:Y:S02]  /*3e7e0*/  LDL.LU R10, [R1+0x2c8] ;  /* 0x0002c800010a7983 */ /* 0x000ea40000300800 */
[----:B------:R-:W2:Y:S01]  /*3e7f0*/  LDL.LU R11, [R1+0x2cc] ;  /* 0x0002cc00010b7983 */ /* 0x000ea20000300800 */
[----:B----4-:R-:W-:Y:S01]  /*3e800*/  STL.64 [R1+0x3370], R26 ;  /* 0x0033701a01007387 */ /* 0x010fe20000100a00 */
[----:B---3--:R0:W-:Y:S02]  /*3e810*/  STL.64 [R1+0x3368], R24 ;  /* 0x0033681801007387 */ /* 0x0081e40000100a00 */
[----:B0-----:R-:W-:-:S02]  /*3e820*/  IMAD.MOV.U32 R24, RZ, RZ, R17 ;  /* 0x000000ffff187224 */ /* 0x001fc400078e0011 */
[----:B------:R-:W-:Y:S02]  /*3e830*/  IMAD.MOV.U32 R25, RZ, RZ, R16 ;  /* 0x000000ffff197224 */ /* 0x000fe400078e0010 */
[----:B------:R-:W0:Y:S04]  /*3e840*/  LDSM.16.MT88.4 R16, [R3+0x8180] ;  /* 0x008180000310783b */ /* 0x000e280000004200 */
[----:B------:R1:W-:Y:S04]  /*3e850*/  STL.64 [R1+0x3398], R24 ;  /* 0x0033981801007387 */ /* 0x0003e80000100a00 */
[----:B-1----:R-:W3:Y:S01]  /*3e860*/  LDL.LU R24, [R1+0x210] ;  /* 0x0002100001187983 */ /* 0x002ee20000300800 */
[----:B------:R-:W3:Y:S02]  /*3e870*/  LDL.LU R25, [R1+0x214] ;  /* 0x0002140001197983 */ /* 0x000ee40000300800 */
[----:B------:R-:W3:Y:S02]  /*3e880*/  LDL.LU R26, [R1+0x218] ;  /* 0x00021800011a7983 */ /* 0x000ee40000300800 */
[----:B------:R-:W3:Y:S01]  /*3e890*/  LDL.LU R27, [R1+0x21c] ;  /* 0x00021c00011b7983 */ /* 0x000ee20000300800 */
[----:B------:R-:W4:Y:S01]  /*3e8a0*/  LDL.LU R12, [R1+0x1c0] ;  /* 0x0001c000010c7983 */ /* 0x000f220000300800 */
[----:B------:R-:W4:Y:S02]  /*3e8b0*/  LDL.LU R13, [R1+0x1c4] ;  /* 0x0001c400010d7983 */ /* 0x000f240000300800 */
[----:B------:R-:W2:Y:S02]  /*3e8c0*/  LDL.LU R14, [R1+0x1c8] ;  /* 0x0001c800010e7983 */ /* 0x000ea40000300800 */
[----:B------:R-:W2:Y:S02]  /*3e8d0*/  LDL.LU R15, [R1+0x1cc] ;  /* 0x0001cc00010f7983 */ /* 0x000ea40000300800 */
[----:B--2---:R-:W-:Y:S01]  /*3e8e0*/  STL.64 [R1+0x3350], R14 ;  /* 0x0033500e01007387 */ /* 0x004fe20000100a00 */
[----:B----4-:R1:W-:Y:S03]  /*3e8f0*/  STL.64 [R1+0x3348], R12 ;  /* 0x0033480c01007387 */ /* 0x0103e60000100a00 */
[----:B-1----:R-:W2:Y:S01]  /*3e900*/  LDL.LU R12, [R1+0x1e0] ;  /* 0x0001e000010c7983 */ /* 0x002ea20000300800 */
[----:B------:R-:W2:Y:S02]  /*3e910*/  LDL.LU R13, [R1+0x1e4] ;  /* 0x0001e400010d7983 */ /* 0x000ea40000300800 */
[----:B------:R-:W4:Y:S02]  /*3e920*/  LDL.LU R14, [R1+0x1e8] ;  /* 0x0001e800010e7983 */ /* 0x000f240000300800 */
[----:B------:R-:W4:Y:S02]  /*3e930*/  LDL.LU R15, [R1+0x1ec] ;  /* 0x0001ec00010f7983 */ /* 0x000f240000300800 */
[----:B----4-:R-:W-:Y:S01]  /*3e940*/  STL.64 [R1+0x3380], R14 ;  /* 0x0033800e01007387 */ /* 0x010fe20000100a00 */
[----:B--2---:R1:W-:Y:S03]  /*3e950*/  STL.64 [R1+0x3378], R12 ;  /* 0x0033780c01007387 */ /* 0x0043e60000100a00 */
[----:B-1----:R-:W2:Y:S01]  /*3e960*/  LDL.LU R12, [R1+0x200] ;  /* 0x00020000010c7983 */ /* 0x002ea20000300800 */
[----:B------:R-:W2:Y:S02]  /*3e970*/  LDL.LU R13, [R1+0x204] ;  /* 0x00020400010d7983 */ /* 0x000ea40000300800 */
[----:B------:R-:W2:Y:S02]  /*3e980*/  LDL.LU R14, [R1+0x208] ;  /* 0x00020800010e7983 */ /* 0x000ea40000300800 */
[----:B------:R-:W2:Y:S01]  /*3e990*/  LDL.LU R15, [R1+0x20c] ;  /* 0x00020c00010f7983 */ /* 0x000ea20000300800 */
[----:B0-----:R-:W-:Y:S01]  /*3e9a0*/  STL.64 [R1+0x3290], R18 ;  /* 0x0032901201007387 */ /* 0x001fe20000100a00 */
[----:B------:R0:W-:Y:S02]  /*3e9b0*/  STL.64 [R1+0x3288], R16 ;  /* 0x0032881001007387 */ /* 0x0001e40000100a00 */
[----:B0-----:R-:W-:-:S02]  /*3e9c0*/  IMAD.MOV.U32 R16, RZ, RZ, R23 ;  /* 0x000000ffff107224 */ /* 0x001fc400078e0017 */
[----:B------:R-:W-:Y:S02]  /*3e9d0*/  IMAD.MOV.U32 R17, RZ, RZ, R22 ;  /* 0x000000ffff117224 */ /* 0x000fe400078e0016 */
[C---:B------:R-:W-:Y:S01]  /*3e9e0*/  HMMA.16816.F32.BF16 R20, R4.reuse, R20, R8 ;  /* 0x000000140414723c */ /* 0x040fe20000041808 */
[----:B------:R-:W3:Y:S11]  /*3e9f0*/  LDL.LU.64 R8, [R1+0x33a0] ;  /* 0x0033a00001087983 */ /* 0x000ef60000300a00 */
[----:B------:R-:W-:Y:S11]  /*3ea00*/  @!UPT UIADD3 URZ, URZ, URZ, URZ ;  /* 0x0000003f3f3ff290 */ /* 0x000ff6000fffe03f */
[----:B------:R-:W-:Y:S01]  /*3ea10*/  STL.64 [R1+0x2c0], R20 ;  /* 0x0002c01401007387 */ /* 0x000fe20000100a00 */
[----:B------:R-:W-:Y:S02]  /*3ea20*/  STL.64 [R1+0x2c8], R22 ;  /* 0x0002c81601007387 */ /* 0x000fe40000100a00 */
[----:B------:R-:W0:Y:S02]  /*3ea30*/  LDSM.16.MT88.4 R20, [R2+0x8000] ;  /* 0x008000000214783b */ /* 0x000e240000004200 */
[----:B0-----:R-:W-:Y:S02]  /*3ea40*/  STL.64 [R1+0x31f8], R22 ;  /* 0x0031f81601007387 */ /* 0x001fe40000100a00 */
[----:B------:R0:W-:Y:S02]  /*3ea50*/  STL.64 [R1+0x31f0], R20 ;  /* 0x0031f01401007387 */ /* 0x0001e40000100a00 */
[----:B0-----:R-:W4:Y:S01]  /*3ea60*/  LDL.LU R20, [R1+0x1d0] ;  /* 0x0001d00001147983 */ /* 0x001f220000300800 */
[----:B------:R-:W4:Y:S02]  /*3ea70*/  LDL.LU R21, [R1+0x1d4] ;  /* 0x0001d40001157983 */ /* 0x000f240000300800 */
[----:B------:R-:W4:Y:S02]  /*3ea80*/  LDL.LU R22, [R1+0x1d8] ;  /* 0x0001d80001167983 */ /* 0x000f240000300800 */
[----:B------:R-:W4:Y:S01]  /*3ea90*/  LDL.LU R23, [R1+0x1dc] ;  /* 0x0001dc0001177983 */ /* 0x000f220000300800 */
[----:B---3--:R-:W-:Y:S01]  /*3eaa0*/  HMMA.16816.F32.BF16 R4, R4, R8, R24 ;  /* 0x000000080404723c */ /* 0x008fe20000041818 */
[----:B------:R-:W2:Y:S01]  /*3eab0*/  LDL.LU.64 R24, [R1+0x3398] ;  /* 0x0033980001187983 */ /* 0x000ea20000300a00 */
[----:B------:R-:W2:Y:S02]  /*3eac0*/  LDL.LU.64 R10, [R1+0x3390] ;  /* 0x00339000010a7983 */ /* 0x000ea40000300a00 */
[----:B------:R-:W2:Y:S11]  /*3ead0*/  LDL.LU.64 R8, [R1+0x3388] ;  /* 0x0033880001087983 */ /* 0x000eb60000300a00 */
[----:B------:R-:W-:Y:S08]  /*3eae0*/  @!UPT UIADD3 URZ, URZ, URZ, URZ ;  /* 0x0000003f3f3ff290 */ /* 0x000ff0000fffe03f */
[----:B------:R-:W-:Y:S01]  /*3eaf0*/  STL.64 [R1+0x210], R4 ;  /* 0x0002100401007387 */ /* 0x000fe20000100a00 */
[----:B------:R-:W-:Y:S02]  /*3eb00*/  STL.64 [R1+0x218], R6 ;  /* 0x0002180601007387 */ /* 0x000fe40000100a00 */
[----:B------:R-:W0:Y:S02]  /*3eb10*/  LDSM.16.MT88.4 R4, [R2+0x8080] ;  /* 0x008080000204783b */ /* 0x000e240000004200 */
[----:B0-----:R-:W-:Y:S02]  /*3eb20*/  STL.64 [R1+0x3190], R6 ;  /* 0x0031900601007387 */ /* 0x001fe40000100a00 */
[----:B------:R0:W-:Y:S02]  /*3eb30*/  STL.64 [R1+0x3188], R4 ;  /* 0x0031880401007387 */ /* 0x0001e40000100a00 */
[----:B0-----:R-:W3:Y:S01]  /*3eb40*/  LDL.64 R4, [R1+0x80] ;  /* 0x0000800001047983 */ /* 0x001ee20000100a00 */
[----:B--2---:R-:W-:Y:S03]  /*3eb50*/  HMMA.16816.F32.BF16 R24, R8, R24, R12 ;  /* 0x000000180818723c */ /* 0x004fe6000004180c */
[----:B---3--:R-:W-:Y:S01]  /*3eb60*/  STL.64 [R1+0x3320], R4 ;  /* 0x0033200401007387 */ /* 0x008fe20000100a00 */
[----:B------:R-:W2:Y:S02]  /*3eb70*/  LDL.LU.64 R14, [R1+0x3380] ;  /* 0x00338000010e7983 */ /* 0x000ea40000300a00 */
[----:B------:R-:W2:Y:S11]  /*3eb80*/  LDL.LU.64 R12, [R1+0x3378] ;  /* 0x00337800010c7983 */ /* 0x000eb60000300a00 */
[----:B------:R-:W-:Y:S06]  /*3eb90*/  @!UPT UIADD3 URZ, URZ, URZ, URZ ;  /* 0x0000003f3f3ff290 */ /* 0x000fec000fffe03f */
[----:B------:R-:W-:Y:S01]  /*3eba0*/  STL.64 [R1+0x200], R24 ;  /* 0x0002001801007387 */ /* 0x000fe20000100a00 */
[----:B------:R0:W-:Y:S04]  /*3ebb0*/  STL.64 [R1+0x208], R26 ;  /* 0x0002081a01007387 */ /* 0x0001e80000100a00 */
[----:B0-----:R-:W3:Y:S01]  /*3ebc0*/  LDL.LU.64 R26, [R1+0x3370] ;  /* 0x00337000011a7983 */ /* 0x001ee20000300a00 */
[----:B------:R-:W3:Y:S02]  /*3ebd0*/  LDL.LU.64 R24, [R1+0x3368] ;  /* 0x0033680001187983 */ /* 0x000ee40000300a00 */
[----:B------:R-:W-:Y:S02]  /*3ebe0*/  IMAD.MOV.U32 R4, RZ, RZ, R29 ;  /* 0x000000ffff047224 */ /* 0x000fe400078e001d */
[----:B------:R-:W-:-:S07]  /*3ebf0*/  IMAD.MOV.U32 R5, RZ, RZ, R28 ;  /* 0x000000ffff057224 */ /* 0x000fce00078e001c */
[C---:B---3--:R-:W-:Y:S01]  /*3ec00*/  HMMA.16816.F32.BF16 R4, R8.reuse, R4, R24 ;  /* 0x000000040804723c */ /* 0x048fe20000041818 */
[----:B------:R-:W2:Y:S07]  /*3ec10*/  LDL.LU.64 R24, [R1+0x3360] ;  /* 0x0033600001187983 */ /* 0x000eae0000300a00 */
[C---:B----4-:R-:W-:Y:S11]  /*3ec20*/  HMMA.16816.F32.BF16 R20, R8.reuse, R16, R20 ;  /* 0x000000100814723c */ /* 0x050ff60000041814 */
[----:B------:R-:W-:Y:S05]  /*3ec30*/  @!UPT UIADD3 URZ, URZ, URZ, URZ ;  /* 0x0000003f3f3ff290 */ /* 0x000fea000fffe03f */
[----:B------:R-:W-:Y:S02]  /*3ec40*/  IMAD.MOV.U32 R28, RZ, RZ, R7 ;  /* 0x000000ffff1c7224 */ /* 0x000fe400078e0007 */
[----:B------:R-:W-:Y:S01]  /*3ec50*/  IMAD.MOV.U32 R29, RZ, RZ, R6 ;  /* 0x000000ffff1d7224 */ /* 0x000fe200078e0006 */
[----:B------:R-:W-:Y:S02]  /*3ec60*/  STL.64 [R1+0x1f0], R4 ;  /* 0x0001f00401007387 */ /* 0x000fe40000100a00 */
[----:B------:R-:W-:Y:S02]  /*3ec70*/  STL [R1+0x308c], R28 ;  /* 0x00308c1c01007387 */ /* 0x000fe40000100800 */
[----:B------:R-:W-:Y:S01]  /*3ec80*/  STL [R1+0x3088], R29 ;  /* 0x0030881d01007387 */ /* 0x000fe20000100800 */
[----:B--2---:R-:W-:Y:S01]  /*3ec90*/  HMMA.16816.F32.BF16 R12, R8, R24, R12 ;  /* 0x00000018080c723c */ /* 0x004fe2000004180c */
[----:B------:R-:W-:Y:S02]  /*3eca0*/  IMAD.MOV.U32 R6, RZ, RZ, R24 ;  /* 0x000000ffff067224 */ /* 0x000fe400078e0018 */
[----:B------:R-:W-:-:S02]  /*3ecb0*/  IMAD.MOV.U32 R0, RZ, RZ, R25 ;  /* 0x000000ffff007224 */ /* 0x000fc400078e0019 */
[----:B------:R-:W2:Y:S11]  /*3ecc0*/  LDL.LU.64 R24, [R1+0x3358] ;  /* 0x0033580001187983 */ /* 0x000eb60000300a00 */
[----:B------:R-:W-:Y:S07]  /*3ecd0*/  @!UPT UIADD3 URZ, URZ, URZ, URZ ;  /* 0x0000003f3f3ff290 */ /* 0x000fee000fffe03f */
[----:B------:R-:W-:Y:S01]  /*3ece0*/  STL [R1+0x1e0], R12 ;  /* 0x0001e00c01007387 */ /* 0x000fe20000100800 */
[----:B------:R0:W-:Y:S02]  /*3ecf0*/  STL [R1+0x1ec], R15 ;  /* 0x0001ec0f01007387 */ /* 0x0001e40000100800 */
[----:B------:R-:W-:Y:S02]  /*3ed00*/  IMAD.MOV.U32 R27, RZ, RZ, R14 ;  /* 0x000000ffff1b7224 */ /* 0x000fe400078e000e */
[----:B------:R-:W-:Y:S01]  /*3ed10*/  IMAD.MOV.U32 R26, RZ, RZ, R13 ;  /* 0x000000ffff1a7224 */ /* 0x000fe200078e000d */
[----:B0-----:R-:W3:Y:S01]  /*3ed20*/  LDL.LU.64 R14, [R1+0x3350] ;  /* 0x00335000010e7983 */ /* 0x001ee20000300a00 */
[----:B------:R-:W3:Y:S02]  /*3ed30*/  LDL.LU.64 R12, [R1+0x3348] ;  /* 0x00334800010c7983 */ /* 0x000ee40000300a00 */
[----:B------:R-:W4:Y:S02]  /*3ed40*/  LDL.LU R16, [R1+0x230] ;  /* 0x0002300001107983 */ /* 0x000f240000300800 */
[----:B------:R-:W-:Y:S01]  /*3ed50*/  STL.64 [R1+0x1d0], R20 ;  /* 0x0001d01401007387 */ /* 0x000fe20000100a00 */
[----:B------:R-:W-:Y:S01]  /*3ed60*/  STL.64 [R1+0x1d8], R22 ;  /* 0x0001d81601007387 */ /* 0x000fe20000100a00 */
[----:B------:R-:W4:Y:S02]  /*3ed70*/  LDL.LU R17, [R1+0x234] ;  /* 0x0002340001117983 */ /* 0x000f240000300800 */
[----:B------:R-:W2:Y:S02]  /*3ed80*/  LDL.LU R18, [R1+0x238] ;  /* 0x0002380001127983 */ /* 0x000ea40000300800 */
[----:B------:R-:W2:Y:S02]  /*3ed90*/  LDL.LU R19, [R1+0x23c] ;  /* 0x00023c0001137983 */ /* 0x000ea40000300800 */
[----:B--2---:R-:W-:Y:S01]  /*3eda0*/  STL.64 [R1+0x32b0], R18 ;  /* 0x0032b01201007387 */ /* 0x004fe20000100a00 */
[----:B----4-:R0:W-:Y:S03]  /*3edb0*/  STL.64 [R1+0x32a8], R16 ;  /* 0x0032a81001007387 */ /* 0x0101e60000100a00 */
[----:B0-----:R-:W3:Y:S01]  /*3edc0*/  LDL.64 R16, [R1+0x20] ;  /* 0x0000200001107983 */ /* 0x001ee20000100a00 */
[----:B------:R-:W2:Y:S01]  /*3edd0*/  LDL.LU R20, [R1+0xe0] ;  /* 0x0000e00001147983 */ /* 0x000ea20000300800 */
[----:B---3--:R-:W-:Y:S11]  /*3ede0*/  HMMA.16816.F32.BF16 R12, R8, R16, R12 ;  /* 0x00000010080c723c */ /* 0x008ff6000004180c */
[----:B------:R-:W-:Y:S11]  /*3edf0*/  @!UPT UIADD3 URZ, URZ, URZ, URZ ;  /* 0x0000003f3f3ff290 */ /* 0x000ff6000fffe03f */
[----:B------:R-:W-:Y:S01]  /*3ee00*/  @!UPT UIADD3 URZ, URZ, URZ, URZ ;  /* 0x0000003f3f3ff290 */ /* 0x000fe2000fffe03f */
[----:B------:R0:W-:Y:S01]  /*3ee10*/  STL.64 [R1+0x1c0], R12 ;  /* 0x0001c00c01007387 */ /* 0x0001e20000100a00 */
[----:B------:R1:W-:Y:S02]  /*3ee20*/  STL.64 [R1+0x1c8], R14 ;  /* 0x0001c80e01007387 */ /* 0x0003e40000100a00 */
[----:B------:R-:W2:Y:S02]  /*3ee30*/  LDL.LU R21, [R1+0xe4] ;  /* 0x0000e40001157983 */ /* 0x000ea40000300800 */
[----:B------:R-:W3:Y:S01]  /*3ee40*/  LDL.LU R22, [R1+0xe8] ;  /* 0x0000e80001167983 */ /* 0x000ee20000300800 */
[----:B------:R-:W3:Y:S04]  /*3ee50*/  LDL.LU R23, [R1+0xec] ;  /* 0x0000ec0001177983 */ /* 0x000ee80000300800 */
[----:B0-----:R-:W4:Y:S01]  /*3ee60*/  LDL.LU R12, [R1+0x100] ;  /* 0x00010000010c7983 */ /* 0x001f220000300800 */
[----:B------:R-:W4:Y:S02]  /*3ee70*/  LDL.LU R13, [R1+0x104] ;  /* 0x00010400010d7983 */ /* 0x000f240000300800 */
[----:B-1----:R-:W2:Y:S02]  /*3ee80*/  LDL.LU R14, [R1+0x108] ;  /* 0x00010800010e7983 */ /* 0x002ea40000300800 */
        /* <DEDUP_REMOVED lines=11> */
[----:B------:R-:W2:Y:S02]  /*3ef40*/  LDL.LU R14, [R1+0x1b8] ;  /* 0x0001b800010e7983 */ /* 0x000ea40000300800 */
[----:B------:R-:W2:Y:S01]  /*3ef50*/  LDL.LU R15, [R1+0x1bc] ;  /* 0x0001bc00010f7983 */ /* 0x000ea20000300800 */
[----:B------:R-:W4:Y:S01]  /*3ef60*/  LDL.64 R4, [R1+0x70] ;  /* 0x0000700001047983 */ /* 0x000f220000100a00 */
[----:B---3--:R-:W-:Y:S02]  /*3ef70*/  STL.64 [R1+0x3300], R22 ;  /* 0x0033001601007387 */ /* 0x008fe40000100a00 */
[----:B------:R0:W-:Y:S02]  /*3ef80*/  STL.64 [R1+0x32f8], R20 ;  /* 0x0032f81401007387 */ /* 0x0001e40000100a00 */
[----:B0-----:R-:W3:Y:S01]  /*3ef90*/  LDL.64 R20, [R1+0x40] ;  /* 0x0000400001147983 */ /* 0x001ee20000100a00 */
[----:B------:R0:W-:Y:S03]  /*3efa0*/  STL.64 [R1+0x32c8], R16 ;  /* 0x0032c81001007387 */ /* 0x0001e60000100a00 */
        /* <DEDUP_REMOVED lines=10> */
[----:B------:R-:W-:Y:S03]  /*3f050*/  HMMA.16816.F32.BF16 R12, R8, R24, R12 ;  /* 0x00000018080c723c */ /* 0x000fe6000004180c */
[----:B--2---:R0:W-:Y:S04]  /*3f060*/  STL.64 [R1+0x3308], R16 ;  /* 0x0033081001007387 */ /* 0x0041e80000100a00 */
[----:B0-----:R-:W2:Y:S01]  /*3f070*/  LDL.LU R16, [R1+0xf0] ;  /* 0x0000f00001107983 */ /* 0x001ea20000300800 */
[----:B------:R-:W2:Y:S02]  /*3f080*/  LDL.LU R17, [R1+0xf4] ;  /* 0x0000f40001117983 */ /* 0x000ea40000300800 */
[----:B------:R-:W2:Y:S02]  /*3f090*/  LDL.LU R18, [R1+0xf8] ;  /* 0x0000f80001127983 */ /* 0x000ea40000300800 */
[----:B------:R-:W2:Y:S11]  /*3f0a0*/  LDL.LU R19, [R1+0xfc] ;  /* 0x0000fc0001137983 */ /* 0x000eb60000300800 */
[----:B------:R-:W-:Y:S01]  /*3f0b0*/  STL.64 [R1+0x1b0], R12 ;  /* 0x0001b00c01007387 */ /* 0x000fe20000100a00 */
[----:B------:R0:W-:Y:S03]  /*3f0c0*/  STL.64 [R1+0x1b8], R14 ;  /* 0x0001b80e01007387 */ /* 0x0001e60000100a00 */
[----:B0-----:R-:W2:Y:S01]  /*3f0d0*/  LDL.LU.64 R14, [R1+0x3340] ;  /* 0x00334000010e7983 */ /* 0x001ea20000300a00 */
[----:B------:R-:W2:Y:S02]  /*3f0e0*/  LDL.LU.64 R12, [R1+0x3338] ;  /* 0x00333800010c7983 */ /* 0x000ea40000300a00 */
[----:B------:R-:W-:Y:S02]  /*3f0f0*/  STL.64 [R1+0x32c0], R26 ;  /* 0x0032c01a01007387 */ /* 0x000fe40000100a00 */
[----:B------:R0:W-:Y:S02]  /*3f100*/  STL.64 [R1+0x32b8], R24 ;  /* 0x0032b81801007387 */ /* 0x0001e40000100a00 */
[----:B0-----:R-:W3:Y:S01]  /*3f110*/  LDL.LU R24, [R1+0x180] ;  /* 0x0001800001187983 */ /* 0x001ee20000300800 */
[----:B------:R-:W3:Y:S02]  /*3f120*/  LDL.LU R25, [R1+0x184] ;  /* 0x0001840001197983 */ /* 0x000ee40000300800 */
[----:B------:R-:W3:Y:S02]  /*3f130*/  LDL.LU R26, [R1+0x188] ;  /* 0x00018800011a7983 */ /* 0x000ee40000300800 */
[----:B------:R-:W3:Y:S02]  /*3f140*/  LDL.LU R27, [R1+0x18c] ;  /* 0x00018c00011b7983 */ /* 0x000ee40000300800 */
[----:B----4-:R-:W-:-:S02]  /*3f150*/  IMAD.MOV.U32 R28, RZ, RZ, R4 ;  /* 0x000000ffff1c7224 */ /* 0x010fc400078e0004 */
[----:B------:R-:W-:Y:S01]  /*3f160*/  IMAD.MOV.U32 R7, RZ, RZ, R5 ;  /* 0x000000ffff077224 */ /* 0x000fe200078e0005 */
        /* <DEDUP_REMOVED lines=13> */
[----:B---3--:R-:W-:Y:S01]  /*3f240*/  HMMA.16816.F32.BF16 R8, R8, R4, R12 ;  /* 0x000000040808723c */ /* 0x008fe2000004180c */
[----:B------:R-:W3:Y:S01]  /*3f250*/  LDL.LU.64 R14, [R1+0x3318] ;  /* 0x00331800010e7983 */ /* 0x000ee20000300a00 */
[----:B------:R-:W3:Y:S11]  /*3f260*/  LDL.LU.64 R12, [R1+0x3310] ;  /* 0x00331000010c7983 */ /* 0x000ef60000300a00 */
[----:B------:R-:W-:Y:S10]  /*3f270*/  @!UPT UIADD3 URZ, URZ, URZ, URZ ;  /* 0x0000003f3f3ff290 */ /* 0x000ff4000fffe03f */
[----:B------:R0:W-:Y:S01]  /*3f280*/  STL.64 [R1+0x100], R8 ;  /* 0x0001000801007387 */ /* 0x0001e20000100a00 */
[----:B------:R1:W-:Y:S03]  /*3f290*/  STL.64 [R1+0x108], R10 ;  /* 0x0001080a01007387 */ /* 0x0003e60000100a00 */
[----:B0-----:R-:W4:Y:S01]  /*3f2a0*/  LDL.64 R8, [R1] ;  /* 0x0000000001087983 */ /* 0x001f220000100a00 */
[----:B-1----:R-:W-:Y:S02]  /*3f2b0*/  IMAD.MOV.U32 R11, RZ, RZ, R20 ;  /* 0x000000ffff0b7224 */ /* 0x002fe400078e0014 */
[----:B------:R-:W-:Y:S01]  /*3f2c0*/  IMAD.MOV.U32 R10, RZ, RZ, R21 ;  /* 0x000000ffff0a7224 */ /* 0x000fe200078e0015 */
[C---:B---3--:R-:W-:Y:S11]  /*3f2d0*/  HMMA.16816.F32.BF16 R16, R12.reuse, R20, R16 ;  /* 0x000000140c10723c */ /* 0x048ff60000041810 */
[----:B------:R-:W-:Y:S11]  /*3f2e0*/  @!UPT UIADD3 URZ, URZ, URZ, URZ ;  /* 0x0000003f3f3ff290 */ /* 0x000ff6000fffe03f */
[----:B------:R-:W-:Y:S01]  /*3f2f0*/  @!UPT UIADD3 URZ, URZ, URZ, URZ ;  /* 0x0000003f3f3ff290 */ /* 0x000fe2000fffe03f */
[----:B------:R0:W-:Y:S01]  /*3f300*/  STL.64 [R1+0xf0], R16 ;  /* 0x0000f01001007387 */ /* 0x0001e20000100a00 */
[----:B------:R-:W-:Y:S03]  /*3f310*/  STL.64 [R1+0xf8], R18 ;  /* 0x0000f81201007387 */ /* 0x000fe60000100a00 */
[----:B0-----:R-:W3:Y:S01]  /*3f320*/  LDL.LU.64 R16, [R1+0x3308] ;  /* 0x0033080001107983 */ /* 0x001ee20000300a00 */
[----:B------:R-:W3:Y:S02]  /*3f330*/  LDL.LU.64 R22, [R1+0x3300] ;  /* 0x0033000001167983 */ /* 0x000ee40000300a00 */
        /* <DEDUP_REMOVED lines=28> */
[----:B---3--:R0:W-:Y:S11]  /*3f500*/  STL.64 [R1+0x3258], R8 ;  /* 0x0032580801007387 */ /* 0x0081f60000100a00 */
[----:B------:R-:W-:Y:S08]  /*3f510*/  @!UPT UIADD3 URZ, URZ, URZ, URZ ;  /* 0x0000003f3f3ff290 */ /* 0x000ff0000fffe03f */
[----:B------:R-:W-:Y:S01]  /*3f520*/  STL.64 [R1+0x180], R24 ;  /* 0x0001801801007387 */ /* 0x000fe20000100a00 */
[----:B------:R1:W-:Y:S02]  /*3f530*/  STL.64 [R1+0x188], R26 ;  /* 0x0001881a01007387 */ /* 0x0003e40000100a00 */
[----:B0-----:R-:W-:Y:S02]  /*3f540*/  IMAD.MOV.U32 R8, RZ, RZ, R21 ;  /* 0x000000ffff087224 */ /* 0x001fe400078e0015 */
[----:B------:R-:W-:Y:S01]  /*3f550*/  IMAD.MOV.U32 R9, RZ, RZ, R20 ;  /* 0x000000ffff097224 */ /* 0x000fe200078e0014 */
[----:B-1----:R-:W2:Y:S01]  /*3f560*/  LDL.LU.64 R26, [R1+0x32c0] ;  /* 0x0032c000011a7983 */ /* 0x002ea20000300a00 */
[----:B------:R-:W3:Y:S02]  /*3f570*/  LDL.LU.64 R24, [R1+0x32b8] ;  /* 0x0032b80001187983 */ /* 0x000ee40000300a00 */
[----:B------:R-:W3:Y:S02]  /*3f580*/  LDL.LU.64 R18, [R1+0x32b0] ;  /* 0x0032b00001127983 */ /* 0x000ee40000300a00 */
[----:B------:R-:W3:Y:S01]  /*3f590*/  LDL.LU.64 R16, [R1+0x32a8] ;  /* 0x0032a80001107983 */ /* 0x000ee20000300a00 */
[----:B------:R-:W-:Y:S01]  /*3f5a0*/  STL [R1+0x32a0], R6 ;  /* 0x0032a00601007387 */ /* 0x000fe20000100800 */
[----:B------:R-:W-:Y:S02]  /*3f5b0*/  STL.64 [R1+0x3298], R4 ;  /* 0x0032980401007387 */ /* 0x000fe40000100a00 */
[----:B------:R-:W-:Y:S02]  /*3f5c0*/  STL.64 [R1+0x3270], R8 ;  /* 0x0032700801007387 */ /* 0x000fe40000100a00 */
[----:B------:R-:W4:Y:S01]  /*3f5d0*/  LDL.LU R20, [R1+0x380] ;  /* 0x0003800001147983 */ /* 0x000f220000300800 */
[----:B------:R-:W4:Y:S01]  /*3f5e0*/  LDL.LU R21, [R1+0x384] ;  /* 0x0003840001157983 */ /* 0x000f220000300800 */
[----:B------:R-:W2:Y:S02]  /*3f5f0*/  LDL.LU R22, [R1+0x388] ;  /* 0x0003880001167983 */ /* 0x000ea40000300800 */
[----:B------:R-:W2:Y:S02]  /*3f600*/  LDL.LU R23, [R1+0x38c] ;  /* 0x00038c0001177983 */ /* 0x000ea40000300800 */
[----:B--2---:R-:W-:Y:S01]  /*3f610*/  STL.64 [R1+0x3208], R22 ;  /* 0x0032081601007387 */ /* 0x004fe20000100a00 */
[----:B----4-:R0:W-:Y:S02]  /*3f620*/  STL.64 [R1+0x3200], R20 ;  /* 0x0032001401007387 */ /* 0x0101e40000100a00 */
[----:B0-----:R-:W-:-:S02]  /*3f630*/  IMAD.MOV.U32 R21, RZ, RZ, R7 ;  /* 0x000000ffff157224 */ /* 0x001fc400078e0007 */
[----:B---3--:R-:W-:Y:S01]  /*3f640*/  HMMA.16816.F32.BF16 R4, R12, R24, R16 ;  /* 0x000000180c04723c */ /* 0x008fe20000041810 */
[----:B------:R-:W2:Y:S11]  /*3f650*/  LDL.LU R16, [R1+0x570] ;  /* 0x0005700001107983 */ /* 0x000eb60000300800 */
[----:B------:R-:W-:Y:S11]  /*3f660*/  @!UPT UIADD3 URZ, URZ, URZ, URZ ;  /* 0x0000003f3f3ff290 */ /* 0x000ff6000fffe03f */
[----:B------:R0:W-:Y:S01]  /*3f670*/  STL.64 [R1+0x230], R4 ;  /* 0x0002300401007387 */ /* 0x0001e20000100a00 */
[----:B------:R1:W-:Y:S02]  /*3f680*/  STL.64 [R1+0x238], R6 ;  /* 0x0002380601007387 */ /* 0x0003e40000100a00 */
[----:B------:R-:W2:Y:S02]  /*3f690*/  LDL.LU R17, [R1+0x574] ;  /* 0x0005740001117983 */ /* 0x000ea40000300800 */
[----:B------:R-:W2:Y:S01]  /*3f6a0*/  LDL.LU R18, [R1+0x578] ;  /* 0x0005780001127983 */ /* 0x000ea20000300800 */
[----:B------:R-:W2:Y:S04]  /*3f6b0*/  LDL.LU R19, [R1+0x57c] ;  /* 0x00057c0001137983 */ /* 0x000ea80000300800 */
[----:B0-----:R-:W3:Y:S01]  /*3f6c0*/  LDL.LU R4, [R1+0x580] ;  /* 0x0005800001047983 */ /* 0x001ee20000300800 */
[----:B------:R-:W3:Y:S02]  /*3f6d0*/  LDL.LU R5, [R1+0x584] ;  /* 0x0005840001057983 */ /* 0x000ee40000300800 */
[----:B-1----:R-:W3:Y:S02]  /*3f6e0*/  LDL.LU R6, [R1+0x588] ;  /* 0x0005880001067983 */ /* 0x002ee40000300800 */
[----:B------:R-:W3:Y:S01]  /*3f6f0*/  LDL.LU R7, [R1+0x58c] ;  /* 0x00058c0001077983 */ /* 0x000ee20000300800 */
[----:B------:R-:W-:Y:S01]  /*3f700*/  STL.64 [R1+0x3228], R26 ;  /* 0x0032281a01007387 */ /* 0x000fe20000100a00 */
[----:B------:R0:W-:Y:S03]  /*3f710*/  STL.64 [R1+0x3220], R24 ;  /* 0x0032201801007387 */ /* 0x0001e60000100a00 */
        /* <DEDUP_REMOVED lines=15> */
[----:B------:R-:W4:Y:S02]  /*3f810*/  LDL.LU R27, [R1+0x54c] ;  /* 0x00054c00011b7983 */ /* 0x000f240000300800 */
[----:B------:R-:W-:-:S07]  /*3f820*/  IMAD.MOV.U32 R20, RZ, RZ, R28 ;  /* 0x000000ffff147224 */ /* 0x000fce00078e001c */
[----:B---3--:R-:W-:Y:S01]  /*3f830*/  HMMA.16816.F32.BF16 R4, R12, R20, R4 ;  /* 0x000000140c04723c */ /* 0x008fe20000041804 */
        /* <DEDUP_REMOVED lines=12> */
[----:B------:R-:W-:Y:S01]  /*3f900*/  STL.64 [R1+0x370], R4 ;  /* 0x0003700401007387 */ /* 0x000fe20000100a00 */
[----:B------:R0:W-:Y:S03]  /*3f910*/  STL.64 [R1+0x378], R6 ;  /* 0x0003780601007387 */ /* 0x0001e60000100a00 */
[----:B0-----:R-:W3:Y:S01]  /*3f920*/  LDL.LU R6, [R1+0x32a0] ;  /* 0x0032a00001067983 */ /* 0x001ee20000300800 */
[----:B------:R-:W4:Y:S02]  /*3f930*/  LDL.LU.64 R4, [R1+0x3298] ;  /* 0x0032980001047983 */ /* 0x000f240000300a00 */
[----:B------:R-:W-:-:S02]  /*3f940*/  IMAD.MOV.U32 R8, RZ, RZ, R11 ;  /* 0x000000ffff087224 */ /* 0x000fc400078e000b */
[----:B------:R-:W-:Y:S01]  /*3f950*/  IMAD.MOV.U32 R9, RZ, RZ, R10 ;  /* 0x000000ffff097224 */ /* 0x000fe200078e000a */
[----:B----4-:R-:W-:Y:S01]  /*3f960*/  HMMA.16816.F32.BF16 R12, R12, R4, R16 ;  /* 0x000000040c0c723c */ /* 0x010fe20000041810 */
[----:B------:R-:W2:Y:S01]  /*3f970*/  LDL.LU.64 R18, [R1+0x3290] ;  /* 0x0032900001127983 */ /* 0x000ea20000300a00 */
[----:B------:R-:W2:Y:S11]  /*3f980*/  LDL.LU.64 R16, [R1+0x3288] ;  /* 0x0032880001107983 */ /* 0x000eb60000300a00 */
[----:B------:R-:W-:Y:S10]  /*3f990*/  @!UPT UIADD3 URZ, URZ, URZ, URZ ;  /* 0x0000003f3f3ff290 */ /* 0x000ff4000fffe03f */
        /* <DEDUP_REMOVED lines=15> */
[----:B0-----:R-:W2:Y:S02]  /*3fa90*/  LDL.LU.64 R8, [R1+0x3258] ;  /* 0x0032580001087983 */ /* 0x001ea40000300a00 */
[----:B--2---:R-:W-:Y:S01]  /*3faa0*/  HMMA.16816.F32.BF16 R24, R16, R8, R24 ;  /* 0x000000081018723c */ /* 0x004fe20000041818 */
        /* <DEDUP_REMOVED lines=9> */
[----:B------:R0:W-:Y:S01]  /*3fb40*/  STL.64 [R1+0x3210], R4 ;  /* 0x0032100401007387 */ /* 0x0001e20000100a00 */
[----:B---3--:R-:W-:-:S03]  /*3fb50*/  IMAD.MOV.U32 R12, RZ, RZ, R6 ;  /* 0x000000ffff0c7224 */ /* 0x008fc600078e0006 */
        /* <DEDUP_REMOVED lines=12> */
[----:B------:R0:W-:Y:S02]  /*3fc20*/  STL.64 [R1+0x31e8], R8 ;  /* 0x0031e80801007387 */ /* 0x0001e40000100a00 */
[----:B0-----:R-:W4:Y:S01]  /*3fc30*/  LDL.LU R8, [R1+0x510] ;  /* 0x0005100001087983 */ /* 0x001f220000300800 */
[----:B------:R-:W4:Y:S02]  /*3fc40*/  LDL.LU R9, [R1+0x514] ;  /* 0x0005140001097983 */ /* 0x000f240000300800 */
[----:B------:R-:W4:Y:S02]  /*3fc50*/  LDL.LU R10, [R1+0x518] ;  /* 0x00051800010a7983 */ /* 0x000f240000300800 */
[----:B------:R-:W4:Y:S01]  /*3fc60*/  LDL.LU R11, [R1+0x51c] ;  /* 0x00051c00010b7983 */ /* 0x000f220000300800 */
        /* <DEDUP_REMOVED lines=8> */
[----:B0-----:R-:W2:Y:S01]  /*3fcf0*/  LDL.64 R12, [R1+0x40] ;  /* 0x00004000010c7983 */ /* 0x001ea20000100a00 */
[C---:B----4-:R-:W-:Y:S11]  /*3fd00*/  HMMA.16816.F32.BF16 R8, R16.reuse, R24, R8 ;  /* 0x000000181008723c */ /* 0x050ff60000041808 */
[----:B------:R-:W-:Y:S11]  /*3fd10*/  @!UPT UIADD3 URZ, URZ, URZ, URZ ;  /* 0x0000003f3f3ff290 */ /* 0x000ff6000fffe03f */
[----:B------:R-:W-:Y:S01]  /*3fd20*/  @!UPT UIADD3 URZ, URZ, URZ, URZ ;  /* 0x0000003f3f3ff290 */ /* 0x000fe2000fffe03f */
[----:B------:R0:W-:Y:S01]  /*3fd30*/  STL.64 [R1+0x400], R8 ;  /* 0x0004000801007387 */ /* 0x0001e20000100a00 */
[----:B------:R1:W-:Y:S03]  /*3fd40*/  STL.64 [R1+0x408], R10 ;  /* 0x0004080a01007387 */ /* 0x0003e60000100a00 */
[----:B0-----:R-:W4:Y:S01]  /*3fd50*/  LDL.LU R8, [R1+0x4e0] ;  /* 0x0004e00001087983 */ /* 0x001f220000300800 */
[----:B------:R-:W4:Y:S02]  /*3fd60*/  LDL.LU R9, [R1+0x4e4] ;  /* 0x0004e40001097983 */ /* 0x000f240000300800 */
[----:B-1----:R-:W4:Y:S02]  /*3fd70*/  LDL.LU R10, [R1+0x4e8] ;  /* 0x0004e800010a7983 */ /* 0x002f240000300800 */
[----:B------:R-:W4:Y:S01]  /*3fd80*/  LDL.LU R11, [R1+0x4ec] ;  /* 0x0004ec00010b7983 */ /* 0x000f220000300800 */
        /* <DEDUP_REMOVED lines=9> */
[----:B0-----:R-:W4:Y:S01]  /*3fe20*/  LDL.64 R24, [R1+0x30] ;  /* 0x0000300001187983 */ /* 0x001f220000100a00 */
[----:B------:R-:W2:Y:S02]  /*3fe30*/  LDL.LU R7, [R1+0x3218] ;  /* 0x0032180001077983 */ /* 0x000ea40000300800 */
[----:B------:R-:W3:Y:S11]  /*3fe40*/  LDL.LU.64 R4, [R1+0x3210] ;  /* 0x0032100001047983 */ /* 0x000ef60000300a00 */
[----:B------:R-:W-:Y:S04]  /*3fe50*/  @!UPT UIADD3 URZ, URZ, URZ, URZ ;  /* 0x0000003f3f3ff290 */ /* 0x000fe8000fffe03f */
[----:B------:R-:W-:Y:S01]  /*3fe60*/  STL.64 [R1+0x3f0], R20 ;  /* 0x0003f01401007387 */ /* 0x000fe20000100a00 */
[----:B------:R0:W-:Y:S04]  /*3fe70*/  STL.64 [R1+0x3f8], R22 ;  /* 0x0003f81601007387 */ /* 0x0001e80000100a00 */
[----:B0-----:R-:W3:Y:S01]  /*3fe80*/  LDL.LU.64 R22, [R1+0x3208] ;  /* 0x0032080001167983 */ /* 0x001ee20000300a00 */
[----:B------:R-:W3:Y:S02]  /*3fe90*/  LDL.LU.64 R20, [R1+0x3200] ;  /* 0x0032000001147983 */ /* 0x000ee40000300a00 */
[----:B---3--:R-:W-:Y:S01]  /*3fea0*/  HMMA.16816.F32.BF16 R16, R16, R4, R20 ;  /* 0x000000041010723c */ /* 0x008fe20000041814 */
[----:B------:R-:W3:Y:S01]  /*3feb0*/  LDL.LU.64 R22, [R1+0x31f8] ;  /* 0x0031f80001167983 */ /* 0x000ee20000300a00 */
[----:B------:R-:W3:Y:S11]  /*3fec0*/  LDL.LU.64 R20, [R1+0x31f0] ;  /* 0x0031f00001147983 */ /* 0x000ef60000300a00 */
[----:B------:R-:W-:Y:S10]  /*3fed0*/  @!UPT UIADD3 URZ, URZ, URZ, URZ ;  /* 0x0000003f3f3ff290 */ /* 0x000ff4000fffe03f */
[----:B------:R0:W-:Y:S01]  /*3fee0*/  STL.64 [R1+0x350], R16 ;  /* 0x0003501001007387 */ /* 0x0001e20000100a00 */
[----:B------:R1:W-:Y:S03]  /*3fef0*/  STL.64 [R1+0x358], R18 ;  /* 0x0003581201007387 */ /* 0x0003e60000100a00 */
[----:B0-----:R-:W3:Y:S01]  /*3ff00*/  LDL.LU R16, [R1+0x4f0] ;  /* 0x0004f00001107983 */ /* 0x001ee20000300800 */
[----:B------:R-:W3:Y:S02]  /*3ff10*/  LDL.LU R17, [R1+0x4f4] ;  /* 0x0004f40001117983 */ /* 0x000ee40000300800 */
[----:B-1----:R-:W3:Y:S02]  /*3ff20*/  LDL.LU R18, [R1+0x4f8] ;  /* 0x0004f80001127983 */ /* 0x002ee40000300800 */
[----:B------:R-:W3:Y:S01]  /*3ff30*/  LDL.LU R19, [R1+0x4fc] ;  /* 0x0004fc0001137983 */ /* 0x000ee20000300800 */
        /* <DEDUP_REMOVED lines=8> */
[----:B-1----:R-:W2:Y:S02]  /*3ffc0*/  LDL.LU R18, [R1+0x258] ;  /* 0x0002580001127983 */ /* 0x002ea40000300800 */
[----:B------:R-:W2:Y:S01]  /*3ffd0*/  LDL.LU R19, [R1+0x25c] ;  /* 0x00025c0001137983 */ /* 0x000ea20000300800 */
[----:B----4-:R-:W-:Y:S01]  /*3ffe0*/  HMMA.16816.F32.BF16 R8, R20, R24, R8 ;  /* 0x000000181408723c */ /* 0x010fe20000041808 */
[----:B--2---:R-:W-:Y:S01]  /*3fff0*/  STL.64 [R1+0x3138], R18 ;  /* 0x0031381201007387 */ /* 0x004fe20000100a00 */
[----:B---3--:R0:W-:Y:S03]  /*40000*/  STL.64 [R1+0x3130], R16 ;  /* 0x0031301001007387 */ /* 0x0081e60000100a00 */
[----:B0-----:R-:W2:Y:S01]  /*40010*/  LDL.LU R16, [R1+0x260] ;  /* 0x0002600001107983 */ /* 0x001ea20000300800 */
[----:B------:R-:W2:Y:S02]  /*40020*/  LDL.LU R17, [R1+0x264] ;  /* 0x0002640001117983 */ /* 0x000ea40000300800 */
[----:B------:R-:W3:Y:S02]  /*40030*/  LDL.LU R18, [R1+0x268] ;  /* 0x0002680001127983 */ /* 0x000ee40000300800 */
[----:B------:R-:W3:Y:S02]  /*40040*/  LDL.LU R19, [R1+0x26c] ;  /* 0x00026c0001137983 */ /* 0x000ee40000300800 */
[----:B------:R-:W-:-:S02]  /*40050*/  IMAD.MOV.U32 R6, RZ, RZ, R12 ;  /* 0x000000ffff067224 */ /* 0x000fc400078e000c */
[----:B------:R-:W-:Y:S01]  /*40060*/  IMAD.MOV.U32 R0, RZ, RZ, R13 ;  /* 0x000000ffff007224 */ /* 0x000fe200078e000d */
[----:B------:R-:W4:Y:S01]  /*40070*/  LDL.LU R12, [R1+0x4c0] ;  /* 0x0004c000010c7983 */ /* 0x000f220000300800 */
[----:B------:R-:W4:Y:S02]  /*40080*/  LDL.LU R13, [R1+0x4c4] ;  /* 0x0004c400010d7983 */ /* 0x000f240000300800 */
[----:B------:R-:W4:Y:S02]  /*40090*/  LDL.LU R14, [R1+0x4c8] ;  /* 0x0004c800010e7983 */ /* 0x000f240000300800 */
[----:B------:R-:W4:Y:S01]  /*400a0*/  LDL.LU R15, [R1+0x4cc] ;  /* 0x0004cc00010f7983 */ /* 0x000f220000300800 */
[----:B---3--:R-:W-:Y:S01]  /*400b0*/  STL.64 [R1+0x3148], R18 ;  /* 0x0031481201007387 */ /* 0x008fe20000100a00 */
[----:B--2---:R0:W-:Y:S02]  /*400c0*/  STL.64 [R1+0x3140], R16 ;  /* 0x0031401001007387 */ /* 0x0041e40000100a00 */
[----:B------:R1:W-:Y:S02]  /*400d0*/  STL.64 [R1+0x3d0], R8 ;  /* 0x0003d00801007387 */ /* 0x0003e40000100a00 */
[----:B------:R2:W-:Y:S02]  /*400e0*/  STL.64 [R1+0x3d8], R10 ;  /* 0x0003d80a01007387 */ /* 0x0005e40000100a00 */
[----:B0-----:R-:W-:Y:S01]  /*400f0*/  IMAD.MOV.U32 R17, RZ, RZ, R7 ;  /* 0x000000ffff117224 */ /* 0x001fe200078e0007 */
[----:B-1----:R-:W4:Y:S01]  /*40100*/  LDL.LU.64 R8, [R1+0x31e8] ;  /* 0x0031e80001087983 */ /* 0x002f220000300a00 */
[----:B--2---:R-:W-:-:S02]  /*40110*/  IMAD.MOV.U32 R10, RZ, RZ, R24 ;  /* 0x000000ffff0a7224 */ /* 0x004fc400078e0018 */
[----:B------:R-:W-:Y:S02]  /*40120*/  IMAD.MOV.U32 R7, RZ, RZ, R25 ;  /* 0x000000ffff077224 */ /* 0x000fe400078e0019 */
[----:B------:R-:W2:Y:S01]  /*40130*/  LDL.LU.64 R26, [R1+0x31e0] ;  /* 0x0031e000011a7983 */ /* 0x000ea20000300a00 */
[----:B------:R-:W2:Y:S01]  /*40140*/  LDL.LU.64 R24, [R1+0x31d8] ;  /* 0x0031d80001187983 */ /* 0x000ea20000300a00 */
[----:B------:R-:W3:Y:S02]  /*40150*/  LDL.64 R4, [R1+0x70] ;  /* 0x0000700001047983 */ /* 0x000ee40000100a00 */
[----:B------:R-:W-:-:S07]  /*40160*/  IMAD.MOV.U32 R16, RZ, RZ, R28 ;  /* 0x000000ffff107224 */ /* 0x000fce00078e001c */
[----:B--2---:R-:W-:Y:S01]  /*40170*/  HMMA.16816.F32.BF16 R24, R20, R16, R24 ;  /* 0x000000101418723c */ /* 0x004fe20000041818 */
[----:B---3--:R-:W-:Y:S11]  /*40180*/  STL.64 [R1+0x31b8], R4 ;  /* 0x0031b80401007387 */ /* 0x008ff60000100a00 */
[----:B------:R-:W-:Y:S11]  /*40190*/  @!UPT UIADD3 URZ, URZ, URZ, URZ ;  /* 0x0000003f3f3ff290 */ /* 0x000ff6000fffe03f */
[----:B------:R-:W-:Y:S01]  /*401a0*/  STL.64 [R1+0x3c0], R24 ;  /* 0x0003c01801007387 */ /* 0x000fe20000100a00 */
[----:B------:R-:W-:Y:S02]  /*401b0*/  STL.64 [R1+0x3c8], R26 ;  /* 0x0003c81a01007387 */ /* 0x000fe40000100a00 */
[----:B------:R0:W-:Y:S02]  /*401c0*/  STL.64 [R1+0x3158], R16 ;  /* 0x0031581001007387 */ /* 0x0001e40000100a00 */
[----:B0-----:R-:W-:Y:S02]  /*401d0*/  IMAD.MOV.U32 R16, RZ, RZ, R10 ;  /* 0x000000ffff107224 */ /* 0x001fe400078e000a */
[----:B------:R-:W-:-:S05]  /*401e0*/  IMAD.MOV.U32 R17, RZ, RZ, R7 ;  /* 0x000000ffff117224 */ /* 0x000fca00078e0007 */
[----:B------:R0:W-:Y:S01]  /*401f0*/  STL.64 [R1+0x3170], R16 ;  /* 0x0031701001007387 */ /* 0x0001e20000100a00 */
[----:B------:R-:W2:Y:S02]  /*40200*/  LDL.LU R24, [R1+0x4b0] ;  /* 0x0004b00001187983 */ /* 0x000ea40000300800 */
[----:B------:R-:W2:Y:S02]  /*40210*/  LDL.LU R25, [R1+0x4b4] ;  /* 0x0004b40001197983 */ /* 0x000ea40000300800 */
[----:B------:R-:W2:Y:S01]  /*40220*/  LDL.LU R26, [R1+0x4b8] ;  /* 0x0004b800011a7983 */ /* 0x000ea20000300800 */
[----:B------:R-:W2:Y:S01]  /*40230*/  LDL.LU R27, [R1+0x4bc] ;  /* 0x0004bc00011b7983 */ /* 0x000ea20000300800 */
[----:B------:R-:W3:Y:S02]  /*40240*/  LDL.LU R4, [R1+0x4a0] ;  /* 0x0004a00001047983 */ /* 0x000ee40000300800 */
[----:B------:R-:W3:Y:S02]  /*40250*/  LDL.LU R5, [R1+0x4a4] ;  /* 0x0004a40001057983 */ /* 0x000ee40000300800 */
[----:B0-----:R-:W-:-:S02]  /*40260*/  IMAD.MOV.U32 R16, RZ, RZ, R6 ;  /* 0x000000ffff107224 */ /* 0x001fc400078e0006 */
[----:B------:R-:W-:Y:S01]  /*40270*/  IMAD.MOV.U32 R17, RZ, RZ, R0 ;  /* 0x000000ffff117224 */ /* 0x000fe200078e0000 */
[----:B------:R-:W3:Y:S01]  /*40280*/  LDL.LU R6, [R1+0x4a8] ;  /* 0x0004a80001067983 */ /* 0x000ee20000300800 */
[----:B------:R-:W3:Y:S03]  /*40290*/  LDL.LU R7, [R1+0x4ac] ;  /* 0x0004ac0001077983 */ /* 0x000ee60000300800 */
[----:B------:R0:W-:Y:S04]  /*402a0*/  STL.64 [R1+0x3198], R16 ;  /* 0x0031981001007387 */ /* 0x0001e80000100a00 */
        /* <DEDUP_REMOVED lines=14> */
[----:B0-----:R-:W4:Y:S01]  /*40390*/  LDL.LU.64 R12, [R1+0x31d0] ;  /* 0x0031d000010c7983 */ /* 0x001f220000300a00 */
        /* <DEDUP_REMOVED lines=22> */
[----:B------:R-:W3:Y:S02]  /*40500*/  LDL.LU.64 R24, [R1+0x31c0] ;  /* 0x0031c00001187983 */ /* 0x000ee40000300a00 */
[C---:B---3--:R-:W-:Y:S11]  /*40510*/  HMMA.16816.F32.BF16 R4, R20.reuse, R24, R4 ;  /* 0x000000181404723c */ /* 0x048ff60000041804 */
[----:B------:R-:W-:Y:S11]  /*40520*/  @!UPT UIADD3 URZ, URZ, URZ, URZ ;  /* 0x0000003f3f3ff290 */ /* 0x000ff6000fffe03f */
[----:B------:R-:W-:Y:S01]  /*40530*/  @!UPT UIADD3 URZ, URZ, URZ, URZ ;  /* 0x0000003f3f3ff290 */ /* 0x000fe2000fffe03f */
[----:B------:R0:W-:Y:S01]  /*40540*/  STL.64 [R1+0x390], R4 ;  /* 0x0003900401007387 */ /* 0x0001e20000100a00 */
[----:B------:R-:W-:Y:S03]  /*40550*/  STL.64 [R1+0x398], R6 ;  /* 0x0003980601007387 */ /* 0x000fe60000100a00 */
[----:B0-----:R-:W3:Y:S02]  /*40560*/  LDL.LU.64 R4, [R1+0x31b8] ;  /* 0x0031b80001047983 */ /* 0x001ee40000300a00 */
[C---:B---3--:R-:W-:Y:S01]  /*40570*/  HMMA.16816.F32.BF16 R16, R20.reuse, R4, R16 ;  /* 0x000000041410723c */ /* 0x048fe20000041810 */
[----:B------:R-:W-:Y:S02]  /*40580*/  IMAD.MOV.U32 R15, RZ, RZ, R4 ;  /* 0x000000ffff0f7224 */ /* 0x000fe400078e0004 */
[----:B------:R-:W-:Y:S11]  /*40590*/  IMAD.MOV.U32 R14, RZ, RZ, R5 ;  /* 0x000000ffff0e7224 */ /* 0x000ff600078e0005 */
[----:B------:R-:W-:Y:S09]  /*405a0*/  @!UPT UIADD3 URZ, URZ, URZ, URZ ;  /* 0x0000003f3f3ff290 */ /* 0x000ff2000fffe03f */
[----:B------:R-:W-:Y:S01]  /*405b0*/  STL.64 [R1+0x380], R16 ;  /* 0x0003801001007387 */ /* 0x000fe20000100a00 */
[----:B------:R0:W-:Y:S03]  /*405c0*/  STL.64 [R1+0x388], R18 ;  /* 0x0003881201007387 */ /* 0x0001e60000100a00 */
[----:B0-----:R-:W3:Y:S01]  /*405d0*/  LDL.LU.64 R18, [R1+0x31b0] ;  /* 0x0031b00001127983 */ /* 0x001ee20000300a00 */
[----:B------:R-:W3:Y:S02]  /*405e0*/  LDL.LU.64 R16, [R1+0x31a8] ;  /* 0x0031a80001107983 */ /* 0x000ee40000300a00 */
[----:B------:R-:W3:Y:S02]  /*405f0*/  LDL.LU.64 R4, [R1+0x31a0] ;  /* 0x0031a00001047983 */ /* 0x000ee40000300a00 */
[----:B---3--:R-:W-:Y:S01]  /*40600*/  HMMA.16816.F32.BF16 R20, R20, R4, R16 ;  /* 0x000000041414723c */ /* 0x008fe20000041810 */
[----:B------:R-:W2:Y:S01]  /*40610*/  LDL.LU.64 R16, [R1+0x3198] ;  /* 0x0031980001107983 */ /* 0x000ea20000300a00 */
[----:B------:R-:W-:-:S02]  /*40620*/  IMAD.MOV.U32 R28, RZ, RZ, R4 ;  /* 0x000000ffff1c7224 */ /* 0x000fc400078e0004 */
[----:B------:R-:W-:Y:S11]  /*40630*/  IMAD.MOV.U32 R0, RZ, RZ, R5 ;  /* 0x000000ffff007224 */ /* 0x000ff600078e0005 */
[----:B------:R-:W-:Y:S08]  /*40640*/  @!UPT UIADD3 URZ, URZ, URZ, URZ ;  /* 0x0000003f3f3ff290 */ /* 0x000ff0000fffe03f */
[----:B------:R0:W-:Y:S01]  /*40650*/  STL.64 [R1+0x2b0], R20 ;  /* 0x0002b01401007387 */ /* 0x0001e20000100a00 */
[----:B------:R1:W-:Y:S02]  /*40660*/  STL.64 [R1+0x2b8], R22 ;  /* 0x0002b81601007387 */ /* 0x0003e40000100a00 */
[----:B------:R-:W2:Y:S02]  /*40670*/  LDL.LU.64 R6, [R1+0x3190] ;  /* 0x0031900001067983 */ /* 0x000ea40000300a00 */
[----:B------:R-:W2:Y:S01]  /*40680*/  LDL.LU.64 R4, [R1+0x3188] ;  /* 0x0031880001047983 */ /* 0x000ea20000300a00 */
[----:B0-----:R-:W3:Y:S01]  /*40690*/  LDL.LU R20, [R1+0x270] ;  /* 0x0002700001147983 */ /* 0x001ee20000300800 */
[----:B------:R-:W3:Y:S02]  /*406a0*/  LDL.LU R21, [R1+0x274] ;  /* 0x0002740001157983 */ /* 0x000ee40000300800 */
[----:B-1----:R-:W3:Y:S02]  /*406b0*/  LDL.LU R22, [R1+0x278] ;  /* 0x0002780001167983 */ /* 0x002ee40000300800 */
[----:B------:R-:W3:Y:S01]  /*406c0*/  LDL.LU R23, [R1+0x27c] ;  /* 0x00027c0001177983 */ /* 0x000ee20000300800 */
[C---:B--2---:R-:W-:Y:S01]  /*406d0*/  HMMA.16816.F32.BF16 R16, R4.reuse, R16, R8 ;  /* 0x000000100410723c */ /* 0x044fe20000041808 */
[----:B------:R-:W2:Y:S01]  /*406e0*/  LDL.LU.64 R10, [R1+0x3180] ;  /* 0x00318000010a7983 */ /* 0x000ea20000300a00 */
[----:B------:R-:W2:Y:S11]  /*406f0*/  LDL.LU.64 R8, [R1+0x3178] ;  /* 0x0031780001087983 */ /* 0x000eb60000300a00 */
[----:B------:R-:W-:Y:S10]  /*40700*/  @!UPT UIADD3 URZ, URZ, URZ, URZ ;  /* 0x0000003f3f3ff290 */ /* 0x000ff4000fffe03f */
        /* <DEDUP_REMOVED lines=11> */
[----:B------:R-:W3:Y:S11]  /*407c0*/  LDL.LU.64 R8, [R1+0x3150] ;  /* 0x0031500001087983 */ /* 0x000ef60000300a00 */
[----:B------:R-:W-:Y:S10]  /*407d0*/  @!UPT UIADD3 URZ, URZ, URZ, URZ ;  /* 0x0000003f3f3ff290 */ /* 0x000ff4000fffe03f */
[----:B------:R-:W-:Y:S01]  /*407e0*/  STL.64 [R1+0x280], R16 ;  /* 0x0002801001007387 */ /* 0x000fe20000100a00 */
[----:B------:R0:W-:Y:S03]  /*407f0*/  STL.64 [R1+0x288], R18 ;  /* 0x0002881201007387 */ /* 0x0001e60000100a00 */
[----:B0-----:R-:W2:Y:S01]  /*40800*/  LDL.LU.64 R18, [R1+0x3148] ;  /* 0x0031480001127983 */ /* 0x001ea20000300a00 */
[----:B------:R-:W2:Y:S01]  /*40810*/  LDL.LU.64 R16, [R1+0x3140] ;  /* 0x0031400001107983 */ /* 0x000ea20000300a00 */
[----:B---3--:R-:W-:Y:S11]  /*40820*/  HMMA.16816.F32.BF16 R20, R4, R8, R20 ;  /* 0x000000080414723c */ /* 0x008ff60000041814 */
[----:B------:R-:W-:Y:S11]  /*40830*/  @!UPT UIADD3 URZ, URZ, URZ, URZ ;  /* 0x0000003f3f3ff290 */ /* 0x000ff6000fffe03f */
[----:B------:R-:W-:Y:S01]  /*40840*/  @!UPT UIADD3 URZ, URZ, URZ, URZ ;  /* 0x0000003f3f3ff290 */ /* 0x000fe2000fffe03f */
[----:B------:R0:W-:Y:S02]  /*40850*/  STL.64 [R1+0x270], R20 ;  /* 0x0002701401007387 */ /* 0x0001e40000100a00 */
[----:B0-----:R-:W-:Y:S02]  /*40860*/  IMAD.MOV.U32 R21, RZ, RZ, R8 ;  /* 0x000000ffff157224 */ /* 0x001fe400078e0008 */
[----:B------:R-:W-:Y:S02]  /*40870*/  IMAD.MOV.U32 R20, RZ, RZ, R9 ;  /* 0x000000ffff147224 */ /* 0x000fe400078e0009 */
[----:B------:R-:W0:Y:S04]  /*40880*/  LDSM.16.MT88.4 R8, [R2+0x8100] ;  /* 0x008100000208783b */ /* 0x000e280000004200 */
[----:B------:R-:W-:Y:S04]  /*40890*/  STL.64 [R1+0x278], R22 ;  /* 0x0002781601007387 */ /* 0x000fe80000100a00 */
[----:B0-----:R-:W-:Y:S01]  /*408a0*/  STL.64 [R1+0x3118], R10 ;  /* 0x0031180a01007387 */ /* 0x001fe20000100a00 */
[----:B------:R0:W-:Y:S02]  /*408b0*/  STL.64 [R1+0x3110], R8 ;  /* 0x0031100801007387 */ /* 0x0001e40000100a00 */
[----:B0-----:R-:W-:-:S02]  /*408c0*/  IMAD.MOV.U32 R8, RZ, RZ, R15 ;  /* 0x000000ffff087224 */ /* 0x001fc400078e000f */
[----:B------:R-:W-:Y:S02]  /*408d0*/  IMAD.MOV.U32 R9, RZ, RZ, R14 ;  /* 0x000000ffff097224 */ /* 0x000fe400078e000e */
[C---:B--2---:R-:W-:Y:S01]  /*408e0*/  HMMA.16816.F32.BF16 R12, R4.reuse, R12, R16 ;  /* 0x0000000c040c723c */ /* 0x044fe20000041810 */
[----:B------:R-:W2:Y:S01]  /*408f0*/  LDL.LU.64 R18, [R1+0x3138] ;  /* 0x0031380001127983 */ /* 0x000ea20000300a00 */
[----:B------:R-:W2:Y:S11]  /*40900*/  LDL.LU.64 R16, [R1+0x3130] ;  /* 0x0031300001107983 */ /* 0x000eb60000300a00 */
[----:B------:R-:W-:Y:S10]  /*40910*/  @!UPT UIADD3 URZ, URZ, URZ, URZ ;  /* 0x0000003f3f3ff290 */ /* 0x000ff4000fffe03f */
[----:B------:R-:W-:Y:S01]  /*40920*/  STL.64 [R1+0x260], R12 ;  /* 0x0002600c01007387 */ /* 0x000fe20000100a00 */
[----:B------:R-:W-:Y:S02]  /*40930*/  STL.64 [R1+0x268], R14 ;  /* 0x0002680e01007387 */ /* 0x000fe40000100a00 */
[----:B------:R0:W1:Y:S02]  /*40940*/  LDSM.16.MT88.4 R12, [R2+0x8180] ;  /* 0x00818000020c783b */ /* 0x0000640000004200 */
[----:B0-----:R-:W3:Y:S04]  /*40950*/  LDL.LU R2, [R1+0x3128] ;  /* 0x0031280001027983 */ /* 0x001ee80000300800 */
[----:B-1----:R0:W-:Y:S01]  /*40960*/  STL [R1+0x309c], R12 ;  /* 0x00309c0c01007387 */ /* 0x0021e20000100800 */
[----:B------:R1:W-:Y:S02]  /*40970*/  STL [R1+0x3098], R13 ;  /* 0x0030980d01007387 */ /* 0x0003e40000100800 */
[----:B------:R4:W-:Y:S02]  /*40980*/  STL [R1+0x3094], R14 ;  /* 0x0030940e01007387 */ /* 0x0009e40000100800 */
[----:B------:R4:W-:Y:S01]  /*40990*/  STL [R1+0x3090], R15 ;  /* 0x0030900f01007387 */ /* 0x0009e20000100800 */
[----:B0-----:R-:W3:Y:S01]  /*409a0*/  LDL.LU R12, [R1+0x240] ;  /* 0x00024000010c7983 */ /* 0x001ee20000300800 */
[----:B-1----:R-:W3:Y:S02]  /*409b0*/  LDL.LU R13, [R1+0x244] ;  /* 0x00024400010d7983 */ /* 0x002ee40000300800 */
[----:B----4-:R-:W3:Y:S02]  /*409c0*/  LDL.LU R14, [R1+0x248] ;  /* 0x00024800010e7983 */ /* 0x010ee40000300800 */
[----:B------:R-:W3:Y:S01]  /*409d0*/  LDL.LU R15, [R1+0x24c] ;  /* 0x00024c00010f7983 */ /* 0x000ee20000300800 */
[----:B------:R-:W-:Y:S01]  /*409e0*/  STL.64 [R1+0x30b0], R26 ;  /* 0x0030b01a01007387 */ /* 0x000fe20000100a00 */
[----:B------:R0:W-:Y:S01]  /*409f0*/  STL.64 [R1+0x30a8], R24 ;  /* 0x0030a81801007387 */ /* 0x0001e20000100a00 */
[C---:B--2---:R-:W-:Y:S11]  /*40a00*/  HMMA.16816.F32.BF16 R16, R4.reuse, R24, R16 ;  /* 0x000000180410723c */ /* 0x044ff60000041810 */
[----:B------:R-:W-:Y:S11]  /*40a10*/  @!UPT UIADD3 URZ, URZ, URZ, URZ ;  /* 0x0000003f3f3ff290 */ /* 0x000ff6000fffe03f */
[----:B------:R-:W-:Y:S01]  /*40a20*/  @!UPT UIADD3 URZ, URZ, URZ, URZ ;  /* 0x0000003f3f3ff290 */ /* 0x000fe2000fffe03f */
[----:B------:R-:W-:Y:S01]  /*40a30*/  STL.64 [R1+0x250], R16 ;  /* 0x0002501001007387 */ /* 0x000fe20000100a00 */
[----:B------:R-:W-:Y:S02]  /*40a40*/  STL.64 [R1+0x258], R18 ;  /* 0x0002581201007387 */ /* 0x000fe40000100a00 */
[----:B0-----:R-:W2:Y:S02]  /*40a50*/  LDL.LU.64 R24, [R1+0x20] ;  /* 0x0000200001187983 */ /* 0x001ea40000300a00 */
[----:B------:R-:W0:Y:S01]  /*40a60*/  LDSM.16.MT88.4 R16, [R3+0xa000] ;  /* 0x00a000000310783b */ /* 0x000e220000004200 */
[----:B---3--:R-:W-:Y:S01]  /*40a70*/  HMMA.16816.F32.BF16 R8, R4, R8, R12 ;  /* 0x000000080408723c */ /* 0x008fe2000004180c */
[----:B--2---:R1:W-:Y:S02]  /*40a80*/  STL.64 [R1+0x30c8], R24 ;  /* 0x0030c81801007387 */ /* 0x0043e40000100a00 */
[----:B-1----:R-:W-:Y:S02]  /*40a90*/  IMAD.MOV.U32 R24, RZ, RZ, R21 ;  /* 0x000000ffff187224 */ /* 0x002fe400078e0015 */
[----:B------:R-:W-:-:S02]  /*40aa0*/  IMAD.MOV.U32 R25, RZ, RZ, R20 ;  /* 0x000000ffff197224 */ /* 0x000fc400078e0014 */
[----:B------:R-:W1:Y:S04]  /*40ab0*/  LDSM.16.MT88.4 R20, [R3+0xa080] ;  /* 0x00a080000314783b */ /* 0x000e680000004200 */
[----:B0-----:R-:W-:Y:S01]  /*40ac0*/  STL.64 [R1+0x2fe8], R18 ;  /* 0x002fe81201007387 */ /* 0x001fe20000100a00 */
[----:B------:R-:W-:Y:S11]  /*40ad0*/  STL.64 [R1+0x2fe0], R16 ;  /* 0x002fe01001007387 */ /* 0x000ff60000100a00 */
[----:B------:R-:W-:Y:S02]  /*40ae0*/  STL.64 [R1+0x240], R8 ;  /* 0x0002400801007387 */ /* 0x000fe40000100a00 */
[----:B------:R-:W-:Y:S01]  /*40af0*/  STL.64 [R1+0x248], R10 ;  /* 0x0002480a01007387 */ /* 0x000fe20000100a00 */
[----:B------:R-:W-:Y:S04]  /*40b00*/  STL.64 [R1+0x30e0], R24 ;  /* 0x0030e01801007387 */ /* 0x000fe80000100a00 */
[----:B-1----:R-:W-:Y:S01]  /*40b10*/  STL.64 [R1+0x2f70], R22 ;  /* 0x002f701601007387 */ /* 0x002fe20000100a00 */
[----:B------:R0:W-:Y:S03]  /*40b20*/  STL.64 [R1+0x2f68], R20 ;  /* 0x002f681401007387 */ /* 0x0001e60000100a00 */
[----:B0-----:R-:W2:Y:S01]  /*40b30*/  LDL.LU R20, [R1+0x120] ;  /* 0x0001200001147983 */ /* 0x001ea20000300800 */
[----:B------:R-:W2:Y:S02]  /*40b40*/  LDL.LU R21, [R1+0x124] ;  /* 0x0001240001157983 */ /* 0x000ea40000300800 */
[----:B------:R-:W3:Y:S02]  /*40b50*/  LDL.LU R22, [R1+0x128] ;  /* 0x0001280001167983 */ /* 0x000ee40000300800 */
[----:B------:R-:W3:Y:S01]  /*40b60*/  LDL.LU R23, [R1+0x12c] ;  /* 0x00012c0001177983 */ /* 0x000ee20000300800 */
[----:B------:R-:W4:Y:S04]  /*40b70*/  LDL.LU.64 R16, [R1+0x40] ;  /* 0x0000400001107983 */ /* 0x000f280000300a00 */
[----:B----4-:R0:W-:Y:S04]  /*40b80*/  STL.64 [R1+0x3120], R16 ;  /* 0x0031201001007387 */ /* 0x0101e80000100a00 */
[----:B0-----:R-:W4:Y:S01]  /*40b90*/  LDL.LU R16, [R1+0x190] ;  /* 0x0001900001107983 */ /* 0x001f220000300800 */
[----:B------:R-:W4:Y:S02]  /*40ba0*/  LDL.LU R17, [R1+0x194] ;  /* 0x0001940001117983 */ /* 0x000f240000300800 */
[----:B------:R-:W4:Y:S02]  /*40bb0*/  LDL.LU R18, [R1+0x198] ;  /* 0x0001980001127983 */ /* 0x000f240000300800 */
[----:B------:R-:W4:Y:S01]  /*40bc0*/  LDL.LU R19, [R1+0x19c] ;  /* 0x00019c0001137983 */ /* 0x000f220000300800 */
        /* <DEDUP_REMOVED lines=10> */
[----:B------:R-:W2:Y:S04]  /*40c70*/  LDL.LU.64 R24, [R1+0x10] ;  /* 0x0000100001187983 */ /* 0x000ea80000300a00 */
[----:B--2---:R0:W-:Y:S04]  /*40c80*/  STL.64 [R1+0x30f8], R24 ;  /* 0x0030f81801007387 */ /* 0x0041e80000100a00 */
[----:B0-----:R-:W2:Y:S01]  /*40c90*/  LDL.LU.64 R24, [R1+0x30] ;  /* 0x0000300001187983 */ /* 0x001ea20000300a00 */
        /* <DEDUP_REMOVED lines=11> */
[----:B------:R-:W3:Y:S02]  /*40d50*/  LDL.LU R23, [R1+0x14c] ;  /* 0x00014c0001177983 */ /* 0x000ee40000300800 */
[----:B------:R-:W-:-:S02]  /*40d60*/  IMAD.MOV.U32 R8, RZ, RZ, R28 ;  /* 0x000000ffff087224 */ /* 0x000fc400078e001c */
[----:B------:R-:W-:-:S07]  /*40d70*/  IMAD.MOV.U32 R9, RZ, RZ, R0 ;  /* 0x000000ffff097224 */ /* 0x000fce00078e0000 */
        /* <DEDUP_REMOVED lines=8> */
[----:B------:R-:W3:Y:S02]  /*40e00*/  LDL.LU.64 R10, [R1+0x3118] ;  /* 0x00311800010a7983 */ /* 0x000ee40000300a00 */
[----:B------:R-:W3:Y:S09]  /*40e10*/  LDL.LU.64 R8, [R1+0x3110] ;  /* 0x0031100001087983 */ /* 0x000ef20000300a00 */
[----:B------:R-:W-:Y:S01]  /*40e20*/  STL.64 [R1+0x190], R4 ;  /* 0x0001900401007387 */ /* 0x000fe20000100a00 */
[----:B------:R-:W-:Y:S02]  /*40e30*/  STL.64 [R1+0x198], R6 ;  /* 0x0001980601007387 */ /* 0x000fe40000100a00 */
[----:B------:R-:W0:Y:S02]  /*40e40*/  LDSM.16.MT88.4 R4, [R3+0xa100] ;  /* 0x00a100000304783b */ /* 0x000e240000004200 */
[----:B0-----:R-:W-:Y:S02]  /*40e50*/  STL.64 [R1+0x2f00], R6 ;  /* 0x002f000601007387 */ /* 0x001fe40000100a00 */
[----:B------:R0:W-:Y:S02]  /*40e60*/  STL.64 [R1+0x2ef8], R4 ;  /* 0x002ef80401007387 */ /* 0x0001e40000100a00 */
[----:B0-----:R-:W4:Y:S01]  /*40e70*/  LDL.LU.64 R4, [R1+0x80] ;  /* 0x0000800001047983 */ /* 0x001f220000300a00 */
[----:B------:R-:W2:Y:S01]  /*40e80*/  LDL.64 R6, [R1+0x88] ;  /* 0x0000880001067983 */ /* 0x000ea20000100a00 */
[C---:B---3--:R-:W-:Y:S11]  /*40e90*/  HMMA.16816.F32.BF16 R12, R8.reuse, R16, R12 ;  /* 0x00000010080c723c */ /* 0x048ff6000004180c */
        /* <DEDUP_REMOVED lines=8> */
[----:B------:R-:W4:Y:S01]  /*40f20*/  LDL.LU R16, [R1+0xb0] ;  /* 0x0000b00001107983 */ /* 0x000f220000300800 */
[----:B------:R-:W4:Y:S02]  /*40f30*/  LDL.LU R17, [R1+0xb4] ;  /* 0x0000b40001117983 */ /* 0x000f240000300800 */
[----:B------:R-:W4:Y:S02]  /*40f40*/  LDL.LU R18, [R1+0xb8] ;  /* 0x0000b80001127983 */ /* 0x000f240000300800 */
[----:B------:R-:W4:Y:S01]  /*40f50*/  LDL.LU R19, [R1+0xbc] ;  /* 0x0000bc0001137983 */ /* 0x000f220000300800 */
[----:B------:R-:W-:Y:S01]  /*40f60*/  STL [R1+0x30a4], R3 ;  /* 0x0030a40301007387 */ /* 0x000fe20000100800 */
[----:B------:R-:W-:Y:S01]  /*40f70*/  STL [R1+0x30a0], R0 ;  /* 0x0030a00001007387 */ /* 0x000fe20000100800 */
[C---:B---3--:R-:W-:Y:S11]  /*40f80*/  HMMA.16816.F32.BF16 R12, R8.reuse, R24, R12 ;  /* 0x00000018080c723c */ /* 0x048ff6000004180c */
[----:B------:R-:W-:Y:S11]  /*40f90*/  @!UPT UIADD3 URZ, URZ, URZ, URZ ;  /* 0x0000003f3f3ff290 */ /* 0x000ff6000fffe03f */
[----:B------:R-:W-:Y:S01]  /*40fa0*/  @!UPT UIADD3 URZ, URZ, URZ, URZ ;  /* 0x0000003f3f3ff290 */ /* 0x000fe2000fffe03f */
[----:B------:R-:W-:Y:S01]  /*40fb0*/  STL.64 [R1+0x160], R12 ;  /* 0x0001600c01007387 */ /* 0x000fe20000100a00 */
[----:B------:R0:W-:Y:S02]  /*40fc0*/  STL.64 [R1+0x168], R14 ;  /* 0x0001680e01007387 */ /* 0x0001e40000100a00 */
[----:B0-----:R-:W-:Y:S02]  /*40fd0*/  IMAD.MOV.U32 R14, RZ, RZ, R24 ;  /* 0x000000ffff0e7224 */ /* 0x001fe400078e0018 */
[----:B------:R-:W-:Y:S02]  /*40fe0*/  IMAD.MOV.U32 R15, RZ, RZ, R25 ;  /* 0x000000ffff0f7224 */ /* 0x000fe400078e0019 */
        /* <DEDUP_REMOVED lines=25> */
[----:B------:R-:W3:Y:S02]  /*41180*/  LDL.LU.64 R26, [R1+0x30b0] ;  /* 0x0030b000011a7983 */ /* 0x000ee40000300a00 */
[----:B------:R-:W2:Y:S02]  /*41190*/  LDL.LU.64 R24, [R1+0x30a8] ;  /* 0x0030a80001187983 */ /* 0x000ea40000300a00 */
[----:B--2---:R-:W-:Y:S01]  /*411a0*/  HMMA.16816.F32.BF16 R20, R8, R24, R20 ;  /* 0x000000180814723c */ /* 0x004fe20000041814 */
[----:B---3--:R-:W-:Y:S01]  /*411b0*/  STL.64 [R1+0x3020], R26 ;  /* 0x0030201a01007387 */ /* 0x008fe20000100a00 */
[----:B------:R0:W-:Y:S11]  /*411c0*/  STL.64 [R1+0x3018], R24 ;  /* 0x0030181801007387 */ /* 0x0001f60000100a00 */
[----:B------:R-:W-:Y:S10]  /*411d0*/  @!UPT UIADD3 URZ, URZ, URZ, URZ ;  /* 0x0000003f3f3ff290 */ /* 0x000ff4000fffe03f */
[----:B------:R1:W-:Y:S01]  /*411e0*/  STL.64 [R1+0x120], R20 ;  /* 0x0001201401007387 */ /* 0x0003e20000100a00 */
[----:B------:R2:W-:Y:S02]  /*411f0*/  STL.64 [R1+0x128], R22 ;  /* 0x0001281601007387 */ /* 0x0005e40000100a00 */
[----:B0-----:R-:W3:Y:S02]  /*41200*/  LDL.LU R24, [R1+0x110] ;  /* 0x0001100001187983 */ /* 0x001ee40000300800 */
[----:B------:R-:W3:Y:S01]  /*41210*/  LDL.LU R25, [R1+0x114] ;  /* 0x0001140001197983 */ /* 0x000ee20000300800 */
[----:B------:R-:W3:Y:S01]  /*41220*/  LDL.LU R26, [R1+0x118] ;  /* 0x00011800011a7983 */ /* 0x000ee20000300800 */
[----:B------:R-:W3:Y:S03]  /*41230*/  LDL.LU R27, [R1+0x11c] ;  /* 0x00011c00011b7983 */ /* 0x000ee60000300800 */
[----:B-1----:R-:W3:Y:S01]  /*41240*/  LDL.LU R20, [R1+0x2e0] ;  /* 0x0002e00001147983 */ /* 0x002ee20000300800 */
[----:B------:R-:W3:Y:S02]  /*41250*/  LDL.LU R21, [R1+0x2e4] ;  /* 0x0002e40001157983 */ /* 0x000ee40000300800 */
[----:B--2---:R-:W2:Y:S02]  /*41260*/  LDL.LU R22, [R1+0x2e8] ;  /* 0x0002e80001167983 */ /* 0x004ea40000300800 */
[----:B------:R-:W-:-:S05]  /*41270*/  IMAD.MOV.U32 R23, RZ, RZ, R2 ;  /* 0x000000ffff177224 */ /* 0x000fca00078e0002 */
[----:B--2---:R-:W-:Y:S01]  /*41280*/  STL.64 [R1+0x2fa8], R22 ;  /* 0x002fa81601007387 */ /* 0x004fe20000100a00 */
[----:B---3--:R0:W-:Y:S03]  /*41290*/  STL.64 [R1+0x2fa0], R20 ;  /* 0x002fa01401007387 */ /* 0x0081e60000100a00 */
[----:B0-----:R-:W2:Y:S01]  /*412a0*/  LDL.LU.64 R20, [R1] ;  /* 0x0000000001147983 */ /* 0x001ea20000300a00 */
[----:B------:R-:W3:Y:S03]  /*412b0*/  LDL.64 R22, [R1+0x8] ;  /* 0x0000080001167983 */ /* 0x000ee60000100a00 */
[----:B---3--:R-:W-:Y:S01]  /*412c0*/  STL.64 [R1+0x3048], R22 ;  /* 0x0030481601007387 */ /* 0x008fe20000100a00 */
[----:B--2---:R0:W-:Y:S03]  /*412d0*/  STL.64 [R1+0x3040], R20 ;  /* 0x0030401401007387 */ /* 0x0041e60000100a00 */
[----:B0-----:R-:W2:Y:S02]  /*412e0*/  LDL.LU.64 R20, [R1+0x70] ;  /* 0x0000700001147983 */ /* 0x001ea40000300a00 */
[C---:B--2---:R-:W-:Y:S08]  /*412f0*/  HMMA.16816.F32.BF16 R24, R8.reuse, R20, R24 ;  /* 0x000000140818723c */ /* 0x044ff00000041818 */
[----:B----4-:R-:W-:Y:S01]  /*41300*/  HMMA.16816.F32.BF16 R8, R8, R4, R16 ;  /* 0x000000040808723c */ /* 0x010fe20000041810 */
[----:B------:R-:W-:-:S02]  /*41310*/  IMAD.MOV.U32 R28, RZ, RZ, R20 ;  /* 0x000000ffff1c7224 */ /* 0x000fc400078e0014 */
[----:B------:R-:W-:Y:S02]  /*41320*/  IMAD.MOV.U32 R29, RZ, RZ, R21 ;  /* 0x000000ffff1d7224 */ /* 0x000fe400078e0015 */
[----:B------:R-:W-:-:S11]  /*41330*/  IMAD.MOV.U32 R20, RZ, RZ, R12 ;  /* 0x000000ffff147224 */ /* 0x000fd600078e000c */
[----:B------:R-:W-:Y:S01]  /*41340*/  IMAD.MOV.U32 R2, RZ, RZ, R27 ;  /* 0x000000ffff027224 */ /* 0x000fe200078e001b */
[----:B------:R0:W-:Y:S01]  /*41350*/  STL.64 [R1+0x110], R24 ;  /* 0x0001101801007387 */ /* 0x0001e20000100a00 */
[----:B------:R-:W-:Y:S03]  /*41360*/  STL [R1+0x118], R26 ;  /* 0x0001181a01007387 */ /* 0x000fe60000100800 */
[----:B------:R-:W-:Y:S01]  /*41370*/  STL [R1+0x2e28], R2 ;  /* 0x002e280201007387 */ /* 0x000fe20000100800 */
[----:B------:R-:W-:Y:S02]  /*41380*/  STL.64 [R1+0x2ff8], R6 ;  /* 0x002ff80601007387 */ /* 0x000fe40000100a00 */
[----:B------:R-:W-:Y:S02]  /*41390*/  STL.64 [R1+0x2ff0], R4 ;  /* 0x002ff00401007387 */ /* 0x000fe40000100a00 */
[----:B------:R1:W-:Y:S01]  /*413a0*/  STL.64 [R1+0xb0], R8 ;  /* 0x0000b00801007387 */ /* 0x0003e20000100a00 */
[----:B------:R2:W-:Y:S01]  /*413b0*/  STL.64 [R1+0xb8], R10 ;  /* 0x0000b80a01007387 */ /* 0x0005e20000100a00 */
[----:B------:R-:W-:-:S02]  /*413c0*/  IMAD.MOV.U32 R21, RZ, RZ, R13 ;  /* 0x000000ffff157224 */ /* 0x000fc400078e000d */
[----:B0-----:R-:W-:Y:S01]  /*413d0*/  IMAD.MOV.U32 R24, RZ, RZ, R3 ;  /* 0x000000ffff187224 */ /* 0x001fe200078e0003 */
[----:B-1----:R-:W3:Y:S01]  /*413e0*/  LDL.LU R8, [R1+0x310] ;  /* 0x0003100001087983 */ /* 0x002ee20000300800 */
[----:B------:R-:W3:Y:S02]  /*413f0*/  LDL.LU R9, [R1+0x314] ;  /* 0x0003140001097983 */ /* 0x000ee40000300800 */
[----:B--2---:R-:W2:Y:S02]  /*41400*/  LDL.LU R10, [R1+0x318] ;  /* 0x00031800010a7983 */ /* 0x004ea40000300800 */
[----:B------:R-:W2:Y:S01]  /*41410*/  LDL.LU R11, [R1+0x31c] ;  /* 0x00031c00010b7983 */ /* 0x000ea20000300800 */
[----:B------:R-:W4:Y:S01]  /*41420*/  LDL.LU R16, [R1+0x330] ;  /* 0x0003300001107983 */ /* 0x000f220000300800 */
[----:B------:R-:W4:Y:S02]  /*41430*/  LDL.LU R17, [R1+0x334] ;  /* 0x0003340001117983 */ /* 0x000f240000300800 */
[----:B------:R-:W2:Y:S02]  /*41440*/  LDL.LU R18, [R1+0x338] ;  /* 0x0003380001127983 */ /* 0x000ea40000300800 */
[----:B------:R-:W2:Y:S01]  /*41450*/  LDL.LU R19, [R1+0x33c] ;  /* 0x00033c0001137983 */ /* 0x000ea20000300800 */
[----:B------:R-:W2:Y:S01]  /*41460*/  LDL.LU R3, [R1+0x30a4] ;  /* 0x0030a40001037983 */ /* 0x000ea20000300800 */
[----:B------:R-:W-:-:S02]  /*41470*/  IMAD.MOV.U32 R25, RZ, RZ, R0 ;  /* 0x000000ffff197224 */ /* 0x000fc400078e0000 */
[----:B------:R-:W2:Y:S02]  /*41480*/  LDL.LU R0, [R1+0x30a0] ;  /* 0x0030a00001007983 */ /* 0x000ea40000300800 */
[----:B------:R-:W2:Y:S01]  /*41490*/  LDL.LU R12, [R1+0x309c] ;  /* 0x00309c00010c7983 */ /* 0x000ea20000300800 */
[----:B------:R-:W2:Y:S01]  /*414a0*/  LDL.LU R13, [R1+0x3098] ;  /* 0x00309800010d7983 */ /* 0x000ea20000300800 */
[----:B------:R-:W-:Y:S02]  /*414b0*/  STL.64 [R1+0x3060], R20 ;  /* 0x0030601401007387 */ /* 0x000fe40000100a00 */
[----:B------:R0:W-:Y:S02]  /*414c0*/  STL.64 [R1+0x3038], R24 ;  /* 0x0030381801007387 */ /* 0x0001e40000100a00 */
        /* <DEDUP_REMOVED lines=27> */
[----:B------:R-:W-:Y:S01]  /*41680*/  STL.64 [R1+0x3008], R18 ;  /* 0x0030081201007387 */ /* 0x000fe20000100a00 */
[----:B----4-:R-:W-:Y:S02]  /*41690*/  STL.64 [R1+0x3000], R16 ;  /* 0x0030001001007387 */ /* 0x010fe40000100a00 */
[----:B------:R-:W4:Y:S02]  /*416a0*/  LDL.LU R28, [R1+0x308c] ;  /* 0x00308c00011c7983 */ /* 0x000f240000300800 */
[----:B------:R-:W2:Y:S01]  /*416b0*/  LDL.LU R29, [R1+0x3088] ;  /* 0x00308800011d7983 */ /* 0x000ea20000300800 */
[----:B------:R0:W-:Y:S04]  /*416c0*/  STL.64 [R1+0x3010], R4 ;  /* 0x0030100401007387 */ /* 0x0001e80000100a00 */
        /* <DEDUP_REMOVED lines=14> */
[----:B------:R-:W-:Y:S01]  /*417b0*/  STL.64 [R1+0x2fd0], R10 ;  /* 0x002fd00a01007387 */ /* 0x000fe20000100a00 */
[----:B---3--:R0:W-:Y:S02]  /*417c0*/  STL.64 [R1+0x2fc8], R8 ;  /* 0x002fc80801007387 */ /* 0x0081e40000100a00 */
[----:B0-----:R-:W-:-:S02]  /*417d0*/  IMAD.MOV.U32 R8, RZ, RZ, R0 ;  /* 0x000000ffff087224 */ /* 0x001fc400078e0000 */
[----:B------:R-:W-:Y:S01]  /*417e0*/  IMAD.MOV.U32 R9, RZ, RZ, R3 ;  /* 0x000000ffff097224 */ /* 0x000fe200078e0003 */
[----:B------:R-:W3:Y:S01]  /*417f0*/  LDL.LU R0, [R1+0x3084] ;  /* 0x0030840001007983 */ /* 0x000ee20000300800 */
        /* <DEDUP_REMOVED lines=46> */
[----:B------:R-:W3:Y:S01]  /*41ae0*/  LDL R2, [R1+0x1fe8] ;  /* 0x001fe80001027983 */ /* 0x000ee20000100800 */
[----:B--2---:R-:W-:Y:S11]  /*41af0*/  HMMA.16816.F32.BF16 R4, R12, R24, R4 ;  /* 0x000000180c04723c */ /* 0x004ff60000041804 */
[----:B------:R-:W-:Y:S11]  /*41b00*/  @!UPT UIADD3 URZ, URZ, URZ, URZ ;  /* 0x0000003f3f3ff290 */ /* 0x000ff6000fffe03f */
[----:B------:R-:W-:Y:S01]  /*41b10*/  @!UPT UIADD3 URZ, URZ, URZ, URZ ;  /* 0x0000003f3f3ff290 */ /* 0x000fe2000fffe03f */
[----:B------:R0:W-:Y:S04]  /*41b20*/  STL.64 [R1+0x340], R4 ;  /* 0x0003400401007387 */ /* 0x0001e80000100a00 */
[----:B0-----:R-:W2:Y:S01]  /*41b30*/  LDL.LU.64 R4, [R1+0x3010] ;  /* 0x0030100001047983 */ /* 0x001ea20000300a00 */
[----:B------:R-:W-:Y:S02]  /*41b40*/  IMAD.MOV.U32 R23, RZ, RZ, R3 ;  /* 0x000000ffff177224 */ /* 0x000fe400078e0003 */
[----:B------:R-:W-:Y:S02]  /*41b50*/  IMAD.MOV.U32 R25, RZ, RZ, R6 ;  /* 0x000000ffff197224 */ /* 0x000fe400078e0006 */
[----:B------:R-:W-:-:S03]  /*41b60*/  IMAD.MOV.U32 R3, RZ, RZ, R7 ;  /* 0x000000ffff037224 */ /* 0x000fc600078e0007 */
[----:B------:R0:W-:Y:S01]  /*41b70*/  STL [R1+0x2e2c], R25 ;  /* 0x002e2c1901007387 */ /* 0x0001e20000100800 */
[----:B------:R1:W-:Y:S02]  /*41b80*/  STL.64 [R1+0x2fb0], R26 ;  /* 0x002fb01a01007387 */ /* 0x0003e40000100a00 */
[----:B------:R-:W3:Y:S01]  /*41b90*/  LDL.LU R24, [R1+0x2f0] ;  /* 0x0002f00001187983 */ /* 0x000ee20000300800 */
[----:B0-----:R-:W3:Y:S01]  /*41ba0*/  LDL.LU R25, [R1+0x2f4] ;  /* 0x0002f40001197983 */ /* 0x001ee20000300800 */
[----:B-1----:R-:W3:Y:S01]  /*41bb0*/  LDL.LU R26, [R1+0x2f8] ;  /* 0x0002f800011a7983 */ /* 0x002ee20000300800 */
        /* <DEDUP_REMOVED lines=8> */
[----:B--2---:R-:W-:Y:S01]  /*41c40*/  HMMA.16816.F32.BF16 R12, R12, R4, R16 ;  /* 0x000000040c0c723c */ /* 0x004fe20000041810 */
[----:B------:R-:W2:Y:S01]  /*41c50*/  LDL.LU.64 R18, [R1+0x2fe8] ;  /* 0x002fe80001127983 */ /* 0x000ea20000300a00 */
[----:B------:R-:W2:Y:S02]  /*41c60*/  LDL.LU.64 R16, [R1+0x2fe0] ;  /* 0x002fe00001107983 */ /* 0x000ea40000300a00 */
[----:B---3--:R-:W-:Y:S11]  /*41c70*/  IMAD.MOV.U32 R27, RZ, RZ, R0 ;  /* 0x000000ffff1b7224 */ /* 0x008ff600078e0000 */
[----:B------:R-:W-:Y:S08]  /*41c80*/  @!UPT UIADD3 URZ, URZ, URZ, URZ ;  /* 0x0000003f3f3ff290 */ /* 0x000ff0000fffe03f */
[----:B------:R-:W-:Y:S01]  /*41c90*/  STL.64 [R1+0x330], R12 ;  /* 0x0003300c01007387 */ /* 0x000fe20000100a00 */
[----:B------:R-:W-:Y:S02]  /*41ca0*/  STL [R1+0x338], R14 ;  /* 0x0003380e01007387 */ /* 0x000fe40000100800 */
[----:B------:R0:W-:Y:S02]  /*41cb0*/  STL.64 [R1+0x2f78], R6 ;  /* 0x002f780601007387 */ /* 0x0001e40000100a00 */
[----:B------:R-:W3:Y:S01]  /*41cc0*/  LDL.LU R4, [R1+0x300] ;  /* 0x0003000001047983 */ /* 0x000ee20000300800 */
[----:B------:R-:W3:Y:S01]  /*41cd0*/  LDL.LU R5, [R1+0x304] ;  /* 0x0003040001057983 */ /* 0x000ee20000300800 */
[----:B------:R-:W-:-:S03]  /*41ce0*/  IMAD.MOV.U32 R0, RZ, RZ, R15 ;  /* 0x000000ffff007224 */ /* 0x000fc600078e000f */
[----:B0-----:R-:W3:Y:S01]  /*41cf0*/  LDL.LU R6, [R1+0x308] ;  /* 0x0003080001067983 */ /* 0x001ee20000300800 */
[----:B------:R-:W3:Y:S02]  /*41d00*/  LDL.LU R7, [R1+0x30c] ;  /* 0x00030c0001077983 */ /* 0x000ee40000300800 */
[----:B------:R-:W3:Y:S02]  /*41d10*/  LDL R14, [R1+0x28] ;  /* 0x00002800010e7983 */ /* 0x000ee40000100800 */
[----:B------:R-:W3:Y:S01]  /*41d20*/  LDL R15, [R1+0x2c] ;  /* 0x00002c00010f7983 */ /* 0x000ee20000100800 */
[C---:B--2---:R-:W-:Y:S01]  /*41d30*/  HMMA.16816.F32.BF16 R8, R16.reuse, R10, R20 ;  /* 0x0000000a1008723c */ /* 0x044fe20000041814 */
[----:B------:R-:W2:Y:S11]  /*41d40*/  LDL.LU.64 R22, [R1+0x2fd8] ;  /* 0x002fd80001167983 */ /* 0x000eb60000300a00 */
[----:B------:R-:W-:Y:S11]  /*41d50*/  @!UPT UIADD3 URZ, URZ, URZ, URZ ;  /* 0x0000003f3f3ff290 */ /* 0x000ff6000fffe03f */
        /* <DEDUP_REMOVED lines=8> */
[----:B------:R0:W-:Y:S02]  /*41de0*/  STL.64 [R1+0x318], R10 ;  /* 0x0003180a01007387 */ /* 0x0001e40000100a00 */
[----:B0-----:R-:W-:Y:S02]  /*41df0*/  IMAD.MOV.U32 R11, RZ, RZ, R22 ;  /* 0x000000ffff0b7224 */ /* 0x001fe400078e0016 */
[----:B------:R-:W-:Y:S02]  /*41e00*/  IMAD.MOV.U32 R10, RZ, RZ, R23 ;  /* 0x000000ffff0a7224 */ /* 0x000fe400078e0017 */
        /* <DEDUP_REMOVED lines=16> */
[----:B------:R-:W3:Y:S02]  /*41f10*/  LDL.LU.64 R22, [R1+0x2fa8] ;  /* 0x002fa80001167983 */ /* 0x000ee40000300a00 */
[----:B------:R-:W3:Y:S02]  /*41f20*/  LDL.LU.64 R20, [R1+0x2fa0] ;  /* 0x002fa00001147983 */ /* 0x000ee40000300a00 */
[----:B---3--:R-:W-:Y:S11]  /*41f30*/  HMMA.16816.F32.BF16 R20, R16, R14, R20 ;  /* 0x0000000e1014723c */ /* 0x008ff60000041814 */
[----:B------:R-:W-:Y:S11]  /*41f40*/  @!UPT UIADD3 URZ, URZ, URZ, URZ ;  /* 0x0000003f3f3ff290 */ /* 0x000ff6000fffe03f */
[----:B------:R-:W-:Y:S01]  /*41f50*/  @!UPT UIADD3 URZ, URZ, URZ, URZ ;  /* 0x0000003f3f3ff290 */ /* 0x000fe2000fffe03f */
[----:B------:R-:W-:Y:S01]  /*41f60*/  STL.64 [R1+0x470], R20 ;  /* 0x0004701401007387 */ /* 0x000fe20000100a00 */
[----:B------:R-:W-:Y:S02]  /*41f70*/  STL [R1+0x478], R22 ;  /* 0x0004781601007387 */ /* 0x000fe40000100800 */
[----:B------:R0:W-:Y:S02]  /*41f80*/  STL.64 [R1+0x2f38], R14 ;  /* 0x002f380e01007387 */ /* 0x0001e40000100a00 */
[----:B------:R-:W3:Y:S01]  /*41f90*/  LDL R6, [R1+0x78] ;  /* 0x0000780001067983 */ /* 0x000ee20000100800 */
[----:B------:R-:W3:Y:S01]  /*41fa0*/  LDL R7, [R1+0x7c] ;  /* 0x00007c0001077983 */ /* 0x000ee20000100800 */
[----:B------:R-:W-:Y:S02]  /*41fb0*/  IMAD.MOV.U32 R24, RZ, RZ, R23 ;  /* 0x000000ffff187224 */ /* 0x000fe400078e0017 */
[----:B0-----:R-:W-:Y:S02]  /*41fc0*/  IMAD.MOV.U32 R15, RZ, RZ, R4 ;  /* 0x000000ffff0f7224 */ /* 0x001fe400078e0004 */
[----:B------:R-:W-:Y:S01]  /*41fd0*/  IMAD.MOV.U32 R14, RZ, RZ, R5 ;  /* 0x000000ffff0e7224 */ /* 0x000fe200078e0005 */
[----:B---3--:R0:W-:Y:S01]  /*41fe0*/  STL.64 [R1+0x2f90], R6 ;  /* 0x002f900601007387 */ /* 0x0081e20000100a00 */
[----:B------:R-:W3:Y:S02]  /*41ff0*/  LDL.LU R4, [R1+0x2d0] ;  /* 0x0002d00001047983 */ /* 0x000ee40000300800 */
[----:B------:R-:W3:Y:S01]  /*42000*/  LDL.LU R5, [R1+0x2d4] ;  /* 0x0002d40001057983 */ /* 0x000ee20000300800 */
[----:B0-----:R-:W3:Y:S01]  /*42010*/  LDL.LU R6, [R1+0x2d8] ;  /* 0x0002d80001067983 */ /* 0x001ee20000300800 */
[----:B------:R-:W3:Y:S02]  /*42020*/  LDL.LU R7, [R1+0x2dc] ;  /* 0x0002dc0001077983 */ /* 0x000ee40000300800 */
[----:B------:R-:W2:Y:S02]  /*42030*/  LDL.LU R20, [R1+0x210] ;  /* 0x0002100001147983 */ /* 0x000ea40000300800 */
[----:B------:R-:W2:Y:S01]  /*42040*/  LDL.LU R21, [R1+0x214] ;  /* 0x0002140001157983 */ /* 0x000ea20000300800 */
[----:B------:R-:W2:Y:S01]  /*42050*/  LDL.LU R22, [R1+0x218] ;  /* 0x0002180001167983 */ /* 0x000ea20000300800 */
[----:B------:R-:W2:Y:S03]  /*42060*/  LDL.LU R23, [R1+0x21c] ;  /* 0x00021c0001177983 */ /* 0x000ea60000300800 */
[----:B--2---:R-:W-:Y:S01]  /*42070*/  STL.64 [R1+0x2f88], R22 ;  /* 0x002f881601007387 */ /* 0x004fe20000100a00 */
[----:B------:R0:W-:Y:S03]  /*42080*/  STL.64 [R1+0x2f80], R20 ;  /* 0x002f801401007387 */ /* 0x0001e60000100a00 */
[----:B0-----:R-:W2:Y:S01]  /*42090*/  LDL.LU R20, [R1+0x2c0] ;  /* 0x0002c00001147983 */ /* 0x001ea20000300800 */
[----:B------:R-:W2:Y:S02]  /*420a0*/  LDL.LU R21, [R1+0x2c4] ;  /* 0x0002c40001157983 */ /* 0x000ea40000300800 */
[----:B------:R-:W2:Y:S02]  /*420b0*/  LDL.LU R22, [R1+0x2c8] ;  /* 0x0002c80001167983 */ /* 0x000ea40000300800 */
[----:B------:R-:W2:Y:S01]  /*420c0*/  LDL.LU R23, [R1+0x2cc] ;  /* 0x0002cc0001177983 */ /* 0x000ea20000300800 */
[----:B------:R0:W-:Y:S02]  /*420d0*/  STL.64 [R1+0x2f48], R14 ;  /* 0x002f480e01007387 */ /* 0x0001e40000100a00 */
[----:B0-----:R-:W-:-:S02]  /*420e0*/  IMAD.MOV.U32 R14, RZ, RZ, R11 ;  /* 0x000000ffff0e7224 */ /* 0x001fc400078e000b */
[----:B------:R-:W-:-:S05]  /*420f0*/  IMAD.MOV.U32 R15, RZ, RZ, R10 ;  /* 0x000000ffff0f7224 */ /* 0x000fca00078e000a */
[----:B------:R0:W-:Y:S01]  /*42100*/  STL.64 [R1+0x2f60], R14 ;  /* 0x002f600e01007387 */ /* 0x0001e20000100a00 */
[----:B------:R-:W2:Y:S02]  /*42110*/  LDL R11, [R1+0x5d4] ;  /* 0x0005d400010b7983 */ /* 0x000ea40000100800 */
[----:B------:R-:W-:Y:S02]  /*42120*/  IMAD.MOV.U32 R10, RZ, RZ, R9 ;  /* 0x000000ffff0a7224 */ /* 0x000fe400078e0009 */
[----:B------:R-:W-:Y:S01]  /*42130*/  IMAD.MOV.U32 R9, RZ, RZ, R26 ;  /* 0x000000ffff097224 */ /* 0x000fe200078e001a */
[----:B0-----:R-:W3:Y:S04]  /*42140*/  LDL.64 R14, [R1+0x48] ;  /* 0x00004800010e7983 */ /* 0x001ee80000100a00 */
[----:B--2---:R0:W-:Y:S02]  /*42150*/  STL [R1+0x2eb0], R11 ;  /* 0x002eb00b01007387 */ /* 0x0041e40000100800 */
[----:B0-----:R-:W-:-:S05]  /*42160*/  IMAD.MOV.U32 R11, RZ, RZ, R8 ;  /* 0x000000ffff0b7224 */ /* 0x001fca00078e0008 */
[----:B------:R0:W-:Y:S01]  /*42170*/  STL.64 [R1+0x2f40], R10 ;  /* 0x002f400a01007387 */ /* 0x0001e20000100a00 */
[----:B------:R-:W2:Y:S02]  /*42180*/  LDL.LU R8, [R1+0x1e0] ;  /* 0x0001e00001087983 */ /* 0x000ea40000300800 */
[----:B------:R-:W3:Y:S02]  /*42190*/  LDL.LU R26, [R1+0x2f9c] ;  /* 0x002f9c00011a7983 */ /* 0x000ee40000300800 */
[----:B0-----:R-:W-:Y:S02]  /*421a0*/  IMAD.MOV.U32 R10, RZ, RZ, R27 ;  /* 0x000000ffff0a7224 */ /* 0x001fe400078e001b */
[----:B------:R-:W3:Y:S01]  /*421b0*/  LDL.LU R27, [R1+0x2f98] ;  /* 0x002f9800011b7983 */ /* 0x000ee20000300800 */
[----:B------:R-:W2:Y:S01]  /*421c0*/  LDL.LU R11, [R1+0x1ec] ;  /* 0x0001ec00010b7983 */ /* 0x000ea20000300800 */
[C---:B---3--:R-:W-:Y:S02]  /*421d0*/  HMMA.16816.F32.BF16 R4, R16.reuse, R26, R4 ;  /* 0x0000001a1004723c */ /* 0x048fe40000041804 */
[----:B--2---:R0:W-:Y:S01]  /*421e0*/  STL.64 [R1+0x2f58], R10 ;  /* 0x002f580a01007387 */ /* 0x0041e20000100a00 */
[----:B------:R1:W-:Y:S02]  /*421f0*/  STL.64 [R1+0x2f50], R8 ;  /* 0x002f500801007387 */ /* 0x0003e40000100a00 */
[----:B0-----:R-:W-:Y:S01]  /*42200*/  IMAD.MOV.U32 R10, RZ, RZ, R29 ;  /* 0x000000ffff0a7224 */ /* 0x001fe200078e001d */
[----:B-1----:R-:W2:Y:S01]  /*42210*/  LDL.LU R8, [R1+0x1f0] ;  /* 0x0001f00001087983 */ /* 0x002ea20000300800 */
[----:B------:R-:W2:Y:S02]  /*42220*/  LDL.LU R9, [R1+0x1f4] ;  /* 0x0001f40001097983 */ /* 0x000ea40000300800 */
[----:B----4-:R-:W-:Y:S11]  /*42230*/  IMAD.MOV.U32 R11, RZ, RZ, R28 ;  /* 0x000000ffff0b7224 */ /* 0x010ff600078e001c */
[----:B------:R-:W-:Y:S03]  /*42240*/  @!UPT UIADD3 URZ, URZ, URZ, URZ ;  /* 0x0000003f3f3ff290 */ /* 0x000fe6000fffe03f */
[----:B------:R-:W-:Y:S01]  /*42250*/  STL.64 [R1+0x4b0], R4 ;  /* 0x0004b00401007387 */ /* 0x000fe20000100a00 */
[----:B------:R-:W-:Y:S02]  /*42260*/  IMAD.MOV.U32 R29, RZ, RZ, R6 ;  /* 0x000000ffff1d7224 */ /* 0x000fe400078e0006 */
[----:B------:R-:W-:Y:S02]  /*42270*/  IMAD.MOV.U32 R28, RZ, RZ, R7 ;  /* 0x000000ffff1c7224 */ /* 0x000fe400078e0007 */
[----:B------:R-:W3:Y:S01]  /*42280*/  LDL.LU.64 R6, [R1+0x2f90] ;  /* 0x002f900001067983 */ /* 0x000ee20000300a00 */
[----:B------:R-:W-:Y:S02]  /*42290*/  STL.64 [R1+0x2f30], R26 ;  /* 0x002f301a01007387 */ /* 0x000fe40000100a00 */
[----:B------:R0:W-:Y:S02]  /*422a0*/  STL [R1+0x2f28], R24 ;  /* 0x002f281801007387 */ /* 0x0001e40000100800 */
[----:B0-----:R-:W4:Y:S01]  /*422b0*/  LDL.LU R24, [R1+0x1c0] ;  /* 0x0001c00001187983 */ /* 0x001f220000300800 */
[----:B------:R-:W4:Y:S02]  /*422c0*/  LDL.LU R25, [R1+0x1c4] ;  /* 0x0001c40001197983 */ /* 0x000f240000300800 */
[----:B------:R-:W4:Y:S02]  /*422d0*/  LDL.LU R26, [R1+0x1c8] ;  /* 0x0001c800011a7983 */ /* 0x000f240000300800 */
[----:B------:R-:W4:Y:S01]  /*422e0*/  LDL.LU R27, [R1+0x1cc] ;  /* 0x0001cc00011b7983 */ /* 0x000f220000300800 */
[C---:B---3--:R-:W-:Y:S01]  /*422f0*/  HMMA.16816.F32.BF16 R4, R16.reuse, R6, R20 ;  /* 0x000000061004723c */ /* 0x048fe20000041814 */
[----:B------:R-:W3:Y:S01]  /*42300*/  LDL.LU.64 R22, [R1+0x2f88] ;  /* 0x002f880001167983 */ /* 0x000ee20000300a00 */
[----:B------:R-:W3:Y:S11]  /*42310*/  LDL.LU.64 R20, [R1+0x2f80] ;  /* 0x002f800001147983 */ /* 0x000ef60000300a00 */
[----:B------:R-:W-:Y:S10]  /*42320*/  @!UPT UIADD3 URZ, URZ, URZ, URZ ;  /* 0x0000003f3f3ff290 */ /* 0x000ff4000fffe03f */
[----:B------:R-:W-:Y:S01]  /*42330*/  STL.64 [R1+0x540], R4 ;  /* 0x0005400401007387 */ /* 0x000fe20000100a00 */
[----:B------:R0:W-:Y:S03]  /*42340*/  STL.64 [R1+0x548], R6 ;  /* 0x0005480601007387 */ /* 0x0001e60000100a00 */
[----:B0-----:R-:W3:Y:S02]  /*42350*/  LDL.LU.64 R6, [R1+0x2f78] ;  /* 0x002f780001067983 */ /* 0x001ee40000300a00 */
[----:B---3--:R-:W-:Y:S02]  /*42360*/  HMMA.16816.F32.BF16 R16, R16, R6, R20 ;  /* 0x000000061010723c */ /* 0x008fe40000041814 */
[----:B------:R-:W3:Y:S01]  /*42370*/  LDL.LU.64 R22, [R1+0x2f70] ;  /* 0x002f700001167983 */ /* 0x000ee20000300a00 */
[----:B------:R-:W3:Y:S11]  /*42380*/  LDL.LU.64 R20, [R1+0x2f68] ;  /* 0x002f680001147983 */ /* 0x000ef60000300a00 */
[----:B------:R-:W-:Y:S09]  /*42390*/  @!UPT UIADD3 URZ, URZ, URZ, URZ ;  /* 0x0000003f3f3ff290 */ /* 0x000ff2000fffe03f */
[----:B------:R0:W-:Y:S01]  /*423a0*/  STL.64 [R1+0x210], R16 ;  /* 0x0002101001007387 */ /* 0x0001e20000100a00 */
[----:B------:R1:W-:Y:S03]  /*423b0*/  STL.64 [R1+0x218], R18 ;  /* 0x0002181201007387 */ /* 0x0003e60000100a00 */
[----:B0-----:R-:W2:Y:S01]  /*423c0*/  LDL.LU R16, [R1+0x1d0] ;  /* 0x0001d00001107983 */ /* 0x001ea20000300800 */
[----:B------:R-:W2:Y:S02]  /*423d0*/  LDL.LU R17, [R1+0x1d4] ;  /* 0x0001d40001117983 */ /* 0x000ea40000300800 */
[----:B-1----:R-:W2:Y:S02]  /*423e0*/  LDL.LU R18, [R1+0x1d8] ;  /* 0x0001d80001127983 */ /* 0x002ea40000300800 */
[----:B------:R-:W2:Y:S01]  /*423f0*/  LDL.LU R19, [R1+0x1dc] ;  /* 0x0001dc0001137983 */ /* 0x000ea20000300800 */
[----:B------:R0:W-:Y:S01]  /*42400*/  STL.64 [R1+0x2f10], R6 ;  /* 0x002f100601007387 */ /* 0x0001e20000100a00 */
[----:B------:R-:W3:Y:S02]  /*42410*/  LDL.LU R4, [R1+0x200] ;  /* 0x0002000001047983 */ /* 0x000ee40000300800 */
[----:B------:R-:W3:Y:S01]  /*42420*/  LDL.LU R5, [R1+0x204] ;  /* 0x0002040001057983 */ /* 0x000ee20000300800 */
[----:B0-----:R-:W3:Y:S01]  /*42430*/  LDL.LU R6, [R1+0x208] ;  /* 0x0002080001067983 */ /* 0x001ee20000300800 */
[----:B------:R-:W3:Y:S02]  /*42440*/  LDL.LU R7, [R1+0x20c] ;  /* 0x00020c0001077983 */ /* 0x000ee40000300800 */
        /* <DEDUP_REMOVED lines=20> */
[----:B0-----:R-:W4:Y:S01]  /*42590*/  LDL.LU.64 R14, [R1+0x2f38] ;  /* 0x002f3800010e7983 */ /* 0x001f220000300a00 */
[C---:B--2---:R-:W-:Y:S03]  /*425a0*/  HMMA.16816.F32.BF16 R16, R20.reuse, R10, R16 ;  /* 0x0000000a1410723c */ /* 0x044fe60000041810 */
[----:B------:R0:W-:Y:S04]  /*425b0*/  STL.64 [R1+0x2ec0], R10 ;  /* 0x002ec00a01007387 */ /* 0x0001e80000100a00 */
[----:B0-----:R-:W2:Y:S11]  /*425c0*/  LDL.64 R10, [R1+0x18] ;  /* 0x00001800010a7983 */ /* 0x001eb60000100a00 */
[----:B------:R-:W-:Y:S05]  /*425d0*/  @!UPT UIADD3 URZ, URZ, URZ, URZ ;  /* 0x0000003f3f3ff290 */ /* 0x000fea000fffe03f */
[----:B------:R-:W-:Y:S01]  /*425e0*/  STL.64 [R1+0x590], R16 ;  /* 0x0005901001007387 */ /* 0x000fe20000100a00 */
[----:B------:R-:W-:Y:S03]  /*425f0*/  STL.64 [R1+0x598], R18 ;  /* 0x0005981201007387 */ /* 0x000fe60000100a00 */
[----:B--2---:R0:W-:Y:S04]  /*42600*/  STL.64 [R1+0x2ed8], R10 ;  /* 0x002ed80a01007387 */ /* 0x0041e80000100a00 */
[----:B0-----:R-:W2:Y:S01]  /*42610*/  LDL.64 R10, [R1+0x38] ;  /* 0x00003800010a7983 */ /* 0x001ea20000100a00 */
[----:B----4-:R-:W-:Y:S03]  /*42620*/  HMMA.16816.F32.BF16 R24, R20, R14, R24 ;  /* 0x0000000e1418723c */ /* 0x010fe60000041818 */
[----:B--2---:R0:W-:Y:S01]  /*42630*/  STL.64 [R1+0x2ee0], R10 ;  /* 0x002ee00a01007387 */ /* 0x0041e20000100a00 */
[----:B------:R-:W2:Y:S02]  /*42640*/  LDL.LU R16, [R1+0x1a0] ;  /* 0x0001a00001107983 */ /* 0x000ea40000300800 */
[----:B------:R-:W2:Y:S02]  /*42650*/  LDL.LU R17, [R1+0x1a4] ;  /* 0x0001a40001117983 */ /* 0x000ea40000300800 */
[----:B------:R-:W3:Y:S01]  /*42660*/  LDL.LU R18, [R1+0x1a8] ;  /* 0x0001a80001127983 */ /* 0x000ee20000300800 */
[----:B------:R-:W3:Y:S01]  /*42670*/  LDL.LU R19, [R1+0x1ac] ;  /* 0x0001ac0001137983 */ /* 0x000ee20000300800 */
[----:B0-----:R-:W-:-:S02]  /*42680*/  IMAD.MOV.U32 R10, RZ, RZ, R5 ;  /* 0x000000ffff0a7224 */ /* 0x001fc400078e0005 */
[----:B------:R-:W-:Y:S01]  /*42690*/  IMAD.MOV.U32 R11, RZ, RZ, R4 ;  /* 0x000000ffff0b7224 */ /* 0x000fe200078e0004 */
[----:B---3--:R-:W-:Y:S01]  /*426a0*/  STL.64 [R1+0x2f20], R18 ;  /* 0x002f201201007387 */ /* 0x008fe20000100a00 */
[----:B--2---:R0:W-:Y:S03]  /*426b0*/  STL.64 [R1+0x2f18], R16 ;  /* 0x002f181001007387 */ /* 0x0041e60000100a00 */
[----:B0-----:R-:W2:Y:S01]  /*426c0*/  LDL.LU R16, [R1+0x1b0] ;  /* 0x0001b00001107983 */ /* 0x001ea20000300800 */
[----:B------:R-:W2:Y:S02]  /*426d0*/  LDL.LU R17, [R1+0x1b4] ;  /* 0x0001b40001117983 */ /* 0x000ea40000300800 */
[----:B------:R-:W2:Y:S02]  /*426e0*/  LDL.LU R18, [R1+0x1b8] ;  /* 0x0001b80001127983 */ /* 0x000ea40000300800 */
[----:B------:R-:W2:Y:S01]  /*426f0*/  LDL.LU R19, [R1+0x1bc] ;  /* 0x0001bc0001137983 */ /* 0x000ea20000300800 */
[----:B------:R-:W3:Y:S01]  /*42700*/  LDL.64 R6, [R1+0x78] ;  /* 0x0000780001067983 */ /* 0x000ee20000100a00 */
[----:B------:R0:W-:Y:S02]  /*42710*/  STL.64 [R1+0x2f08], R10 ;  /* 0x002f080a01007387 */ /* 0x0001e40000100a00 */
[----:B------:R-:W4:Y:S02]  /*42720*/  LDL.LU R8, [R1+0x100] ;  /* 0x0001000001087983 */ /* 0x000f240000300800 */
[----:B------:R-:W4:Y:S01]  /*42730*/  LDL.LU R9, [R1+0x104] ;  /* 0x0001040001097983 */ /* 0x000f220000300800 */
[----:B0-----:R-:W4:Y:S01]  /*42740*/  LDL.LU R10, [R1+0x108] ;  /* 0x00010800010a7983 */ /* 0x001f220000300800 */
[----:B------:R-:W4:Y:S02]  /*42750*/  LDL.LU R11, [R1+0x10c] ;  /* 0x00010c00010b7983 */ /* 0x000f240000300800 */
[----:B------:R-:W-:Y:S02]  /*42760*/  STL.64 [R1+0x200], R24 ;  /* 0x0002001801007387 */ /* 0x000fe40000100a00 */
[----:B------:R0:W-:Y:S02]  /*42770*/  STL.64 [R1+0x208], R26 ;  /* 0x0002081a01007387 */ /* 0x0001e40000100a00 */
[----:B0-----:R-:W2:Y:S01]  /*42780*/  LDL.LU.64 R26, [R1+0x2f30] ;  /* 0x002f3000011a7983 */ /* 0x001ea20000300a00 */
[----:B------:R-:W2:Y:S02]  /*42790*/  LDL.LU R24, [R1+0x2f28] ;  /* 0x002f280001187983 */ /* 0x000ea40000300800 */
        /* <DEDUP_REMOVED lines=23> */
[----:B------:R-:W-:Y:S02]  /*42910*/  STL.64 [R1+0x2ea8], R26 ;  /* 0x002ea81a01007387 */ /* 0x000fe40000100a00 */
[----:B------:R0:W-:Y:S02]  /*42920*/  STL [R1+0x2ea0], R24 ;  /* 0x002ea01801007387 */ /* 0x0001e40000100800 */
[----:B0-----:R-:W2:Y:S01]  /*42930*/  LDL.LU R24, [R1+0x180] ;  /* 0x0001800001187983 */ /* 0x001ea20000300800 */
[----:B------:R-:W2:Y:S02]  /*42940*/  LDL.LU R25, [R1+0x184] ;  /* 0x0001840001197983 */ /* 0x000ea40000300800 */
[----:B------:R-:W2:Y:S02]  /*42950*/  LDL.LU R26, [R1+0x188] ;  /* 0x00018800011a7983 */ /* 0x000ea40000300800 */
[----:B------:R-:W2:Y:S01]  /*42960*/  LDL.LU R27, [R1+0x18c] ;  /* 0x00018c00011b7983 */ /* 0x000ea20000300800 */
[C---:B---3--:R-:W-:Y:S11]  /*42970*/  HMMA.16816.F32.BF16 R16, R20.reuse, R6, R16 ;  /* 0x000000061410723c */ /* 0x048ff60000041810 */
[----:B------:R-:W-:Y:S11]  /*42980*/  @!UPT UIADD3 URZ, URZ, URZ, URZ ;  /* 0x0000003f3f3ff290 */ /* 0x000ff6000fffe03f */
[----:B------:R-:W-:Y:S01]  /*42990*/  @!UPT UIADD3 URZ, URZ, URZ, URZ ;  /* 0x0000003f3f3ff290 */ /* 0x000fe2000fffe03f */
[----:B------:R0:W-:Y:S01]  /*429a0*/  STL.64 [R1+0x1e0], R16 ;  /* 0x0001e01001007387 */ /* 0x0001e20000100a00 */
[----:B------:R1:W-:Y:S02]  /*429b0*/  STL.64 [R1+0x1e8], R18 ;  /* 0x0001e81201007387 */ /* 0x0003e40000100a00 */
[----:B0-----:R-:W-:Y:S02]  /*429c0*/  IMAD.MOV.U32 R17, RZ, RZ, R6 ;  /* 0x000000ffff117224 */ /* 0x001fe400078e0006 */
[----:B------:R-:W-:Y:S02]  /*429d0*/  IMAD.MOV.U32 R16, RZ, RZ, R7 ;  /* 0x000000ffff107224 */ /* 0x000fe400078e0007 */
[----:B------:R-:W4:Y:S02]  /*429e0*/  LDL.LU.64 R6, [R1+0x2f10] ;  /* 0x002f100001067983 */ /* 0x000f240000300a00 */
[----:B----4-:R-:W-:Y:S02]  /*429f0*/  HMMA.16816.F32.BF16 R20, R20, R6, R8 ;  /* 0x000000061414723c */ /* 0x010fe40000041808 */
[----:B------:R-:W2:Y:S01]  /*42a00*/  LDL.LU.64 R10, [R1+0x2f08] ;  /* 0x002f0800010a7983 */ /* 0x000ea20000300a00 */
[----:B-1----:R-:W-:-:S02]  /*42a10*/  IMAD.MOV.U32 R19, RZ, RZ, R6 ;  /* 0x000000ffff137224 */ /* 0x002fc400078e0006 */
[----:B------:R-:W-:Y:S11]  /*42a20*/  IMAD.MOV.U32 R18, RZ, RZ, R7 ;  /* 0x000000ffff127224 */ /* 0x000ff600078e0007 */
[----:B------:R-:W-:Y:S07]  /*42a30*/  @!UPT UIADD3 URZ, URZ, URZ, URZ ;  /* 0x0000003f3f3ff290 */ /* 0x000fee000fffe03f */
        /* <DEDUP_REMOVED lines=19> */
[----:B------:R1:W-:Y:S02]  /*42b70*/  STL.64 [R1+0x508], R22 ;  /* 0x0005081601007387 */ /* 0x0003e40000100a00 */
[----:B0-----:R-:W-:Y:S02]  /*42b80*/  IMAD.MOV.U32 R21, RZ, RZ, R10 ;  /* 0x000000ffff157224 */ /* 0x001fe400078e000a */
[----:B------:R-:W-:Y:S02]  /*42b90*/  IMAD.MOV.U32 R20, RZ, RZ, R11 ;  /* 0x000000ffff147224 */ /* 0x000fe400078e000b */
[----:B------:R-:W2:Y:S02]  /*42ba0*/  LDL.LU.64 R10, [R1+0x2ed8] ;  /* 0x002ed800010a7983 */ /* 0x000ea40000300a00 */
[----:B--2---:R-:W-:Y:S01]  /*42bb0*/  HMMA.16816.F32.BF16 R12, R4, R10, R12 ;  /* 0x0000000a040c723c */ /* 0x004fe2000004180c */
[----:B-1----:R-:W-:-:S02]  /*42bc0*/  IMAD.MOV.U32 R23, RZ, RZ, R10 ;  /* 0x000000ffff177224 */ /* 0x002fc400078e000a */
        /* <DEDUP_REMOVED lines=8> */
[----:B------:R-:W2:Y:S11]  /*42c50*/  LDL.LU.64 R14, [R1+0x2eb8] ;  /* 0x002eb800010e7983 */ /* 0x000eb60000300a00 */
[----:B------:R-:W-:Y:S11]  /*42c60*/  @!UPT UIADD3 URZ, URZ, URZ, URZ ;  /* 0x0000003f3f3ff290 */ /* 0x000ff6000fffe03f */
[----:B------:R-:W-:Y:S01]  /*42c70*/  STL.64 [R1+0x100], R8 ;  /* 0x0001000801007387 */ /* 0x000fe20000100a00 */
[----:B------:R0:W-:Y:S03]  /*42c80*/  STL.64 [R1+0x108], R10 ;  /* 0x0001080a01007387 */ /* 0x0001e60000100a00 */
[----:B0-----:R-:W3:Y:S01]  /*42c90*/  LDL.LU R11, [R1+0x2eb0] ;  /* 0x002eb000010b7983 */ /* 0x001ee20000300800 */
[C---:B--2---:R-:W-:Y:S03]  /*42ca0*/  HMMA.16816.F32.BF16 R12, R4.reuse, R14, R24 ;  /* 0x0000000e040c723c */ /* 0x044fe60000041818 */
[----:B---3--:R-:W0:Y:S04]  /*42cb0*/  LDSM.16.MT88.4 R8, [R11+0xa180] ;  /* 0x00a180000b08783b */ /* 0x008e280000004200 */
[----:B0-----:R-:W-:Y:S01]  /*42cc0*/  STL.64 [R1+0x2e80], R10 ;  /* 0x002e800a01007387 */ /* 0x001fe20000100a00 */
[----:B------:R0:W-:Y:S03]  /*42cd0*/  STL.64 [R1+0x2e78], R8 ;  /* 0x002e780801007387 */ /* 0x0001e60000100a00 */
[----:B0-----:R-:W2:Y:S01]  /*42ce0*/  LDL.LU R8, [R1+0x230] ;  /* 0x0002300001087983 */ /* 0x001ea20000300800 */
[----:B------:R-:W2:Y:S02]  /*42cf0*/  LDL.LU R9, [R1+0x234] ;  /* 0x0002340001097983 */ /* 0x000ea40000300800 */
[----:B------:R-:W2:Y:S02]  /*42d00*/  LDL.LU R10, [R1+0x238] ;  /* 0x00023800010a7983 */ /* 0x000ea40000300800 */
[----:B------:R-:W2:Y:S01]  /*42d10*/  LDL.LU R11, [R1+0x23c] ;  /* 0x00023c00010b7983 */ /* 0x000ea20000300800 */
[----:B------:R-:W2:Y:S01]  /*42d20*/  LDL.LU.64 R26, [R1+0x2ea8] ;  /* 0x002ea800011a7983 */ /* 0x000ea20000300a00 */
[----:B------:R-:W3:Y:S05]  /*42d30*/  LDL.LU R24, [R1+0x2ea0] ;  /* 0x002ea00001187983 */ /* 0x000eea0000300800 */
[----:B------:R-:W-:Y:S02]  /*42d40*/  STL.64 [R1+0x1c0], R12 ;  /* 0x0001c00c01007387 */ /* 0x000fe40000100a00 */
[----:B------:R-:W-:Y:S02]  /*42d50*/  STL.64 [R1+0x1c8], R14 ;  /* 0x0001c80e01007387 */ /* 0x000fe40000100a00 */
[----:B------:R-:W0:Y:S04]  /*42d60*/  LDSM.16.MT88.4 R12, [R2+0xa000] ;  /* 0x00a00000020c783b */ /* 0x000e280000004200 */
[----:B0-----:R0:W-:Y:S01]  /*42d70*/  STL.64 [R1+0x2df8], R14 ;  /* 0x002df80e01007387 */ /* 0x0011e20000100a00 */
[----:B------:R-:W-:Y:S03]  /*42d80*/  STL.64 [R1+0x2df0], R12 ;  /* 0x002df00c01007387 */ /* 0x000fe60000100a00 */
[----:B0-----:R-:W4:Y:S01]  /*42d90*/  LDL.64 R14, [R1+0x28] ;  /* 0x00002800010e7983 */ /* 0x001f220000100a00 */
[----:B--2---:R-:W-:Y:S03]  /*42da0*/  HMMA.16816.F32.BF16 R8, R4, R26, R8 ;  /* 0x0000001a0408723c */ /* 0x004fe60000041808 */
[----:B----4-:R0:W-:Y:S02]  /*42db0*/  STL.64 [R1+0x2e30], R14 ;  /* 0x002e300e01007387 */ /* 0x0101e40000100a00 */
[----:B0-----:R-:W-:-:S02]  /*42dc0*/  IMAD.MOV.U32 R14, RZ, RZ, R23 ;  /* 0x000000ffff0e7224 */ /* 0x001fc400078e0017 */
[----:B------:R-:W-:-:S05]  /*42dd0*/  IMAD.MOV.U32 R15, RZ, RZ, R22 ;  /* 0x000000ffff0f7224 */ /* 0x000fca00078e0016 */
[----:B------:R-:W-:Y:S01]  /*42de0*/  STL.64 [R1+0x2e48], R14 ;  /* 0x002e480e01007387 */ /* 0x000fe20000100a00 */
[----:B------:R-:W-:Y:S02]  /*42df0*/  STL.64 [R1+0x2e70], R26 ;  /* 0x002e701a01007387 */ /* 0x000fe40000100a00 */
[----:B---3--:R-:W-:Y:S08]  /*42e00*/  STL [R1+0x2e68], R24 ;  /* 0x002e681801007387 */ /* 0x008ff00000100800 */
[----:B------:R-:W-:Y:S01]  /*42e10*/  STL.64 [R1+0x4e0], R8 ;  /* 0x0004e00801007387 */ /* 0x000fe20000100a00 */
[----:B------:R0:W-:Y:S02]  /*42e20*/  STL.64 [R1+0x4e8], R10 ;  /* 0x0004e80a01007387 */ /* 0x0001e40000100a00 */
[----:B0-----:R-:W-:-:S02]  /*42e30*/  IMAD.MOV.U32 R10, RZ, RZ, R19 ;  /* 0x000000ffff0a7224 */ /* 0x001fc400078e0013 */
[----:B------:R-:W-:-:S05]  /*42e40*/  IMAD.MOV.U32 R11, RZ, RZ, R18 ;  /* 0x000000ffff0b7224 */ /* 0x000fca00078e0012 */
[----:B------:R0:W-:Y:S01]  /*42e50*/  STL.64 [R1+0x2e98], R10 ;  /* 0x002e980a01007387 */ /* 0x0001e20000100a00 */
[----:B------:R-:W2:Y:S02]  /*42e60*/  LDL.LU R8, [R1+0x370] ;  /* 0x0003700001087983 */ /* 0x000ea40000300800 */
[----:B------:R-:W2:Y:S01]  /*42e70*/  LDL.LU R9, [R1+0x374] ;  /* 0x0003740001097983 */ /* 0x000ea20000300800 */
[----:B0-----:R-:W2:Y:S01]  /*42e80*/  LDL.LU R10, [R1+0x378] ;  /* 0x00037800010a7983 */ /* 0x001ea20000300800 */
[----:B------:R-:W2:Y:S02]  /*42e90*/  LDL.LU R11, [R1+0x37c] ;  /* 0x00037c00010b7983 */ /* 0x000ea40000300800 */
[----:B------:R-:W3:Y:S02]  /*42ea0*/  LDL.LU R24, [R1+0x450] ;  /* 0x0004500001187983 */ /* 0x000ee40000300800 */
[----:B------:R-:W3:Y:S01]  /*42eb0*/  LDL.LU R25, [R1+0x454] ;  /* 0x0004540001197983 */ /* 0x000ee20000300800 */
[----:B------:R-:W4:Y:S01]  /*42ec0*/  LDL.LU R26, [R1+0x458] ;  /* 0x00045800011a7983 */ /* 0x000f220000300800 */
[----:B------:R-:W4:Y:S02]  /*42ed0*/  LDL.LU R27, [R1+0x45c] ;  /* 0x00045c00011b7983 */ /* 0x000f240000300800 */
[----:B------:R-:W-:-:S02]  /*42ee0*/  IMAD.MOV.U32 R22, RZ, RZ, R17 ;  /* 0x000000ffff167224 */ /* 0x000fc400078e0011 */
[----:B------:R-:W-:Y:S02]  /*42ef0*/  IMAD.MOV.U32 R23, RZ, RZ, R16 ;  /* 0x000000ffff177224 */ /* 0x000fe400078e0010 */
[----:B------:R-:W0:Y:S01]  /*42f00*/  LDSM.16.MT88.4 R16, [R2+0xa080] ;  /* 0x00a080000210783b */ /* 0x000e220000004200 */
[----:B------:R-:W-:Y:S02]  /*42f10*/  IMAD.MOV.U32 R14, RZ, RZ, R21 ;  /* 0x000000ffff0e7224 */ /* 0x000fe400078e0015 */
[----:B------:R-:W-:Y:S01]  /*42f20*/  IMAD.MOV.U32 R15, RZ, RZ, R20 ;  /* 0x000000ffff0f7224 */ /* 0x000fe200078e0014 */
[----:B----4-:R-:W-:Y:S01]  /*42f30*/  STL.64 [R1+0x2e90], R26 ;  /* 0x002e901a01007387 */ /* 0x010fe20000100a00 */
[----:B---3--:R1:W-:Y:S03]  /*42f40*/  STL.64 [R1+0x2e88], R24 ;  /* 0x002e881801007387 */ /* 0x0083e60000100a00 */
[----:B-1----:R-:W3:Y:S01]  /*42f50*/  LDL.LU R24, [R1+0x360] ;  /* 0x0003600001187983 */ /* 0x002ee20000300800 */
[----:B------:R-:W3:Y:S02]  /*42f60*/  LDL.LU R25, [R1+0x364] ;  /* 0x0003640001197983 */ /* 0x000ee40000300800 */
[----:B------:R-:W3:Y:S02]  /*42f70*/  LDL.LU R26, [R1+0x368] ;  /* 0x00036800011a7983 */ /* 0x000ee40000300800 */
[----:B------:R-:W3:Y:S01]  /*42f80*/  LDL.LU R27, [R1+0x36c] ;  /* 0x00036c00011b7983 */ /* 0x000ee20000300800 */
[----:B------:R1:W-:Y:S04]  /*42f90*/  STL.64 [R1+0x2e60], R14 ;  /* 0x002e600e01007387 */ /* 0x0003e80000100a00 */
[----:B-1----:R-:W4:Y:S01]  /*42fa0*/  LDL.64 R14, [R1+0x48] ;  /* 0x00004800010e7983 */ /* 0x002f220000100a00 */
[----:B0-----:R-:W-:Y:S02]  /*42fb0*/  STL.64 [R1+0x2d88], R18 ;  /* 0x002d881201007387 */ /* 0x001fe40000100a00 */
[----:B------:R0:W-:Y:S02]  /*42fc0*/  STL.64 [R1+0x2d80], R16 ;  /* 0x002d801001007387 */ /* 0x0001e40000100a00 */
        /* <DEDUP_REMOVED lines=16> */
[----:B------:R-:W2:Y:S01]  /*430d0*/  LDL.LU R19, [R1+0x44c] ;  /* 0x00044c0001137983 */ /* 0x000ea20000300800 */
[----:B------:R-:W3:Y:S11]  /*430e0*/  LDL.LU.64 R10, [R1+0x2e98] ;  /* 0x002e9800010a7983 */ /* 0x000ef60000300a00 */
[----:B------:R-:W-:Y:S01]  /*430f0*/  @!UPT UIADD3 URZ, URZ, URZ, URZ ;  /* 0x0000003f3f3ff290 */ /* 0x000fe2000fffe03f */
[----:B------:R-:W-:Y:S02]  /*43100*/  STL.64 [R1+0x4d0], R20 ;  /* 0x0004d01401007387 */ /* 0x000fe40000100a00 */
[----:B------:R-:W-:Y:S02]  /*43110*/  STL.64 [R1+0x4d8], R22 ;  /* 0x0004d81601007387 */ /* 0x000fe40000100a00 */
[----:B------:R-:W0:Y:S04]  /*43120*/  LDSM.16.MT88.4 R20, [R2+0xa100] ;  /* 0x00a100000214783b */ /* 0x000e280000004200 */
[----:B0-----:R0:W-:Y:S01]  /*43130*/  STL.64 [R1+0x2cf8], R22 ;  /* 0x002cf81601007387 */ /* 0x0011e20000100a00 */
[----:B------:R-:W-:Y:S03]  /*43140*/  STL.64 [R1+0x2cf0], R20 ;  /* 0x002cf01401007387 */ /* 0x000fe60000100a00 */
[----:B0-----:R-:W2:Y:S01]  /*43150*/  LDL.64 R22, [R1+0x8] ;  /* 0x0000080001167983 */ /* 0x001ea20000100a00 */
[----:B---3--:R-:W-:Y:S03]  /*43160*/  HMMA.16816.F32.BF16 R4, R4, R10, R24 ;  /* 0x0000000a0404723c */ /* 0x008fe60000041818 */
[----:B------:R-:W3:Y:S01]  /*43170*/  LDL.LU.64 R26, [R1+0x2e90] ;  /* 0x002e9000011a7983 */ /* 0x000ee20000300a00 */
[----:B------:R-:W3:Y:S02]  /*43180*/  LDL.LU.64 R24, [R1+0x2e88] ;  /* 0x002e880001187983 */ /* 0x000ee40000300a00 */
[----:B------:R-:W3:Y:S02]  /*43190*/  LDL.LU.64 R10, [R1+0x2e80] ;  /* 0x002e8000010a7983 */ /* 0x000ee40000300a00 */
[----:B------:R-:W3:Y:S11]  /*431a0*/  LDL.LU.64 R8, [R1+0x2e78] ;  /* 0x002e780001087983 */ /* 0x000ef60000300a00 */
[----:B------:R-:W-:Y:S04]  /*431b0*/  @!UPT UIADD3 URZ, URZ, URZ, URZ ;  /* 0x0000003f3f3ff290 */ /* 0x000fe8000fffe03f */
[----:B------:R-:W-:Y:S01]  /*431c0*/  STL.64 [R1+0x4a0], R4 ;  /* 0x0004a00401007387 */ /* 0x000fe20000100a00 */
[----:B------:R-:W-:Y:S02]  /*431d0*/  STL.64 [R1+0x4a8], R6 ;  /* 0x0004a80601007387 */ /* 0x000fe40000100a00 */
[----:B------:R-:W0:Y:S02]  /*431e0*/  LDSM.16.MT88.4 R4, [R2+0xa180] ;  /* 0x00a180000204783b */ /* 0x000e240000004200 */
[----:B0-----:R0:W-:Y:S02]  /*431f0*/  STL.64 [R1+0x2c70], R6 ;  /* 0x002c700601007387 */ /* 0x0011e40000100a00 */
[----:B------:R1:W-:Y:S02]  /*43200*/  STL.64 [R1+0x2c68], R4 ;  /* 0x002c680401007387 */ /* 0x0003e40000100a00 */
[----:B0-----:R-:W2:Y:S01]  /*43210*/  LDL.LU.64 R6, [R1+0x88] ;  /* 0x0000880001067983 */ /* 0x001ea20000300a00 */
[----:B----4-:R-:W-:Y:S01]  /*43220*/  IMAD.MOV.U32 R2, RZ, RZ, R15 ;  /* 0x000000ffff027224 */ /* 0x010fe200078e000f */
[C---:B---3--:R-:W-:Y:S02]  /*43230*/  HMMA.16816.F32.BF16 R24, R8.reuse, R14, R24 ;  /* 0x0000000e0818723c */ /* 0x048fe40000041818 */
[----:B--2---:R0:W-:Y:S01]  /*43240*/  STL.64 [R1+0x2e00], R6 ;  /* 0x002e000601007387 */ /* 0x0041e20000100a00 */
[----:B-1----:R-:W2:Y:S02]  /*43250*/  LDL.LU R4, [R1+0x420] ;  /* 0x0004200001047983 */ /* 0x002ea40000300800 */
[----:B------:R-:W2:Y:S01]  /*43260*/  LDL.LU R5, [R1+0x424] ;  /* 0x0004240001057983 */ /* 0x000ea20000300800 */
[----:B0-----:R-:W2:Y:S01]  /*43270*/  LDL.LU R6, [R1+0x428] ;  /* 0x0004280001067983 */ /* 0x001ea20000300800 */
[----:B------:R-:W2:Y:S11]  /*43280*/  LDL.LU R7, [R1+0x42c] ;  /* 0x00042c0001077983 */ /* 0x000eb60000300800 */
[----:B------:R-:W-:Y:S05]  /*43290*/  @!UPT UIADD3 URZ, URZ, URZ, URZ ;  /* 0x0000003f3f3ff290 */ /* 0x000fea000fffe03f */
[----:B------:R0:W-:Y:S02]  /*432a0*/  STL.64 [R1+0x450], R24 ;  /* 0x0004501801007387 */ /* 0x0001e40000100a00 */
[----:B------:R1:W-:Y:S02]  /*432b0*/  STL.64 [R1+0x458], R26 ;  /* 0x0004581a01007387 */ /* 0x0003e40000100a00 */
[----:B0-----:R-:W-:Y:S01]  /*432c0*/  IMAD.MOV.U32 R25, RZ, RZ, R14 ;  /* 0x000000ffff197224 */ /* 0x001fe200078e000e */
[----:B-1----:R-:W3:Y:S01]  /*432d0*/  LDL.LU.64 R26, [R1+0x2e70] ;  /* 0x002e7000011a7983 */ /* 0x002ee20000300a00 */
[----:B------:R-:W4:Y:S02]  /*432e0*/  LDL.LU R24, [R1+0x2e68] ;  /* 0x002e680001187983 */ /* 0x000f240000300800 */
[----:B------:R-:W2:Y:S02]  /*432f0*/  LDL.LU.64 R14, [R1+0x2e60] ;  /* 0x002e6000010e7983 */ /* 0x000ea40000300a00 */
        /* <DEDUP_REMOVED lines=14> */
[C---:B------:R-:W-:Y:S11]  /*433e0*/  HMMA.16816.F32.BF16 R4, R8.reuse, R22, R4 ;  /* 0x000000160804723c */ /* 0x040ff60000041804 */
[----:B------:R-:W-:Y:S11]  /*433f0*/  @!UPT UIADD3 URZ, URZ, URZ, URZ ;  /* 0x0000003f3f3ff290 */ /* 0x000ff6000fffe03f */
[----:B------:R-:W-:Y:S01]  /*43400*/  @!UPT UIADD3 URZ, URZ, URZ, URZ ;  /* 0x0000003f3f3ff290 */ /* 0x000fe2000fffe03f */
[----:B------:R-:W-:Y:S01]  /*43410*/  STL.64 [R1+0x420], R4 ;  /* 0x0004200401007387 */ /* 0x000fe20000100a00 */
[----:B------:R-:W-:Y:S01]  /*43420*/  STL.64 [R1+0x428], R6 ;  /* 0x0004280601007387 */ /* 0x000fe20000100a00 */
[----:B--2---:R-:W-:Y:S11]  /*43430*/  HMMA.16816.F32.BF16 R16, R8, R14, R16 ;  /* 0x0000000e0810723c */ /* 0x004ff60000041810 */
[----:B------:R-:W-:Y:S11]  /*43440*/  @!UPT UIADD3 URZ, URZ, URZ, URZ ;  /* 0x0000003f3f3ff290 */ /* 0x000ff6000fffe03f */
[----:B------:R-:W-:Y:S01]  /*43450*/  @!UPT UIADD3 URZ, URZ, URZ, URZ ;  /* 0x0000003f3f3ff290 */ /* 0x000fe2000fffe03f */
[----:B------:R0:W-:Y:S01]  /*43460*/  STL.64 [R1+0x410], R16 ;  /* 0x0004101001007387 */ /* 0x0001e20000100a00 */
[----:B------:R1:W-:Y:S03]  /*43470*/  STL.64 [R1+0x418], R18 ;  /* 0x0004181201007387 */ /* 0x0003e60000100a00 */
[----:B0-----:R-:W2:Y:S01]  /*43480*/  LDL.LU R16, [R1+0x3a0] ;  /* 0x0003a00001107983 */ /* 0x001ea20000300800 */
[----:B------:R-:W2:Y:S02]  /*43490*/  LDL.LU R17, [R1+0x3a4] ;  /* 0x0003a40001117983 */ /* 0x000ea40000300800 */
[----:B-1----:R-:W2:Y:S02]  /*434a0*/  LDL.LU R18, [R1+0x3a8] ;  /* 0x0003a80001127983 */ /* 0x002ea40000300800 */
[----:B------:R-:W2:Y:S02]  /*434b0*/  LDL.LU R19, [R1+0x3ac] ;  /* 0x0003ac0001137983 */ /* 0x000ea40000300800 */
[----:B------:R-:W-:-:S02]  /*434c0*/  IMAD.MOV.U32 R7, RZ, RZ, R22 ;  /* 0x000000ffff077224 */ /* 0x000fc400078e0016 */
[----:B------:R-:W-:Y:S02]  /*434d0*/  IMAD.MOV.U32 R6, RZ, RZ, R23 ;  /* 0x000000ffff067224 */ /* 0x000fe400078e0017 */
[----:B------:R-:W-:Y:S02]  /*434e0*/  IMAD.MOV.U32 R5, RZ, RZ, R14 ;  /* 0x000000ffff057224 */ /* 0x000fe400078e000e */
[----:B------:R-:W-:Y:S01]  /*434f0*/  IMAD.MOV.U32 R4, RZ, RZ, R15 ;  /* 0x000000ffff047224 */ /* 0x000fe200078e000f */
[----:B--2---:R0:W-:Y:S01]  /*43500*/  STL.64 [R1+0x2da8], R18 ;  /* 0x002da81201007387 */ /* 0x0041e20000100a00 */
[----:B------:R-:W-:Y:S02]  /*43510*/  STL.64 [R1+0x2da0], R16 ;  /* 0x002da01001007387 */ /* 0x000fe40000100a00 */
[----:B0-----:R-:W-:Y:S02]  /*43520*/  IMAD.MOV.U32 R18, RZ, RZ, R7 ;  /* 0x000000ffff127224 */ /* 0x001fe400078e0007 */
[----:B------:R-:W-:-:S05]  /*43530*/  IMAD.MOV.U32 R19, RZ, RZ, R6 ;  /* 0x000000ffff137224 */ /* 0x000fca00078e0006 */
[----:B------:R-:W-:Y:S01]  /*43540*/  STL.64 [R1+0x2db8], R18 ;  /* 0x002db81201007387 */ /* 0x000fe20000100a00 */
        /* <DEDUP_REMOVED lines=16> */
[----:B0-----:R-:W3:Y:S01]  /*43650*/  LDL.LU R12, [R1+0x400] ;  /* 0x00040000010c7983 */ /* 0x001ee20000300800 */
[----:B------:R-:W3:Y:S02]  /*43660*/  LDL.LU R13, [R1+0x404] ;  /* 0x00040400010d7983 */ /* 0x000ee40000300800 */
[----:B------:R-:W3:Y:S02]  /*43670*/  LDL.LU R14, [R1+0x408] ;  /* 0x00040800010e7983 */ /* 0x000ee40000300800 */
[----:B------:R-:W3:Y:S01]  /*43680*/  LDL.LU R15, [R1+0x40c] ;  /* 0x00040c00010f7983 */ /* 0x000ee20000300800 */
[----:B------:R-:W2:Y:S01]  /*43690*/  LDL.LU.64 R6, [R1+0x78] ;  /* 0x0000780001067983 */ /* 0x000ea20000300a00 */
[----:B------:R-:W2:Y:S03]  /*436a0*/  LDL.64 R18, [R1+0x18] ;  /* 0x0000180001127983 */ /* 0x000ea60000100a00 */
[----:B--2---:R0:W-:Y:S04]  /*436b0*/  STL.64 [R1+0x2dd0], R18 ;  /* 0x002dd01201007387 */ /* 0x0041e80000100a00 */
[----:B0-----:R-:W2:Y:S04]  /*436c0*/  LDL.64 R18, [R1+0x38] ;  /* 0x0000380001127983 */ /* 0x001ea80000100a00 */
[----:B--2---:R-:W-:Y:S01]  /*436d0*/  STL.64 [R1+0x2dd8], R18 ;  /* 0x002dd81201007387 */ /* 0x004fe20000100a00 */
        /* <DEDUP_REMOVED lines=8> */
[----:B------:R-:W4:Y:S01]  /*43760*/  LDL.LU R25, [R1+0x2e2c] ;  /* 0x002e2c0001197983 */ /* 0x000f220000300800 */
[----:B------:R-:W3:Y:S03]  /*43770*/  LDL.LU R2, [R1+0x2e28] ;  /* 0x002e280001027983 */ /* 0x000ee60000300800 */
[----:B--2---:R0:W-:Y:S01]  /*43780*/  STL.64 [R1+0x2d18], R22 ;  /* 0x002d181601007387 */ /* 0x0041e20000100a00 */
[----:B------:R1:W-:Y:S02]  /*43790*/  STL.64 [R1+0x2d10], R20 ;  /* 0x002d101401007387 */ /* 0x0003e40000100a00 */
[----:B0-----:R-:W-:Y:S02]  /*437a0*/  IMAD.MOV.U32 R22, RZ, RZ, R5 ;  /* 0x000000ffff167224 */ /* 0x001fe400078e0005 */
[----:B------:R-:W-:-:S05]  /*437b0*/  IMAD.MOV.U32 R23, RZ, RZ, R4 ;  /* 0x000000ffff177224 */ /* 0x000fca00078e0004 */
[----:B------:R0:W-:Y:S01]  /*437c0*/  STL.64 [R1+0x2db0], R22 ;  /* 0x002db01601007387 */ /* 0x0001e20000100a00 */
[----:B-1----:R-:W2:Y:S02]  /*437d0*/  LDL.LU R20, [R1+0x3b0] ;  /* 0x0003b00001147983 */ /* 0x002ea40000300800 */
[----:B------:R-:W2:Y:S01]  /*437e0*/  LDL.LU R21, [R1+0x3b4] ;  /* 0x0003b40001157983 */ /* 0x000ea20000300800 */
[----:B0-----:R-:W2:Y:S01]  /*437f0*/  LDL.LU R22, [R1+0x3b8] ;  /* 0x0003b80001167983 */ /* 0x001ea20000300800 */
[----:B------:R-:W2:Y:S01]  /*43800*/  LDL.LU R23, [R1+0x3bc] ;  /* 0x0003bc0001177983 */ /* 0x000ea20000300800 */
[----:B---3--:R-:W-:Y:S02]  /*43810*/  HMMA.16816.F32.BF16 R12, R8, R26, R12 ;  /* 0x0000001a080c723c */ /* 0x008fe4000004180c */
[----:B--2---:R-:W-:Y:S01]  /*43820*/  STL.64 [R1+0x2dc8], R22 ;  /* 0x002dc81601007387 */ /* 0x004fe20000100a00 */
[----:B------:R0:W-:Y:S03]  /*43830*/  STL.64 [R1+0x2dc0], R20 ;  /* 0x002dc01401007387 */ /* 0x0001e60000100a00 */
        /* <DEDUP_REMOVED lines=13> */
[----:B------:R-:W3:Y:S02]  /*43910*/  LDL.LU.64 R12, [R1+0x2e18] ;  /* 0x002e1800010c7983 */ /* 0x000ee40000300a00 */
[----:B------:R-:W-:-:S02]  /*43920*/  IMAD.MOV.U32 R17, RZ, RZ, R6 ;  /* 0x000000ffff117224 */ /* 0x000fc400078e0006 */
[----:B------:R-:W-:Y:S01]  /*43930*/  IMAD.MOV.U32 R16, RZ, RZ, R7 ;  /* 0x000000ffff107224 */ /* 0x000fe200078e0007 */
[C---:B---3--:R-:W-:Y:S11]  /*43940*/  HMMA.16816.F32.BF16 R12, R8.reuse, R6, R12 ;  /* 0x00000006080c723c */ /* 0x048ff6000004180c */
[----:B------:R-:W-:Y:S11]  /*43950*/  @!UPT UIADD3 URZ, URZ, URZ, URZ ;  /* 0x0000003f3f3ff290 */ /* 0x000ff6000fffe03f */
[----:B------:R-:W-:Y:S01]  /*43960*/  @!UPT UIADD3 URZ, URZ, URZ, URZ ;  /* 0x0000003f3f3ff290 */ /* 0x000fe2000fffe03f */
[----:B------:R-:W-:Y:S01]  /*43970*/  STL.64 [R1+0x370], R12 ;  /* 0x0003700c01007387 */ /* 0x000fe20000100a00 */
[----:B------:R0:W-:Y:S03]  /*43980*/  STL.64 [R1+0x378], R14 ;  /* 0x0003780e01007387 */ /* 0x0001e60000100a00 */
[----:B0-----:R-:W3:Y:S01]  /*43990*/  LDL.LU.64 R14, [R1+0x2e10] ;  /* 0x002e1000010e7983 */ /* 0x001ee20000300a00 */
[----:B------:R-:W3:Y:S02]  /*439a0*/  LDL.LU.64 R12, [R1+0x2e08] ;  /* 0x002e0800010c7983 */ /* 0x000ee40000300a00 */
[----:B------:R-:W3:Y:S02]  /*439b0*/  LDL.LU.64 R6, [R1+0x2e00] ;  /* 0x002e000001067983 */ /* 0x000ee40000300a00 */
[----:B---3--:R-:W-:Y:S01]  /*439c0*/  HMMA.16816.F32.BF16 R8, R8, R6, R12 ;  /* 0x000000060808723c */ /* 0x008fe2000004180c */
[----:B------:R-:W2:Y:S01]  /*439d0*/  LDL.LU.64 R14, [R1+0x2df8] ;  /* 0x002df800010e7983 */ /* 0x000ea20000300a00 */
[----:B------:R-:W2:Y:S02]  /*439e0*/  LDL.LU.64 R12, [R1+0x2df0] ;  /* 0x002df000010c7983 */ /* 0x000ea40000300a00 */
[----:B------:R0:W-:Y:S02]  /*439f0*/  STL.64 [R1+0x2d90], R6 ;  /* 0x002d900601007387 */ /* 0x0001e40000100a00 */
[----:B------:R-:W3:Y:S11]  /*43a00*/  LDL.LU R4, [R1+0x3d0] ;  /* 0x0003d00001047983 */ /* 0x000ef60000300800 */
[----:B------:R-:W-:Y:S06]  /*43a10*/  @!UPT UIADD3 URZ, URZ, URZ, URZ ;  /* 0x0000003f3f3ff290 */ /* 0x000fec000fffe03f */
[----:B------:R-:W-:Y:S01]  /*43a20*/  STL.64 [R1+0x1b0], R8 ;  /* 0x0001b00801007387 */ /* 0x000fe20000100a00 */
[----:B------:R1:W-:Y:S02]  /*43a30*/  STL.64 [R1+0x1b8], R10 ;  /* 0x0001b80a01007387 */ /* 0x0003e40000100a00 */
[----:B------:R-:W3:Y:S02]  /*43a40*/  LDL.LU R5, [R1+0x3d4] ;  /* 0x0003d40001057983 */ /* 0x000ee40000300800 */
[----:B0-----:R-:W3:Y:S01]  /*43a50*/  LDL.LU R6, [R1+0x3d8] ;  /* 0x0003d80001067983 */ /* 0x001ee20000300800 */
[----:B------:R-:W3:Y:S01]  /*43a60*/  LDL.LU R7, [R1+0x3dc] ;  /* 0x0003dc0001077983 */ /* 0x000ee20000300800 */
[----:B-1----:R-:W-:Y:S02]  /*43a70*/  IMAD.MOV.U32 R10, RZ, RZ, R17 ;  /* 0x000000ffff0a7224 */ /* 0x002fe400078e0011 */
[----:B------:R-:W-:-:S05]  /*43a80*/  IMAD.MOV.U32 R11, RZ, RZ, R16 ;  /* 0x000000ffff0b7224 */ /* 0x000fca00078e0010 */
[----:B------:R0:W-:Y:S01]  /*43a90*/  STL.64 [R1+0x2d98], R10 ;  /* 0x002d980a01007387 */ /* 0x0001e20000100a00 */
[----:B------:R-:W3:Y:S02]  /*43aa0*/  LDL.LU R8, [R1+0x390] ;  /* 0x0003900001087983 */ /* 0x000ee40000300800 */
[----:B------:R-:W3:Y:S01]  /*43ab0*/  LDL.LU R9, [R1+0x394] ;  /* 0x0003940001097983 */ /* 0x000ee20000300800 */
[----:B0-----:R-:W3:Y:S01]  /*43ac0*/  LDL.LU R10, [R1+0x398] ;  /* 0x00039800010a7983 */ /* 0x001ee20000300800 */
[----:B------:R-:W3:Y:S01]  /*43ad0*/  LDL.LU R11, [R1+0x39c] ;  /* 0x00039c00010b7983 */ /* 0x000ee20000300800 */
[C---:B--2---:R-:W-:Y:S02]  /*43ae0*/  HMMA.16816.F32.BF16 R16, R12.reuse, R18, R20 ;  /* 0x000000120c10723c */ /* 0x044fe40000041814 */
[----:B------:R-:W2:Y:S01]  /*43af0*/  LDL.LU.64 R22, [R1+0x2de8] ;  /* 0x002de80001167983 */ /* 0x000ea20000300a00 */
[----:B------:R-:W2:Y:S11]  /*43b00*/  LDL.LU.64 R20, [R1+0x2de0] ;  /* 0x002de00001147983 */ /* 0x000eb60000300a00 */
[----:B------:R-:W-:Y:S09]  /*43b10*/  @!UPT UIADD3 URZ, URZ, URZ, URZ ;  /* 0x0000003f3f3ff290 */ /* 0x000ff2000fffe03f */
        /* <DEDUP_REMOVED lines=25> */
[----:B0-----:R-:W3:Y:S01]  /*43cb0*/  LDL.LU.64 R18, [R1+0x2da8] ;  /* 0x002da80001127983 */ /* 0x001ee20000300a00 */
[----:B------:R-:W3:Y:S03]  /*43cc0*/  LDL.LU.64 R16, [R1+0x2da0] ;  /* 0x002da00001107983 */ /* 0x000ee60000300a00 */
[----:B--2---:R0:W-:Y:S01]  /*43cd0*/  STL.64 [R1+0x2d30], R22 ;  /* 0x002d301601007387 */ /* 0x0041e20000100a00 */
[C---:B---3--:R-:W-:Y:S03]  /*43ce0*/  HMMA.16816.F32.BF16 R16, R12.reuse, R22, R16 ;  /* 0x000000160c10723c */ /* 0x048fe60000041810 */
[----:B0-----:R-:W2:Y:S05]  /*43cf0*/  LDL.LU.64 R22, [R1+0x8] ;  /* 0x0000080001167983 */ /* 0x001eaa0000300a00 */
[----:B------:R-:W-:Y:S11]  /*43d00*/  HMMA.16816.F32.BF16 R8, R12, R26, R8 ;  /* 0x0000001a0c08723c */ /* 0x000ff60000041808 */
[----:B------:R-:W-:Y:S04]  /*43d10*/  @!UPT UIADD3 URZ, URZ, URZ, URZ ;  /* 0x0000003f3f3ff290 */ /* 0x000fe8000fffe03f */
[----:B------:R-:W-:Y:S01]  /*43d20*/  STL.64 [R1+0x2e0], R16 ;  /* 0x0002e01001007387 */ /* 0x000fe20000100a00 */
[----:B------:R-:W-:Y:S03]  /*43d30*/  STL.64 [R1+0x2e8], R18 ;  /* 0x0002e81201007387 */ /* 0x000fe60000100a00 */
[----:B--2---:R0:W-:Y:S02]  /*43d40*/  STL.64 [R1+0x2d48], R22 ;  /* 0x002d481601007387 */ /* 0x0041e40000100a00 */
[----:B0-----:R-:W-:Y:S02]  /*43d50*/  IMAD.MOV.U32 R22, RZ, RZ, R7 ;  /* 0x000000ffff167224 */ /* 0x001fe400078e0007 */
[----:B------:R-:W-:-:S05]  /*43d60*/  IMAD.MOV.U32 R23, RZ, RZ, R6 ;  /* 0x000000ffff177224 */ /* 0x000fca00078e0006 */
[----:B------:R0:W-:Y:S01]  /*43d70*/  STL.64 [R1+0x2d60], R22 ;  /* 0x002d601601007387 */ /* 0x0001e20000100a00 */
[----:B------:R-:W2:Y:S02]  /*43d80*/  LDL.LU R16, [R1+0x2b0] ;  /* 0x0002b00001107983 */ /* 0x000ea40000300800 */
[----:B------:R-:W2:Y:S02]  /*43d90*/  LDL.LU R17, [R1+0x2b4] ;  /* 0x0002b40001117983 */ /* 0x000ea40000300800 */
[----:B------:R-:W2:Y:S01]  /*43da0*/  LDL.LU R18, [R1+0x2b8] ;  /* 0x0002b80001127983 */ /* 0x000ea20000300800 */
[----:B------:R-:W2:Y:S01]  /*43db0*/  LDL.LU R19, [R1+0x2bc] ;  /* 0x0002bc0001137983 */ /* 0x000ea20000300800 */
[----:B0-----:R-:W-:Y:S02]  /*43dc0*/  IMAD.MOV.U32 R22, RZ, RZ, R5 ;  /* 0x000000ffff167224 */ /* 0x001fe400078e0005 */
[----:B------:R-:W-:Y:S02]  /*43dd0*/  IMAD.MOV.U32 R23, RZ, RZ, R4 ;  /* 0x000000ffff177224 */ /* 0x000fe400078e0004 */
[----:B------:R-:W3:Y:S01]  /*43de0*/  LDL.LU R4, [R1+0x380] ;  /* 0x0003800001047983 */ /* 0x000ee20000300800 */
[----:B------:R-:W3:Y:S02]  /*43df0*/  LDL.LU R5, [R1+0x384] ;  /* 0x0003840001057983 */ /* 0x000ee40000300800 */
[----:B------:R-:W3:Y:S02]  /*43e00*/  LDL.LU R6, [R1+0x388] ;  /* 0x0003880001067983 */ /* 0x000ee40000300800 */
[----:B------:R-:W3:Y:S01]  /*43e10*/  LDL.LU R7, [R1+0x38c] ;  /* 0x00038c0001077983 */ /* 0x000ee20000300800 */
[----:B------:R0:W-:Y:S01]  /*43e20*/  STL.64 [R1+0x2d78], R22 ;  /* 0x002d781601007387 */ /* 0x0001e20000100a00 */
[----:B------:R-:W2:Y:S02]  /*43e30*/  LDL.LU R20, [R1+0x2a0] ;  /* 0x0002a00001147983 */ /* 0x000ea40000300800 */
[----:B------:R-:W2:Y:S01]  /*43e40*/  LDL.LU R21, [R1+0x2a4] ;  /* 0x0002a40001157983 */ /* 0x000ea20000300800 */
[----:B0-----:R-:W2:Y:S01]  /*43e50*/  LDL.LU R22, [R1+0x2a8] ;  /* 0x0002a80001167983 */ /* 0x001ea20000300800 */
[----:B------:R-:W2:Y:S02]  /*43e60*/  LDL.LU R23, [R1+0x2ac] ;  /* 0x0002ac0001177983 */ /* 0x000ea40000300800 */
[----:B------:R-:W-:Y:S02]  /*43e70*/  STL.64 [R1+0x2d0], R8 ;  /* 0x0002d00801007387 */ /* 0x000fe40000100a00 */
[----:B------:R0:W-:Y:S02]  /*43e80*/  STL.64 [R1+0x2d8], R10 ;  /* 0x0002d80a01007387 */ /* 0x0001e40000100a00 */
[----:B0-----:R-:W3:Y:S01]  /*43e90*/  LDL.LU.64 R10, [R1+0x2d98] ;  /* 0x002d9800010a7983 */ /* 0x001ee20000300a00 */
[----:B------:R-:W-:Y:S02]  /*43ea0*/  STL.64 [R1+0x2d28], R26 ;  /* 0x002d281a01007387 */ /* 0x000fe40000100a00 */
[----:B----4-:R0:W-:Y:S02]  /*43eb0*/  STL.64 [R1+0x2d20], R24 ;  /* 0x002d201801007387 */ /* 0x0101e40000100a00 */
        /* <DEDUP_REMOVED lines=25> */
[----:B0-----:R-:W3:Y:S02]  /*44050*/  LDL.LU.64 R6, [R1+0x2d90] ;  /* 0x002d900001067983 */ /* 0x001ee40000300a00 */
[----:B---3--:R-:W-:Y:S02]  /*44060*/  HMMA.16816.F32.BF16 R12, R12, R6, R16 ;  /* 0x000000060c0c723c */ /* 0x008fe40000041810 */
[----:B------:R-:W3:Y:S01]  /*44070*/  LDL.LU.64 R18, [R1+0x2d88] ;  /* 0x002d880001127983 */ /* 0x000ee20000300a00 */
[----:B------:R-:W3:Y:S11]  /*44080*/  LDL.LU.64 R16, [R1+0x2d80] ;  /* 0x002d800001107983 */ /* 0x000ef60000300a00 */
[----:B------:R-:W-:Y:S09]  /*44090*/  @!UPT UIADD3 URZ, URZ, URZ, URZ ;  /* 0x0000003f3f3ff290 */ /* 0x000ff2000fffe03f */
[----:B------:R-:W-:Y:S01]  /*440a0*/  STL.64 [R1+0x1a0], R12 ;  /* 0x0001a00c01007387 */ /* 0x000fe20000100a00 */
[----:B------:R0:W-:Y:S03]  /*440b0*/  STL.64 [R1+0x1a8], R14 ;  /* 0x0001a80e01007387 */ /* 0x0001e60000100a00 */
[----:B0-----:R-:W4:Y:S04]  /*440c0*/  LDL R15, [R1+0x5d4] ;  /* 0x0005d400010f7983 */ /* 0x001f280000100800 */
[----:B----4-:R0:W-:Y:S04]  /*440d0*/  STL [R1+0x2cb0], R15 ;  /* 0x002cb00f01007387 */ /* 0x0101e80000100800 */
[----:B0-----:R-:W3:Y:S02]  /*440e0*/  LDL.LU.64 R14, [R1+0x48] ;  /* 0x00004800010e7983 */ /* 0x001ee40000300a00 */
[C---:B---3--:R-:W-:Y:S11]  /*440f0*/  HMMA.16816.F32.BF16 R20, R16.reuse, R14, R20 ;  /* 0x0000000e1014723c */ /* 0x048ff60000041814 */
        /* <DEDUP_REMOVED lines=43> */
[----:B------:R-:W-:Y:S02]  /*443b0*/  STL.64 [R1+0x2ca8], R26 ;  /* 0x002ca81a01007387 */ /* 0x000fe40000100a00 */
[----:B---3--:R0:W-:Y:S02]  /*443c0*/  STL.64 [R1+0x2ca0], R24 ;  /* 0x002ca01801007387 */ /* 0x0081e40000100a00 */
        /* <DEDUP_REMOVED lines=15> */
[----:B------:R-:W2:Y:S02]  /*444c0*/  LDL.LU R11, [R1+0x19c] ;  /* 0x00019c00010b7983 */ /* 0x000ea40000300800 */
[----:B--2---:R-:W-:Y:S11]  /*444d0*/  HMMA.16816.F32.BF16 R8, R16, R6, R8 ;  /* 0x000000061008723c */ /* 0x004ff60000041808 */
[----:B------:R-:W-:Y:S11]  /*444e0*/  @!UPT UIADD3 URZ, URZ, URZ, URZ ;  /* 0x0000003f3f3ff290 */ /* 0x000ff6000fffe03f */
[----:B------:R-:W-:Y:S01]  /*444f0*/  @!UPT UIADD3 URZ, URZ, URZ, URZ ;  /* 0x0000003f3f3ff290 */ /* 0x000fe2000fffe03f */
[----:B------:R-:W-:Y:S01]  /*44500*/  STL.64 [R1+0x190], R8 ;  /* 0x0001900801007387 */ /* 0x000fe20000100a00 */
[----:B------:R3:W-:Y:S02]  /*44510*/  STL.64 [R1+0x198], R10 ;  /* 0x0001980a01007387 */ /* 0x0007e40000100a00 */
[----:B---3--:R-:W-:Y:S01]  /*44520*/  HMMA.16816.F32.BF16 R8, R20, R14, R24 ;  /* 0x0000000e1408723c */ /* 0x008fe20000041818 */
[----:B------:R-:W-:Y:S02]  /*44530*/  IMAD.MOV.U32 R18, RZ, RZ, R5 ;  /* 0x000000ffff127224 */ /* 0x000fe400078e0005 */
[----:B------:R-:W-:-:S05]  /*44540*/  IMAD.MOV.U32 R19, RZ, RZ, R4 ;  /* 0x000000ffff137224 */ /* 0x000fca00078e0004 */
[----:B------:R0:W-:Y:S01]  /*44550*/  STL.64 [R1+0x2ce8], R18 ;  /* 0x002ce81201007387 */ /* 0x0001e20000100a00 */
[----:B------:R-:W-:Y:S02]  /*44560*/  IMAD.MOV.U32 R5, RZ, RZ, R14 ;  /* 0x000000ffff057224 */ /* 0x000fe400078e000e */
[----:B------:R-:W-:Y:S11]  /*44570*/  IMAD.MOV.U32 R4, RZ, RZ, R15 ;  /* 0x000000ffff047224 */ /* 0x000ff600078e000f */
[----:B------:R-:W-:Y:S01]  /*44580*/  @!UPT UIADD3 URZ, URZ, URZ, URZ ;  /* 0x0000003f3f3ff290 */ /* 0x000fe2000fffe03f */
[----:B------:R-:W-:Y:S01]  /*44590*/  STL.64 [R1+0x580], R8 ;  /* 0x0005800801007387 */ /* 0x000fe20000100a00 */
[----:B------:R-:W-:Y:S02]  /*445a0*/  STL.64 [R1+0x588], R10 ;  /* 0x0005880a01007387 */ /* 0x000fe40000100a00 */
[----:B------:R-:W2:Y:S02]  /*445b0*/  LDL.LU R16, [R1+0x160] ;  /* 0x0001600001107983 */ /* 0x000ea40000300800 */
[----:B------:R-:W2:Y:S01]  /*445c0*/  LDL.LU R17, [R1+0x164] ;  /* 0x0001640001117983 */ /* 0x000ea20000300800 */
[----:B0-----:R-:W2:Y:S01]  /*445d0*/  LDL.LU R18, [R1+0x168] ;  /* 0x0001680001127983 */ /* 0x001ea20000300800 */
[----:B------:R-:W2:Y:S02]  /*445e0*/  LDL.LU R19, [R1+0x16c] ;  /* 0x00016c0001137983 */ /* 0x000ea40000300800 */
[----:B------:R-:W3:Y:S02]  /*445f0*/  LDL.LU R12, [R1+0x130] ;  /* 0x00013000010c7983 */ /* 0x000ee40000300800 */
[----:B------:R-:W3:Y:S01]  /*44600*/  LDL.LU R13, [R1+0x134] ;  /* 0x00013400010d7983 */ /* 0x000ee20000300800 */
[----:B------:R-:W4:Y:S01]  /*44610*/  LDL.LU R14, [R1+0x138] ;  /* 0x00013800010e7983 */ /* 0x000f220000300800 */
[----:B------:R-:W4:Y:S03]  /*44620*/  LDL.LU R15, [R1+0x13c] ;  /* 0x00013c00010f7983 */ /* 0x000f260000300800 */
[----:B----4-:R-:W-:Y:S01]  /*44630*/  STL.64 [R1+0x2cc0], R14 ;  /* 0x002cc00e01007387 */ /* 0x010fe20000100a00 */
[----:B---3--:R0:W-:Y:S03]  /*44640*/  STL.64 [R1+0x2cb8], R12 ;  /* 0x002cb80c01007387 */ /* 0x0081e60000100a00 */
[----:B0-----:R-:W3:Y:S01]  /*44650*/  LDL.LU R12, [R1+0x140] ;  /* 0x00014000010c7983 */ /* 0x001ee20000300800 */
[----:B------:R-:W3:Y:S02]  /*44660*/  LDL.LU R13, [R1+0x144] ;  /* 0x00014400010d7983 */ /* 0x000ee40000300800 */
[----:B------:R-:W4:Y:S02]  /*44670*/  LDL.LU R14, [R1+0x148] ;  /* 0x00014800010e7983 */ /* 0x000f240000300800 */
[----:B------:R-:W4:Y:S02]  /*44680*/  LDL.LU R15, [R1+0x14c] ;  /* 0x00014c00010f7983 */ /* 0x000f240000300800 */
[----:B----4-:R0:W-:Y:S01]  /*44690*/  STL.64 [R1+0x2cd0], R14 ;  /* 0x002cd00e01007387 */ /* 0x0101e20000100a00 */
[----:B---3--:R-:W-:Y:S03]  /*446a0*/  STL.64 [R1+0x2cc8], R12 ;  /* 0x002cc80c01007387 */ /* 0x008fe60000100a00 */
[----:B0-----:R-:W3:Y:S04]  /*446b0*/  LDL.LU.64 R14, [R1+0x18] ;  /* 0x00001800010e7983 */ /* 0x001ee80000300a00 */
[----:B---3--:R0:W-:Y:S04]  /*446c0*/  STL.64 [R1+0x2ce0], R14 ;  /* 0x002ce00e01007387 */ /* 0x0081e80000100a00 */
[----:B0-----:R-:W2:Y:S01]  /*446d0*/  LDL.LU.64 R14, [R1+0x38] ;  /* 0x00003800010e7983 */ /* 0x001ea20000300a00 */
[----:B------:R-:W3:Y:S01]  /*446e0*/  LDL.LU.64 R26, [R1+0x28] ;  /* 0x00002800011a7983 */ /* 0x000ee20000300a00 */
[----:B--2---:R-:W-:Y:S02]  /*446f0*/  HMMA.16816.F32.BF16 R16, R20, R14, R16 ;  /* 0x0000000e1410723c */ /* 0x004fe40000041810 */
[----:B---3--:R0:W-:Y:S01]  /*44700*/  STL.64 [R1+0x2cd8], R26 ;  /* 0x002cd81a01007387 */ /* 0x0081e20000100a00 */
[----:B------:R-:W2:Y:S02]  /*44710*/  LDL.LU R24, [R1+0x150] ;  /* 0x0001500001187983 */ /* 0x000ea40000300800 */
[----:B------:R-:W2:Y:S01]  /*44720*/  LDL.LU R25, [R1+0x154] ;  /* 0x0001540001197983 */ /* 0x000ea20000300800 */
[----:B0-----:R-:W2:Y:S01]  /*44730*/  LDL.LU R26, [R1+0x158] ;  /* 0x00015800011a7983 */ /* 0x001ea20000300800 */
[----:B------:R-:W2:Y:S02]  /*44740*/  LDL.LU R27, [R1+0x15c] ;  /* 0x00015c00011b7983 */ /* 0x000ea40000300800 */
[----:B------:R-:W3:Y:S02]  /*44750*/  LDL.LU R8, [R1+0x120] ;  /* 0x0001200001087983 */ /* 0x000ee40000300800 */
[----:B------:R-:W3:Y:S01]  /*44760*/  LDL.LU R9, [R1+0x124] ;  /* 0x0001240001097983 */ /* 0x000ee20000300800 */
[----:B------:R-:W3:Y:S01]  /*44770*/  LDL.LU R10, [R1+0x128] ;  /* 0x00012800010a7983 */ /* 0x000ee20000300800 */
[----:B------:R-:W3:Y:S02]  /*44780*/  LDL.LU R11, [R1+0x12c] ;  /* 0x00012c00010b7983 */ /* 0x000ee40000300800 */
[----:B------:R-:W-:Y:S02]  /*44790*/  STL.64 [R1+0x2c90], R6 ;  /* 0x002c900601007387 */ /* 0x000fe40000100a00 */
[----:B------:R0:W-:Y:S02]  /*447a0*/  STL.64 [R1+0x2c88], R4 ;  /* 0x002c880401007387 */ /* 0x0001e40000100a00 */
[----:B0-----:R-:W4:Y:S01]  /*447b0*/  LDL.LU R4, [R1+0x110] ;  /* 0x0001100001047983 */ /* 0x001f220000300800 */
[----:B------:R-:W4:Y:S02]  /*447c0*/  LDL.LU R5, [R1+0x114] ;  /* 0x0001140001057983 */ /* 0x000f240000300800 */
[----:B------:R-:W4:Y:S02]  /*447d0*/  LDL.LU R6, [R1+0x118] ;  /* 0x0001180001067983 */ /* 0x000f240000300800 */
[----:B------:R0:W-:Y:S01]  /*447e0*/  STL.64 [R1+0x570], R16 ;  /* 0x0005701001007387 */ /* 0x0001e20000100a00 */
[----:B------:R1:W-:Y:S01]  /*447f0*/  STL.64 [R1+0x578], R18 ;  /* 0x0005781201007387 */ /* 0x0003e20000100a00 */
[----:B0-----:R-:W-:-:S03]  /*44800*/  IMAD.MOV.U32 R17, RZ, RZ, R14 ;  /* 0x000000ffff117224 */ /* 0x001fc600078e000e */
[----:B-1----:R-:W2:Y:S01]  /*44810*/  LDL.LU.64 R18, [R1+0x2ce8] ;  /* 0x002ce80001127983 */ /* 0x002ea20000300a00 */
[----:B------:R-:W-:Y:S02]  /*44820*/  IMAD.MOV.U32 R16, RZ, RZ, R15 ;  /* 0x000000ffff107224 */ /* 0x000fe400078e000f */
        /* <DEDUP_REMOVED lines=11> */
[----:B------:R-:W-:Y:S01]  /*448e0*/  IMAD.MOV.U32 R7, RZ, RZ, R2 ;  /* 0x000000ffff077224 */ /* 0x000fe200078e0002 */
[----:B--2---:R-:W-:Y:S11]  /*448f0*/  HMMA.16816.F32.BF16 R12, R20, R18, R12 ;  /* 0x00000012140c723c */ /* 0x004ff6000004180c */
[----:B------:R-:W-:Y:S11]  /*44900*/  @!UPT UIADD3 URZ, URZ, URZ, URZ ;  /* 0x0000003f3f3ff290 */ /* 0x000ff6000fffe03f */
[----:B------:R-:W-:Y:S01]  /*44910*/  @!UPT UIADD3 URZ, URZ, URZ, URZ ;  /* 0x0000003f3f3ff290 */ /* 0x000fe2000fffe03f */
[----:B------:R-:W-:Y:S01]  /*44920*/  STL.64 [R1+0x550], R12 ;  /* 0x0005500c01007387 */ /* 0x000fe20000100a00 */
[----:B------:R0:W-:Y:S02]  /*44930*/  STL [R1+0x558], R14 ;  /* 0x0005580e01007387 */ /* 0x0001e40000100800 */
[----:B------:R-:W-:Y:S02]  /*44940*/  IMAD.MOV.U32 R2, RZ, RZ, R15 ;  /* 0x000000ffff027224 */ /* 0x000fe400078e000f */
[----:B0-----:R-:W2:Y:S01]  /*44950*/  LDL.LU.64 R14, [R1+0x2cc0] ;  /* 0x002cc000010e7983 */ /* 0x001ea20000300a00 */
[----:B------:R-:W2:Y:S02]  /*44960*/  LDL.LU.64 R12, [R1+0x2cb8] ;  /* 0x002cb800010c7983 */ /* 0x000ea40000300a00 */
[----:B------:R0:W-:Y:S02]  /*44970*/  STL.64 [R1+0x2c30], R18 ;  /* 0x002c301201007387 */ /* 0x0001e40000100a00 */
[----:B0-----:R-:W-:-:S02]  /*44980*/  IMAD.MOV.U32 R18, RZ, RZ, R25 ;  /* 0x000000ffff127224 */ /* 0x001fc400078e0019 */
[----:B------:R-:W-:-:S05]  /*44990*/  IMAD.MOV.U32 R19, RZ, RZ, R24 ;  /* 0x000000ffff137224 */ /* 0x000fca00078e0018 */
[----:B------:R0:W-:Y:S02]  /*449a0*/  STL.64 [R1+0x2c48], R18 ;  /* 0x002c481201007387 */ /* 0x0001e40000100a00 */
[----:B0-----:R-:W-:Y:S02]  /*449b0*/  IMAD.MOV.U32 R18, RZ, RZ, R17 ;  /* 0x000000ffff127224 */ /* 0x001fe400078e0011 */
[----:B------:R-:W-:-:S05]  /*449c0*/  IMAD.MOV.U32 R19, RZ, RZ, R16 ;  /* 0x000000ffff137224 */ /* 0x000fca00078e0010 */
[----:B------:R0:W-:Y:S01]  /*449d0*/  STL.64 [R1+0x2c60], R18 ;  /* 0x002c601201007387 */ /* 0x0001e20000100a00 */
[----:B------:R-:W3:Y:S02]  /*449e0*/  LDL.LU R16, [R1+0xa0] ;  /* 0x0000a00001107983 */ /* 0x000ee40000300800 */
[----:B------:R-:W3:Y:S01]  /*449f0*/  LDL.LU R17, [R1+0xa4] ;  /* 0x0000a40001117983 */ /* 0x000ee20000300800 */
[----:B0-----:R-:W3:Y:S01]  /*44a00*/  LDL.LU R18, [R1+0xa8] ;  /* 0x0000a80001127983 */ /* 0x001ee20000300800 */
[----:B------:R-:W3:Y:S01]  /*44a10*/  LDL.LU R19, [R1+0xac] ;  /* 0x0000ac0001137983 */ /* 0x000ee20000300800 */
[----:B--2---:R-:W-:Y:S02]  /*44a20*/  HMMA.16816.F32.BF16 R12, R20, R26, R12 ;  /* 0x0000001a140c723c */ /* 0x004fe4000004180c */
[----:B---3--:R-:W-:Y:S01]  /*44a30*/  STL.64 [R1+0x2c80], R18 ;  /* 0x002c801201007387 */ /* 0x008fe20000100a00 */
[----:B------:R0:W-:Y:S03]  /*44a40*/  STL.64 [R1+0x2c78], R16 ;  /* 0x002c781001007387 */ /* 0x0001e60000100a00 */
[----:B0-----:R-:W2:Y:S01]  /*44a50*/  LDL.LU R16, [R1+0xb0] ;  /* 0x0000b00001107983 */ /* 0x001ea20000300800 */
[----:B------:R-:W2:Y:S02]  /*44a60*/  LDL.LU R17, [R1+0xb4] ;  /* 0x0000b40001117983 */ /* 0x000ea40000300800 */
[----:B------:R-:W2:Y:S02]  /*44a70*/  LDL.LU R18, [R1+0xb8] ;  /* 0x0000b80001127983 */ /* 0x000ea40000300800 */
[----:B------:R-:W2:Y:S01]  /*44a80*/  LDL.LU R19, [R1+0xbc] ;  /* 0x0000bc0001137983 */ /* 0x000ea20000300800 */
[----:B------:R-:W-:Y:S11]  /*44a90*/  STL [R1+0x28f8], R2 ;  /* 0x0028f80201007387 */ /* 0x000ff60000100800 */
[----:B------:R0:W-:Y:S02]  /*44aa0*/  STL.64 [R1+0x170], R12 ;  /* 0x0001700c01007387 */ /* 0x0001e40000100a00 */
[----:B------:R1:W-:Y:S02]  /*44ab0*/  STL.64 [R1+0x178], R14 ;  /* 0x0001780e01007387 */ /* 0x0003e40000100a00 */
[----:B0-----:R-:W-:Y:S01]  /*44ac0*/  IMAD.MOV.U32 R13, RZ, RZ, R27 ;  /* 0x000000ffff0d7224 */ /* 0x001fe200078e001b */
[----:B-1----:R-:W3:Y:S01]  /*44ad0*/  LDL.LU R15, [R1+0x2cb0] ;  /* 0x002cb000010f7983 */ /* 0x002ee20000300800 */
[----:B------:R-:W-:-:S02]  /*44ae0*/  IMAD.MOV.U32 R14, RZ, RZ, R26 ;  /* 0x000000ffff0e7224 */ /* 0x000fc400078e001a */
[----:B------:R-:W2:Y:S02]  /*44af0*/  LDL.LU.64 R26, [R1+0x2ca8] ;  /* 0x002ca800011a7983 */ /* 0x000ea40000300a00 */
[----:B------:R-:W3:Y:S01]  /*44b00*/  LDL.LU.64 R24, [R1+0x2ca0] ;  /* 0x002ca00001187983 */ /* 0x000ee20000300a00 */
[C---:B--2---:R-:W-:Y:S11]  /*44b10*/  HMMA.16816.F32.BF16 R8, R20.reuse, R26, R8 ;  /* 0x0000001a1408723c */ /* 0x044ff60000041808 */
[----:B------:R-:W-:Y:S11]  /*44b20*/  @!UPT UIADD3 URZ, URZ, URZ, URZ ;  /* 0x0000003f3f3ff290 */ /* 0x000ff6000fffe03f */
[----:B------:R-:W-:Y:S01]  /*44b30*/  @!UPT UIADD3 URZ, URZ, URZ, URZ ;  /* 0x0000003f3f3ff290 */ /* 0x000fe2000fffe03f */
[----:B------:R-:W-:Y:S01]  /*44b40*/  STL.64 [R1+0x160], R8 ;  /* 0x0001600801007387 */ /* 0x000fe20000100a00 */
[----:B------:R0:W-:Y:S03]  /*44b50*/  STL.64 [R1+0x168], R10 ;  /* 0x0001680a01007387 */ /* 0x0001e60000100a00 */
[----:B0-----:R-:W4:Y:S02]  /*44b60*/  LDL.LU.64 R10, [R1+0x2c98] ;  /* 0x002c9800010a7983 */ /* 0x001f240000300a00 */
[C---:B----4-:R-:W-:Y:S11]  /*44b70*/  HMMA.16816.F32.BF16 R4, R20.reuse, R10, R4 ;  /* 0x0000000a1404723c */ /* 0x050ff60000041804 */
[----:B------:R-:W-:Y:S11]  /*44b80*/  @!UPT UIADD3 URZ, URZ, URZ, URZ ;  /* 0x0000003f3f3ff290 */ /* 0x000ff6000fffe03f */
[----:B------:R-:W-:Y:S01]  /*44b90*/  @!UPT UIADD3 URZ, URZ, URZ, URZ ;  /* 0x0000003f3f3ff290 */ /* 0x000fe2000fffe03f */
[----:B------:R-:W-:Y:S01]  /*44ba0*/  STL.64 [R1+0x150], R4 ;  /* 0x0001500401007387 */ /* 0x000fe20000100a00 */
[----:B------:R0:W-:Y:S03]  /*44bb0*/  STL.64 [R1+0x158], R6 ;  /* 0x0001580601007387 */ /* 0x0001e60000100a00 */
[----:B0-----:R-:W2:Y:S01]  /*44bc0*/  LDL.LU.64 R6, [R1+0x2c90] ;  /* 0x002c900001067983 */ /* 0x001ea20000300a00 */
[----:B------:R-:W4:Y:S02]  /*44bd0*/  LDL.LU.64 R4, [R1+0x2c88] ;  /* 0x002c880001047983 */ /* 0x000f240000300a00 */
[----:B------:R4:W-:Y:S01]  /*44be0*/  STL.64 [R1+0x2c08], R10 ;  /* 0x002c080a01007387 */ /* 0x0009e20000100a00 */
[----:B--2---:R-:W-:Y:S01]  /*44bf0*/  HMMA.16816.F32.BF16 R20, R20, R6, R16 ;  /* 0x000000061414723c */ /* 0x004fe20000041810 */
[----:B------:R-:W2:Y:S01]  /*44c00*/  LDL.LU.64 R18, [R1+0x2c80] ;  /* 0x002c800001127983 */ /* 0x000ea20000300a00 */
[----:B------:R-:W2:Y:S02]  /*44c10*/  LDL.LU.64 R16, [R1+0x2c78] ;  /* 0x002c780001107983 */ /* 0x000ea40000300a00 */
[----:B------:R-:W-:-:S02]  /*44c20*/  IMAD.MOV.U32 R12, RZ, RZ, R6 ;  /* 0x000000ffff0c7224 */ /* 0x000fc400078e0006 */
[----:B------:R-:W-:Y:S02]  /*44c30*/  IMAD.MOV.U32 R2, RZ, RZ, R7 ;  /* 0x000000ffff027224 */ /* 0x000fe400078e0007 */
[----:B----4-:R-:W-:Y:S02]  /*44c40*/  IMAD.MOV.U32 R10, RZ, RZ, R5 ;  /* 0x000000ffff0a7224 */ /* 0x010fe400078e0005 */
[----:B------:R-:W-:Y:S11]  /*44c50*/  IMAD.MOV.U32 R11, RZ, RZ, R4 ;  /* 0x000000ffff0b7224 */ /* 0x000ff600078e0004 */
[----:B------:R-:W-:Y:S02]  /*44c60*/  @!UPT UIADD3 URZ, URZ, URZ, URZ ;  /* 0x0000003f3f3ff290 */ /* 0x000fe4000fffe03f */
[----:B------:R0:W-:Y:S01]  /*44c70*/  STL.64 [R1+0x4c0], R20 ;  /* 0x0004c01401007387 */ /* 0x0001e20000100a00 */
[----:B------:R1:W-:Y:S02]  /*44c80*/  STL.64 [R1+0x4c8], R22 ;  /* 0x0004c81601007387 */ /* 0x0003e40000100a00 */
[----:B------:R-:W2:Y:S02]  /*44c90*/  LDL.LU.64 R6, [R1+0x2c70] ;  /* 0x002c700001067983 */ /* 0x000ea40000300a00 */
[----:B------:R-:W2:Y:S01]  /*44ca0*/  LDL.LU.64 R4, [R1+0x2c68] ;  /* 0x002c680001047983 */ /* 0x000ea20000300a00 */
        /* <DEDUP_REMOVED lines=15> */
[----:B------:R-:W2:Y:S02]  /*44da0*/  LDL.LU R22, [R1+0x98] ;  /* 0x0000980001167983 */ /* 0x000ea40000300800 */
[----:B------:R-:W2:Y:S01]  /*44db0*/  LDL.LU R23, [R1+0x9c] ;  /* 0x00009c0001177983 */ /* 0x000ea20000300800 */
[----:B------:R-:W2:Y:S11]  /*44dc0*/  LDL.LU.64 R18, [R1+0x2c60] ;  /* 0x002c600001127983 */ /* 0x000eb60000300a00 */
[----:B------:R-:W-:Y:S01]  /*44dd0*/  @!UPT UIADD3 URZ, URZ, URZ, URZ ;  /* 0x0000003f3f3ff290 */ /* 0x000fe2000fffe03f */
[----:B------:R0:W-:Y:S02]  /*44de0*/  STL.64 [R1+0x490], R8 ;  /* 0x0004900801007387 */ /* 0x0001e40000100a00 */
[----:B------:R1:W-:Y:S01]  /*44df0*/  STL.64 [R1+0x498], R10 ;  /* 0x0004980a01007387 */ /* 0x0003e20000100a00 */
[----:B0-----:R-:W4:Y:S01]  /*44e00*/  LDL.LU R8, [R1+0x340] ;  /* 0x0003400001087983 */ /* 0x001f220000300800 */
[----:B------:R-:W4:Y:S02]  /*44e10*/  LDL.LU R9, [R1+0x344] ;  /* 0x0003440001097983 */ /* 0x000f240000300800 */
[----:B-1----:R-:W-:Y:S02]  /*44e20*/  IMAD.MOV.U32 R11, RZ, RZ, R3 ;  /* 0x000000ffff0b7224 */ /* 0x002fe400078e0003 */
[----:B------:R-:W0:Y:S01]  /*44e30*/  S2R R3, SR_TID.X ;  /* 0x0000000000037919 */ /* 0x000e220000002100 */
[----:B---3--:R-:W-:-:S05]  /*44e40*/  IMAD.MOV.U32 R10, RZ, RZ, R25 ;  /* 0x000000ffff0a7224 */ /* 0x008fca00078e0019 */
[----:B------:R-:W-:Y:S01]  /*44e50*/  STL.64 [R1+0x2c18], R10 ;  /* 0x002c180a01007387 */ /* 0x000fe20000100a00 */
[----:B0-----:R-:W-:Y:S01]  /*44e60*/  LOP3.LUT R25, R3, 0x7, RZ, 0xc0, !PT ;  /* 0x0000000703197812 */ /* 0x001fe200078ec0ff */
[C---:B--2---:R-:W-:Y:S02]  /*44e70*/  HMMA.16816.F32.BF16 R16, R4.reuse, R18, R20 ;  /* 0x000000120410723c */ /* 0x044fe40000041814 */
[----:B----4-:R-:W-:Y:S01]  /*44e80*/  STL.64 [R1+0x2c10], R8 ;  /* 0x002c100801007387 */ /* 0x010fe20000100a00 */
[----:B------:R-:W2:Y:S02]  /*44e90*/  LDL.LU.64 R22, [R1+0x2c58] ;  /* 0x002c580001167983 */ /* 0x000ea40000300a00 */
[----:B------:R-:W2:Y:S11]  /*44ea0*/  LDL.LU.64 R20, [R1+0x2c50] ;  /* 0x002c500001147983 */ /* 0x000eb60000300a00 */
[----:B------:R-:W-:Y:S07]  /*44eb0*/  @!UPT UIADD3 URZ, URZ, URZ, URZ ;  /* 0x0000003f3f3ff290 */ /* 0x000fee000fffe03f */
[----:B------:R-:W-:Y:S01]  /*44ec0*/  STL.64 [R1+0x480], R16 ;  /* 0x0004801001007387 */ /* 0x000fe20000100a00 */
[----:B------:R0:W-:Y:S02]  /*44ed0*/  STL [R1+0x488], R18 ;  /* 0x0004881201007387 */ /* 0x0001e40000100800 */
[----:B------:R-:W-:Y:S02]  /*44ee0*/  IMAD.MOV.U32 R3, RZ, RZ, R19 ;  /* 0x000000ffff037224 */ /* 0x000fe400078e0013 */
[----:B0-----:R-:W2:Y:S03]  /*44ef0*/  LDL.LU.64 R18, [R1+0x2c48] ;  /* 0x002c480001127983 */ /* 0x001ea60000300a00 */
[----:B------:R-:W-:Y:S01]  /*44f00*/  STL [R1+0x28a8], R3 ;  /* 0x0028a80301007387 */ /* 0x000fe20000100800 */
[C---:B--2---:R-:W-:Y:S01]  /*44f10*/  HMMA.16816.F32.BF16 R16, R4.reuse, R18, R20 ;  /* 0x000000120410723c */ /* 0x044fe20000041814 */
[----:B------:R-:W2:Y:S01]  /*44f20*/  LDL.LU.64 R22, [R1+0x2c40] ;  /* 0x002c400001167983 */ /* 0x000ea20000300a00 */
[----:B------:R-:W2:Y:S11]  /*44f30*/  LDL.LU.64 R20, [R1+0x2c38] ;  /* 0x002c380001147983 */ /* 0x000eb60000300a00 */
[----:B------:R-:W-:Y:S10]  /*44f40*/  @!UPT UIADD3 URZ, URZ, URZ, URZ ;  /* 0x0000003f3f3ff290 */ /* 0x000ff4000fffe03f */
[----:B------:R-:W-:Y:S01]  /*44f50*/  STL.64 [R1+0xc0], R16 ;  /* 0x0000c01001007387 */ /* 0x000fe20000100a00 */
[----:B------:R0:W-:Y:S03]  /*44f60*/  STL.64 [R1+0xc8], R18 ;  /* 0x0000c81201007387 */ /* 0x0001e60000100a00 */
[----:B0-----:R-:W2:Y:S02]  /*44f70*/  LDL.LU.64 R18, [R1+0x2c30] ;  /* 0x002c300001127983 */ /* 0x001ea40000300a00 */
[----:B--2---:R-:W-:Y:S02]  /*44f80*/  HMMA.16816.F32.BF16 R16, R4, R18, R20 ;  /* 0x000000120410723c */ /* 0x004fe40000041814 */
[----:B------:R-:W0:Y:S11]  /*44f90*/  LDSM.16.MT88.4 R20, [R15+0xc000] ;  /* 0x00c000000f14783b */ /* 0x000e360000004200 */
[----:B------:R-:W-:Y:S11]  /*44fa0*/  @!UPT UIADD3 URZ, URZ, URZ, URZ ;  /* 0x0000003f3f3ff290 */ /* 0x000ff6000fffe03f */
[----:B------:R-:W-:Y:S01]  /*44fb0*/  IMAD.MOV.U32 R3, RZ, RZ, R19 ;  /* 0x000000ffff037224 */ /* 0x000fe200078e0013 */
[----:B------:R-:W-:Y:S01]  /*44fc0*/  STL.64 [R1+0xb0], R16 ;  /* 0x0000b01001007387 */ /* 0x000fe20000100a00 */
[----:B------:R-:W-:Y:S03]  /*44fd0*/  STL [R1+0xb8], R18 ;  /* 0x0000b81201007387 */ /* 0x000fe60000100800 */
[----:B------:R-:W-:Y:S04]  /*44fe0*/  STL [R1+0x28ac], R3 ;  /* 0x0028ac0301007387 */ /* 0x000fe80000100800 */
[----:B0-----:R0:W-:Y:S01]  /*44ff0*/  STL.64 [R1+0x2bf8], R22 ;  /* 0x002bf81601007387 */ /* 0x0011e20000100a00 */
[----:B------:R1:W-:Y:S02]  /*45000*/  STL.64 [R1+0x2bf0], R20 ;  /* 0x002bf01401007387 */ /* 0x0003e40000100a00 */
[----:B0-----:R-:W-:-:S02]  /*45010*/  IMAD.MOV.U32 R22, RZ, RZ, R12 ;  /* 0x000000ffff167224 */ /* 0x001fc400078e000c */
[----:B------:R-:W-:-:S05]  /*45020*/  IMAD.MOV.U32 R23, RZ, RZ, R2 ;  /* 0x000000ffff177224 */ /* 0x000fca00078e0002 */
[----:B------:R0:W-:Y:S01]  /*45030*/  STL.64 [R1+0x2c00], R22 ;  /* 0x002c001601007387 */ /* 0x0001e20000100a00 */
[----:B-1----:R-:W2:Y:S02]  /*45040*/  LDL.LU R20, [R1+0x460] ;  /* 0x0004600001147983 */ /* 0x002ea40000300800 */
[----:B------:R-:W2:Y:S01]  /*45050*/  LDL.LU R21, [R1+0x464] ;  /* 0x0004640001157983 */ /* 0x000ea20000300800 */
[----:B0-----:R-:W3:Y:S01]  /*45060*/  LDL.LU R22, [R1+0x468] ;  /* 0x0004680001167983 */ /* 0x001ee20000300800 */
[----:B------:R-:W3:Y:S02]  /*45070*/  LDL.LU R23, [R1+0x46c] ;  /* 0x00046c0001177983 */ /* 0x000ee40000300800 */
[----:B------:R-:W-:Y:S02]  /*45080*/  IMAD.MOV.U32 R10, RZ, RZ, R14 ;  /* 0x000000ffff0a7224 */ /* 0x000fe400078e000e */
[----:B------:R-:W0:Y:S04]  /*45090*/  S2R R14, SR_TID.X ;  /* 0x00000000000e7919 */ /* 0x000e280000002100 */
[----:B---3--:R-:W-:Y:S01]  /*450a0*/  STL.64 [R1+0x2c28], R22 ;  /* 0x002c281601007387 */ /* 0x008fe20000100a00 */
[----:B--2---:R1:W-:Y:S03]  /*450b0*/  STL.64 [R1+0x2c20], R20 ;  /* 0x002c201401007387 */ /* 0x0043e60000100a00 */
[----:B-1----:R-:W2:Y:S01]  /*450c0*/  LDL.LU R20, [R1+0x220] ;  /* 0x0002200001147983 */ /* 0x002ea20000300800 */
[----:B------:R-:W2:Y:S02]  /*450d0*/  LDL.LU R21, [R1+0x224] ;  /* 0x0002240001157983 */ /* 0x000ea40000300800 */
[----:B------:R-:W2:Y:S02]  /*450e0*/  LDL.LU R22, [R1+0x228] ;  /* 0x0002280001167983 */ /* 0x000ea40000300800 */
[----:B------:R-:W2:Y:S02]  /*450f0*/  LDL.LU R23, [R1+0x22c] ;  /* 0x00022c0001177983 */ /* 0x000ea40000300800 */
[----:B------:R-:W-:-:S02]  /*45100*/  IMAD.MOV.U32 R11, RZ, RZ, R13 ;  /* 0x000000ffff0b7224 */ /* 0x000fc400078e000d */
[----:B------:R-:W-:Y:S02]  /*45110*/  IMAD R25, R25, 0x110, RZ ;  /* 0x0000011019197824 */ /* 0x000fe400078e02ff */
[----:B0-----:R-:W-:Y:S01]  /*45120*/  IMAD.SHL.U32 R14, R14, 0x2, RZ ;  /* 0x000000020e0e7824 */ /* 0x001fe200078e00ff */
[----:B------:R-:W-:Y:S01]  /*45130*/  STL [R1+0x2bb0], R15 ;  /* 0x002bb00f01007387 */ /* 0x000fe20000100800 */
[----:B------:R-:W3:Y:S02]  /*45140*/  LDL.LU R12, [R1+0x330] ;  /* 0x00033000010c7983 */ /* 0x000ee40000300800 */
[----:B------:R-:W3:Y:S01]  /*45150*/  LDL.LU R13, [R1+0x334] ;  /* 0x00033400010d7983 */ /* 0x000ee20000300800 */
[----:B------:R-:W-:Y:S02]  /*45160*/  LOP3.LUT R25, R25, 0x30, R14, 0x78, !PT ;  /* 0x0000003019197812 */ /* 0x000fe400078e780e */
[----:B------:R-:W3:Y:S02]  /*45170*/  LDL.LU R14, [R1+0x338] ;  /* 0x00033800010e7983 */ /* 0x000ee40000300800 */
[----:B------:R-:W-:-:S05]  /*45180*/  LOP3.LUT R25, R25, 0x40, RZ, 0x3c, !PT ;  /* 0x0000004019197812 */ /* 0x000fca00078e3cff */
[----:B------:R-:W0:Y:S01]  /*45190*/  LDSM.16.M88.4 R16, [R25+0x10080] ;  /* 0x010080001910783b */ /* 0x000e220000000200 */
[C---:B--2---:R-:W-:Y:S03]  /*451a0*/  HMMA.16816.F32.BF16 R8, R4.reuse, R10, R20 ;  /* 0x0000000a0408723c */ /* 0x044fe60000041814 */
[----:B------:R-:W2:Y:S01]  /*451b0*/  LDL.LU.64 R22, [R1+0x2c28] ;  /* 0x002c280001167983 */ /* 0x000ea20000300a00 */
[----:B------:R-:W2:Y:S11]  /*451c0*/  LDL.LU.64 R20, [R1+0x2c20] ;  /* 0x002c200001147983 */ /* 0x000eb60000300a00 */
[----:B------:R-:W-:Y:S08]  /*451d0*/  @!UPT UIADD3 URZ, URZ, URZ, URZ ;  /* 0x0000003f3f3ff290 */ /* 0x000ff0000fffe03f */
[----:B------:R-:W-:Y:S01]  /*451e0*/  STL.64 [R1+0xa0], R8 ;  /* 0x0000a00801007387 */ /* 0x000fe20000100a00 */
[----:B------:R-:W-:Y:S02]  /*451f0*/  STL [R1+0xac], R11 ;  /* 0x0000ac0b01007387 */ /* 0x000fe40000100800 */
[----:B------:R-:W-:Y:S02]  /*45200*/  IMAD.MOV.U32 R3, RZ, RZ, R10 ;  /* 0x000000ffff037224 */ /* 0x000fe400078e000a */
[----:B------:R-:W1:Y:S04]  /*45210*/  LDSM.16.M88.4 R8, [R25+0x10880] ;  /* 0x010880001908783b */ /* 0x000e680000000200 */
[----:B------:R-:W-:Y:S01]  /*45220*/  STL [R1+0x28fc], R3 ;  /* 0x0028fc0301007387 */ /* 0x000fe20000100800 */
[----:B0-----:R-:W-:Y:S02]  /*45230*/  STL.64 [R1+0x60], R16 ;  /* 0x0000601001007387 */ /* 0x001fe40000100a00 */
[----:B------:R-:W-:Y:S01]  /*45240*/  STL.64 [R1+0x68], R18 ;  /* 0x0000681201007387 */ /* 0x000fe20000100a00 */
[----:B-1----:R-:W-:Y:S01]  /*45250*/  STL.64 [R1+0x50], R8 ;  /* 0x0000500801007387 */ /* 0x002fe20000100a00 */
[----:B------:R0:W-:Y:S03]  /*45260*/  STL.64 [R1+0x58], R10 ;  /* 0x0000580a01007387 */ /* 0x0001e60000100a00 */
[----:B0-----:R-:W4:Y:S01]  /*45270*/  LDL.LU.64 R10, [R1+0x2c18] ;  /* 0x002c1800010a7983 */ /* 0x001f220000300a00 */
[----:B------:R-:W4:Y:S02]  /*45280*/  LDL.LU.64 R8, [R1+0x2c10] ;  /* 0x002c100001087983 */ /* 0x000f240000300a00 */
[----:B----4-:R-:W-:Y:S11]  /*45290*/  HMMA.16816.F32.BF16 R8, R4, R26, R8 ;  /* 0x0000001a0408723c */ /* 0x010ff60000041808 */
        /* <DEDUP_REMOVED lines=10> */
[----:B0-----:R-:W-:Y:S01]  /*45340*/  STL.64 [R1+0x30], R8 ;  /* 0x0000300801007387 */ /* 0x001fe20000100a00 */
[----:B------:R0:W-:Y:S03]  /*45350*/  STL.64 [R1+0x38], R10 ;  /* 0x0000380a01007387 */ /* 0x0001e60000100a00 */
[----:B0-----:R-:W2:Y:S01]  /*45360*/  LDL.LU.64 R10, [R1+0x2c08] ;  /* 0x002c0800010a7983 */ /* 0x001ea20000300a00 */
[----:B------:R-:W-:Y:S02]  /*45370*/  IMAD.MOV.U32 R3, RZ, RZ, R8 ;  /* 0x000000ffff037224 */ /* 0x000fe400078e0008 */
[----:B------:R-:W-:-:S02]  /*45380*/  IMAD.MOV.U32 R2, RZ, RZ, R9 ;  /* 0x000000ffff027224 */ /* 0x000fc400078e0009 */
[----:B------:R-:W-:Y:S01]  /*45390*/  IMAD.MOV.U32 R15, RZ, RZ, R0 ;  /* 0x000000ffff0f7224 */ /* 0x000fe200078e0000 */
[----:B--2---:R-:W-:Y:S01]  /*453a0*/  HMMA.16816.F32.BF16 R8, R4, R10, R20 ;  /* 0x0000000a0408723c */ /* 0x004fe20000041814 */
[----:B------:R-:W3:Y:S11]  /*453b0*/  LDL.LU.64 R22, [R1+0x2c00] ;  /* 0x002c000001167983 */ /* 0x000ef60000300a00 */
[----:B------:R-:W-:Y:S11]  /*453c0*/  @!UPT UIADD3 URZ, URZ, URZ, URZ ;  /* 0x0000003f3f3ff290 */ /* 0x000ff6000fffe03f */
[----:B------:R-:W-:Y:S01]  /*453d0*/  STL.64 [R1+0x360], R8 ;  /* 0x0003600801007387 */ /* 0x000fe20000100a00 */
[----:B------:R-:W-:Y:S02]  /*453e0*/  STL.64 [R1+0x368], R10 ;  /* 0x0003680a01007387 */ /* 0x000fe40000100a00 */
[----:B------:R-:W0:Y:S04]  /*453f0*/  LDSM.16.M88.4 R8, [R25+0x12080] ;  /* 0x012080001908783b */ /* 0x000e280000000200 */
[----:B0-----:R-:W-:-:S05]  /*45400*/  IMAD.MOV.U32 R0, RZ, RZ, R11 ;  /* 0x000000ffff007224 */ /* 0x001fca00078e000b */
[----:B------:R-:W-:Y:S01]  /*45410*/  STL [R1+0x2800], R0 ;  /* 0x0028000001007387 */ /* 0x000fe20000100800 */
[----:B---3--:R-:W-:Y:S03]  /*45420*/  HMMA.16816.F32.BF16 R4, R4, R22, R12 ;  /* 0x000000160404723c */ /* 0x008fe6000004180c */
[----:B------:R-:W2:Y:S04]  /*45430*/  LDL.LU R12, [R1+0x2f0] ;  /* 0x0002f000010c7983 */ /* 0x000ea80000300800 */
[----:B------:R-:W0:Y:S11]  /*45440*/  LDSM.16.M88.4 R20, [R25+0x12880] ;  /* 0x012880001914783b */ /* 0x000e360000000200 */
[----:B------:R-:W-:Y:S05]  /*45450*/  @!UPT UIADD3 URZ, URZ, URZ, URZ ;  /* 0x0000003f3f3ff290 */ /* 0x000fea000fffe03f */
[----:B------:R-:W-:Y:S01]  /*45460*/  STL.64 [R1+0x70], R4 ;  /* 0x0000700401007387 */ /* 0x000fe20000100a00 */
[----:B------:R-:W-:Y:S02]  /*45470*/  STL.64 [R1+0x78], R6 ;  /* 0x0000780601007387 */ /* 0x000fe40000100a00 */
[----:B------:R-:W2:Y:S02]  /*45480*/  LDL.LU R13, [R1+0x2f4] ;  /* 0x0002f400010d7983 */ /* 0x000ea40000300800 */
[----:B------:R-:W3:Y:S01]  /*45490*/  LDL.LU R14, [R1+0x2f8] ;  /* 0x0002f800010e7983 */ /* 0x000ee20000300800 */
[----:B------:R-:W3:Y:S04]  /*454a0*/  LDL.LU R15, [R1+0x2fc] ;  /* 0x0002fc00010f7983 */ /* 0x000ee80000300800 */
[----:B---3--:R-:W-:Y:S01]  /*454b0*/  STL.64 [R1+0x2bc0], R14 ;  /* 0x002bc00e01007387 */ /* 0x008fe20000100a00 */
[----:B--2---:R1:W-:Y:S02]  /*454c0*/  STL.64 [R1+0x2bb8], R12 ;  /* 0x002bb80c01007387 */ /* 0x0043e40000100a00 */
[----:B-1----:R-:W-:-:S02]  /*454d0*/  IMAD.MOV.U32 R12, RZ, RZ, R19 ;  /* 0x000000ffff0c7224 */ /* 0x002fc400078e0013 */
[----:B------:R-:W-:-:S05]  /*454e0*/  IMAD.MOV.U32 R13, RZ, RZ, R18 ;  /* 0x000000ffff0d7224 */ /* 0x000fca00078e0012 */
[----:B------:R1:W-:Y:S04]  /*454f0*/  STL.64 [R1+0x2bd0], R12 ;  /* 0x002bd00c01007387 */ /* 0x0003e80000100a00 */
[----:B-1----:R-:W2:Y:S01]  /*45500*/  LDL.64 R12, [R1+0x50] ;  /* 0x00005000010c7983 */ /* 0x002ea20000100a00 */
[----:B------:R-:W-:Y:S02]  /*45510*/  IMAD.MOV.U32 R4, RZ, RZ, R3 ;  /* 0x000000ffff047224 */ /* 0x000fe400078e0003 */
[----:B------:R-:W-:Y:S01]  /*45520*/  IMAD.MOV.U32 R5, RZ, RZ, R2 ;  /* 0x000000ffff057224 */ /* 0x000fe200078e0002 */
[----:B--2---:R1:W-:Y:S04]  /*45530*/  STL.64 [R1+0x2be8], R12 ;  /* 0x002be80c01007387 */ /* 0x0043e80000100a00 */
[----:B-1----:R-:W2:Y:S01]  /*45540*/  LDL.LU R12, [R1+0x320] ;  /* 0x00032000010c7983 */ /* 0x002ea20000300800 */
[----:B------:R-:W2:Y:S02]  /*45550*/  LDL.LU R13, [R1+0x324] ;  /* 0x00032400010d7983 */ /* 0x000ea40000300800 */
[----:B------:R-:W2:Y:S02]  /*45560*/  LDL.LU R14, [R1+0x328] ;  /* 0x00032800010e7983 */ /* 0x000ea40000300800 */
[----:B------:R-:W2:Y:S01]  /*45570*/  LDL.LU R15, [R1+0x32c] ;  /* 0x00032c00010f7983 */ /* 0x000ea20000300800 */
[----:B------:R1:W-:Y:S04]  /*45580*/  STL.64 [R1+0x2bc8], R4 ;  /* 0x002bc80401007387 */ /* 0x0003e80000100a00 */
[----:B-1----:R-:W3:Y:S01]  /*45590*/  LDL.LU R4, [R1+0x300] ;  /* 0x0003000001047983 */ /* 0x002ee20000300800 */
[----:B------:R-:W3:Y:S02]  /*455a0*/  LDL.LU R5, [R1+0x304] ;  /* 0x0003040001057983 */ /* 0x000ee40000300800 */
[----:B------:R-:W4:Y:S02]  /*455b0*/  LDL.LU R6, [R1+0x308] ;  /* 0x0003080001067983 */ /* 0x000f240000300800 */
[----:B------:R-:W4:Y:S02]  /*455c0*/  LDL.LU R7, [R1+0x30c] ;  /* 0x00030c0001077983 */ /* 0x000f240000300800 */
[----:B0-----:R-:W-:-:S02]  /*455d0*/  IMAD.MOV.U32 R2, RZ, RZ, R20 ;  /* 0x000000ffff027224 */ /* 0x001fc400078e0014 */
        /* <DEDUP_REMOVED lines=8> */
[----:B------:R-:W-:Y:S02]  /*45660*/  STL.64 [R1+0x28], R10 ;  /* 0x0000280a01007387 */ /* 0x000fe40000100a00 */
[----:B------:R-:W-:Y:S02]  /*45670*/  STL.64 [R1+0x10], R20 ;  /* 0x0000101401007387 */ /* 0x000fe40000100a00 */
[----:B------:R0:W-:Y:S02]  /*45680*/  STL.64 [R1+0x18], R22 ;  /* 0x0000181601007387 */ /* 0x0001e40000100a00 */
[----:B0-----:R-:W2:Y:S01]  /*45690*/  LDL.LU.64 R22, [R1+0x2bf8] ;  /* 0x002bf80001167983 */ /* 0x001ea20000300a00 */
[----:B------:R-:W2:Y:S02]  /*456a0*/  LDL.LU.64 R20, [R1+0x2bf0] ;  /* 0x002bf00001147983 */ /* 0x000ea40000300a00 */
[C---:B--2---:R-:W-:Y:S01]  /*456b0*/  HMMA.16816.F32.BF16 R16, R20.reuse, R16, R12 ;  /* 0x000000101410723c */ /* 0x044fe2000004180c */
[----:B------:R-:W0:Y:S11]  /*456c0*/  LDSM.16.M88.4 R12, [R25+0x13080] ;  /* 0x01308000190c783b */ /* 0x000e360000000200 */
[----:B------:R-:W-:Y:S11]  /*456d0*/  @!UPT UIADD3 URZ, URZ, URZ, URZ ;  /* 0x0000003f3f3ff290 */ /* 0x000ff6000fffe03f */
[----:B------:R-:W-:Y:S01]  /*456e0*/  STL.64 [R1+0x350], R16 ;  /* 0x0003501001007387 */ /* 0x000fe20000100a00 */
[----:B------:R1:W-:Y:S03]  /*456f0*/  STL.64 [R1+0x358], R18 ;  /* 0x0003581201007387 */ /* 0x0003e60000100a00 */
[----:B0-----:R0:W-:Y:S01]  /*45700*/  STL.64 [R1], R12 ;  /* 0x0000000c01007387 */ /* 0x0011e20000100a00 */
[----:B-1----:R-:W-:Y:S02]  /*45710*/  IMAD.MOV.U32 R19, RZ, RZ, R12 ;  /* 0x000000ffff137224 */ /* 0x002fe400078e000c */
[----:B------:R-:W-:Y:S02]  /*45720*/  STL.64 [R1+0x8], R14 ;  /* 0x0000080e01007387 */ /* 0x000fe40000100a00 */
[----:B------:R-:W-:Y:S02]  /*45730*/  IMAD.MOV.U32 R18, RZ, RZ, R13 ;  /* 0x000000ffff127224 */ /* 0x000fe400078e000d */
[----:B0-----:R-:W3:Y:S02]  /*45740*/  LDL.LU.64 R12, [R1+0x2be8] ;  /* 0x002be800010c7983 */ /* 0x001ee40000300a00 */
[----:B---3--:R-:W-:Y:S01]  /*45750*/  HMMA.16816.F32.BF16 R4, R20, R12, R4 ;  /* 0x0000000c1404723c */ /* 0x008fe20000041804 */
        /* <DEDUP_REMOVED lines=8> */
[----:B------:R0:W-:Y:S02]  /*457e0*/  STL.64 [R1+0x2b98], R18 ;  /* 0x002b981201007387 */ /* 0x0001e40000100a00 */
[----:B0-----:R-:W-:-:S02]  /*457f0*/  IMAD.MOV.U32 R19, RZ, RZ, R24 ;  /* 0x000000ffff137224 */ /* 0x001fc400078e0018 */
[----:B------:R-:W0:Y:S04]  /*45800*/  LDSM.16.M88.4 R24, [R25+0x13880] ;  /* 0x013880001918783b */ /* 0x000e280000000200 */
[----:B------:R1:W-:Y:S02]  /*45810*/  STL.64 [R1+0x2b90], R16 ;  /* 0x002b901001007387 */ /* 0x0003e40000100a00 */
[----:B-1----:R-:W-:Y:S02]  /*45820*/  IMAD.MOV.U32 R16, RZ, RZ, R2 ;  /* 0x000000ffff107224 */ /* 0x002fe400078e0002 */
[----:B------:R-:W-:-:S05]  /*45830*/  IMAD.MOV.U32 R17, RZ, RZ, R0 ;  /* 0x000000ffff117224 */ /* 0x000fca00078e0000 */
[----:B------:R1:W-:Y:S04]  /*45840*/  STL.64 [R1+0x2ba8], R16 ;  /* 0x002ba81001007387 */ /* 0x0003e80000100a00 */
[----:B-1----:R-:W3:Y:S01]  /*45850*/  LDL.LU R16, [R1+0x470] ;  /* 0x0004700001107983 */ /* 0x002ee20000300800 */
[----:B------:R-:W3:Y:S02]  /*45860*/  LDL.LU R17, [R1+0x474] ;  /* 0x0004740001117983 */ /* 0x000ee40000300800 */
[----:B------:R-:W3:Y:S01]  /*45870*/  LDL.LU R18, [R1+0x478] ;  /* 0x0004780001127983 */ /* 0x000ee20000300800 */
[----:B0-----:R-:W-:Y:S01]  /*45880*/  STL [R1+0x27fc], R26 ;  /* 0x0027fc1a01007387 */ /* 0x001fe20000100800 */
[----:B------:R-:W-:Y:S02]  /*45890*/  STL [R1+0x27f8], R27 ;  /* 0x0027f81b01007387 */ /* 0x000fe40000100800 */
[----:B------:R0:W-:Y:S02]  /*458a0*/  STL.64 [R1+0x2ba0], R24 ;  /* 0x002ba01801007387 */ /* 0x0001e40000100a00 */
[----:B0-----:R-:W4:Y:S01]  /*458b0*/  LDL.LU R24, [R1+0x4b0] ;  /* 0x0004b00001187983 */ /* 0x001f220000300800 */
[----:B------:R-:W4:Y:S01]  /*458c0*/  LDL.LU R25, [R1+0x4b4] ;  /* 0x0004b40001197983 */ /* 0x000f220000300800 */
[C---:B--2---:R-:W-:Y:S02]  /*458d0*/  HMMA.16816.F32.BF16 R12, R20.reuse, R12, R4 ;  /* 0x0000000c140c723c */ /* 0x044fe40000041804 */
[----:B------:R-:W2:Y:S11]  /*458e0*/  LDL.LU.64 R4, [R1+0x2bc8] ;  /* 0x002bc80001047983 */ /* 0x000eb60000300a00 */
[----:B------:R-:W-:Y:S10]  /*458f0*/  @!UPT UIADD3 URZ, URZ, URZ, URZ ;  /* 0x0000003f3f3ff290 */ /* 0x000ff4000fffe03f */
[----:B------:R-:W-:Y:S01]  /*45900*/  STL.64 [R1+0x330], R12 ;  /* 0x0003300c01007387 */ /* 0x000fe20000100a00 */
[----:B------:R0:W-:Y:S03]  /*45910*/  STL.64 [R1+0x338], R14 ;  /* 0x0003380e01007387 */ /* 0x0001e60000100a00 */
[----:B0-----:R-:W2:Y:S01]  /*45920*/  LDL.LU.64 R14, [R1+0x2bc0] ;  /* 0x002bc000010e7983 */ /* 0x001ea20000300a00 */
[----:B------:R-:W2:Y:S01]  /*45930*/  LDL.LU.64 R12, [R1+0x2bb8] ;  /* 0x002bb800010c7983 */ /* 0x000ea20000300a00 */
[----:B---3--:R-:W-:Y:S01]  /*45940*/  HMMA.16816.F32.BF16 R16, R20, R8, R16 ;  /* 0x000000081410723c */ /* 0x008fe20000041810 */
[----:B------:R-:W-:Y:S02]  /*45950*/  IMAD.MOV.U32 R27, RZ, RZ, R28 ;  /* 0x000000ffff1b7224 */ /* 0x000fe400078e001c */
[----:B------:R-:W-:-:S05]  /*45960*/  IMAD.MOV.U32 R26, RZ, RZ, R29 ;  /* 0x000000ffff1a7224 */ /* 0x000fca00078e001d */
[----:B--2---:R-:W-:Y:S01]  /*45970*/  HMMA.16816.F32.BF16 R4, R20, R4, R12 ;  /* 0x000000041404723c */ /* 0x004fe2000004180c */
[----:B------:R-:W2:Y:S11]  /*45980*/  LDL.LU R15, [R1+0x2bb0] ;  /* 0x002bb000010f7983 */ /* 0x000eb60000300800 */
[----:B------:R-:W-:Y:S11]  /*45990*/  @!UPT UIADD3 URZ, URZ, URZ, URZ ;  /* 0x0000003f3f3ff290 */ /* 0x000ff6000fffe03f */
[----:B------:R-:W-:Y:S01]  /*459a0*/  @!UPT UIADD3 URZ, URZ, URZ, URZ ;  /* 0x0000003f3f3ff290 */ /* 0x000fe2000fffe03f */
[----:B------:R-:W-:Y:S02]  /*459b0*/  IMAD.MOV.U32 R28, RZ, RZ, R7 ;  /* 0x000000ffff1c7224 */ /* 0x000fe400078e0007 */
[----:B------:R-:W-:Y:S01]  /*459c0*/  IMAD.MOV.U32 R29, RZ, RZ, R6 ;  /* 0x000000ffff1d7224 */ /* 0x000fe200078e0006 */
[----:B------:R-:W-:Y:S02]  /*459d0*/  STL.64 [R1+0x320], R4 ;  /* 0x0003200401007387 */ /* 0x000fe40000100a00 */
[----:B------:R-:W-:Y:S02]  /*459e0*/  STL [R1+0x27f4], R28 ;  /* 0x0027f41c01007387 */ /* 0x000fe40000100800 */
[----:B------:R-:W-:Y:S01]  /*459f0*/  STL [R1+0x27f0], R29 ;  /* 0x0027f01d01007387 */ /* 0x000fe20000100800 */
[----:B------:R0:W-:Y:S02]  /*45a00*/  STL.64 [R1+0x310], R16 ;  /* 0x0003101001007387 */ /* 0x0001e40000100a00 */
[----:B------:R4:W-:Y:S01]  /*45a10*/  STL.64 [R1+0x318], R18 ;  /* 0x0003181201007387 */ /* 0x0009e20000100a00 */
[----:B0-----:R-:W4:Y:S01]  /*45a20*/  LDL.LU.64 R16, [R1+0x2ba8] ;  /* 0x002ba80001107983 */ /* 0x001f220000300a00 */
[----:B------:R-:W-:-:S02]  /*45a30*/  IMAD.MOV.U32 R3, RZ, RZ, R8 ;  /* 0x000000ffff037224 */ /* 0x000fc400078e0008 */
[----:B------:R-:W-:Y:S02]  /*45a40*/  IMAD.MOV.U32 R2, RZ, RZ, R9 ;  /* 0x000000ffff027224 */ /* 0x000fe400078e0009 */
[----:B--2---:R-:W0:Y:S04]  /*45a50*/  LDSM.16.MT88.4 R8, [R15+0xc100] ;  /* 0x00c100000f08783b */ /* 0x004e280000004200 */
[----:B------:R-:W-:Y:S02]  /*45a60*/  LDSM.16.MT88.4 R4, [R15+0xc080] ;  /* 0x00c080000f04783b */ /* 0x000fe40000004200 */
[----:B------:R-:W1:Y:S01]  /*45a70*/  LDSM.16.MT88.4 R12, [R15+0xc180] ;  /* 0x00c180000f0c783b */ /* 0x000e620000004200 */
[----:B----4-:R-:W-:Y:S01]  /*45a80*/  HMMA.16816.F32.BF16 R16, R20, R16, R24 ;  /* 0x000000101410723c */ /* 0x010fe20000041818 */
[----:B0-----:R-:W-:Y:S02]  /*45a90*/  STL.64 [R1+0x2b18], R10 ;  /* 0x002b180a01007387 */ /* 0x001fe40000100a00 */
[----:B------:R0:W-:Y:S02]  /*45aa0*/  STL.64 [R1+0x2b10], R8 ;  /* 0x002b100801007387 */ /* 0x0001e40000100a00 */
[----:B0-----:R-:W2:Y:S01]  /*45ab0*/  LDL.LU R8, [R1+0x540] ;  /* 0x0005400001087983 */ /* 0x001ea20000300800 */
[----:B------:R-:W2:Y:S02]  /*45ac0*/  LDL.LU R9, [R1+0x544] ;  /* 0x0005440001097983 */ /* 0x000ea40000300800 */
[----:B------:R-:W2:Y:S02]  /*45ad0*/  LDL.LU R10, [R1+0x548] ;  /* 0x00054800010a7983 */ /* 0x000ea40000300800 */
[----:B------:R-:W2:Y:S01]  /*45ae0*/  LDL.LU R11, [R1+0x54c] ;  /* 0x00054c00010b7983 */ /* 0x000ea20000300800 */
[----:B------:R-:W3:Y:S11]  /*45af0*/  LDL.LU.64 R24, [R1+0x2ba0] ;  /* 0x002ba00001187983 */ /* 0x000ef60000300a00 */
[----:B------:R-:W-:Y:S01]  /*45b00*/  @!UPT UIADD3 URZ, URZ, URZ, URZ ;  /* 0x0000003f3f3ff290 */ /* 0x000fe2000fffe03f */
[----:B------:R0:W-:Y:S01]  /*45b10*/  STL [R1+0x304], R17 ;  /* 0x0003041101007387 */ /* 0x0001e20000100800 */
[----:B------:R-:W-:Y:S02]  /*45b20*/  IMAD.MOV.U32 R26, RZ, RZ, R18 ;  /* 0x000000ffff1a7224 */ /* 0x000fe400078e0012 */
[----:B------:R-:W-:Y:S02]  /*45b30*/  IMAD.MOV.U32 R27, RZ, RZ, R19 ;  /* 0x000000ffff1b7224 */ /* 0x000fe400078e0013 */
[----:B------:R-:W4:Y:S01]  /*45b40*/  LDL.LU.64 R18, [R1+0x2b98] ;  /* 0x002b980001127983 */ /* 0x000f220000300a00 */
[----:B------:R-:W-:-:S03]  /*45b50*/  IMAD.MOV.U32 R0, RZ, RZ, R16 ;  /* 0x000000ffff007224 */ /* 0x000fc600078e0010 */
[----:B0-----:R-:W2:Y:S01]  /*45b60*/  LDL.LU.64 R16, [R1+0x2b90] ;  /* 0x002b900001107983 */ /* 0x001ea20000300a00 */
[----:B------:R-:W-:Y:S02]  /*45b70*/  STL [R1+0x280c], R27 ;  /* 0x00280c1b01007387 */ /* 0x000fe40000100800 */
[----:B------:R-:W-:Y:S02]  /*45b80*/  STL [R1+0x2808], R26 ;  /* 0x0028081a01007387 */ /* 0x000fe40000100800 */
[----:B------:R-:W-:Y:S01]  /*45b90*/  STL [R1+0x2804], R0 ;  /* 0x0028040001007387 */ /* 0x000fe20000100800 */
[----:B-1----:R-:W-:Y:S01]  /*45ba0*/  STL.64 [R1+0x2a90], R14 ;  /* 0x002a900e01007387 */ /* 0x002fe20000100a00 */
[----:B------:R4:W-:Y:S02]  /*45bb0*/  STL.64 [R1+0x2a88], R12 ;  /* 0x002a880c01007387 */ /* 0x0009e40000100a00 */
[----:B----4-:R-:W-:Y:S02]  /*45bc0*/  IMAD.MOV.U32 R12, RZ, RZ, R19 ;  /* 0x000000ffff0c7224 */ /* 0x010fe400078e0013 */
[----:B------:R-:W-:-:S07]  /*45bd0*/  IMAD.MOV.U32 R13, RZ, RZ, R18 ;  /* 0x000000ffff0d7224 */ /* 0x000fce00078e0012 */
[----:B--2---:R-:W-:Y:S11]  /*45be0*/  HMMA.16816.F32.BF16 R8, R20, R12, R8 ;  /* 0x0000000c1408723c */ /* 0x004ff60000041808 */
[----:B------:R-:W-:Y:S11]  /*45bf0*/  @!UPT UIADD3 URZ, URZ, URZ, URZ ;  /* 0x0000003f3f3ff290 */ /* 0x000ff6000fffe03f */
[----:B------:R-:W-:Y:S01]  /*45c00*/  @!UPT UIADD3 URZ, URZ, URZ, URZ ;  /* 0x0000003f3f3ff290 */ /* 0x000fe2000fffe03f */
[----:B------:R0:W-:Y:S01]  /*45c10*/  STL.64 [R1+0x2f0], R8 ;  /* 0x0002f00801007387 */ /* 0x0001e20000100a00 */
[----:B------:R-:W-:Y:S02]  /*45c20*/  IMAD.MOV.U32 R28, RZ, RZ, R10 ;  /* 0x000000ffff1c7224 */ /* 0x000fe400078e000a */
[----:B------:R-:W-:Y:S01]  /*45c30*/  IMAD.MOV.U32 R29, RZ, RZ, R11 ;  /* 0x000000ffff1d7224 */ /* 0x000fe200078e000b */
        /* <DEDUP_REMOVED lines=12> */
[----:B0-----:R-:W2:Y:S04]  /*45d00*/  LDL.64 R8, [R1+0x40] ;  /* 0x0000400001087983 */ /* 0x001ea80000100a00 */
[----:B--2---:R0:W-:Y:S02]  /*45d10*/  STL.64 [R1+0x2b60], R8 ;  /* 0x002b600801007387 */ /* 0x0041e40000100a00 */
[----:B0-----:R-:W-:-:S02]  /*45d20*/  IMAD.MOV.U32 R8, RZ, RZ, R17 ;  /* 0x000000ffff087224 */ /* 0x001fc400078e0011 */
[----:B------:R-:W-:-:S05]  /*45d30*/  IMAD.MOV.U32 R9, RZ, RZ, R16 ;  /* 0x000000ffff097224 */ /* 0x000fca00078e0010 */
[----:B------:R-:W-:Y:S01]  /*45d40*/  STL.64 [R1+0x2b78], R8 ;  /* 0x002b780801007387 */ /* 0x000fe20000100a00 */
[----:B------:R0:W-:Y:S03]  /*45d50*/  STL.64 [R1+0x2b30], R12 ;  /* 0x002b300c01007387 */ /* 0x0001e60000100a00 */
[----:B0-----:R-:W3:Y:S01]  /*45d60*/  LDL.LU R12, [R1+0x210] ;  /* 0x00021000010c7983 */ /* 0x001ee20000300800 */
[----:B------:R-:W3:Y:S02]  /*45d70*/  LDL.LU R13, [R1+0x214] ;  /* 0x00021400010d7983 */ /* 0x000ee40000300800 */
[----:B------:R-:W3:Y:S02]  /*45d80*/  LDL.LU R14, [R1+0x218] ;  /* 0x00021800010e7983 */ /* 0x000ee40000300800 */
[----:B------:R-:W3:Y:S01]  /*45d90*/  LDL.LU R15, [R1+0x21c] ;  /* 0x00021c00010f7983 */ /* 0x000ee20000300800 */
[----:B------:R0:W-:Y:S04]  /*45da0*/  STL [R1+0x2904], R29 ;  /* 0x0029041d01007387 */ /* 0x0001e80000100800 */
[----:B0-----:R-:W2:Y:S01]  /*45db0*/  LDL R29, [R1+0x1fe8] ;  /* 0x001fe800011d7983 */ /* 0x001ea20000100800 */
[----:B------:R-:W-:Y:S03]  /*45dc0*/  STL [R1+0x2900], R28 ;  /* 0x0029001c01007387 */ /* 0x000fe60000100800 */
[----:B--2---:R-:W0:Y:S04]  /*45dd0*/  LDSM.16.MT88.4 R16, [R29+0xc000] ;  /* 0x00c000001d10783b */ /* 0x004e280000004200 */
[----:B0-----:R-:W-:Y:S01]  /*45de0*/  STL.64 [R1+0x29f0], R18 ;  /* 0x0029f01201007387 */ /* 0x001fe20000100a00 */
[----:B------:R0:W-:Y:S03]  /*45df0*/  STL.64 [R1+0x29e8], R16 ;  /* 0x0029e81001007387 */ /* 0x0001e60000100a00 */
[----:B0-----:R-:W2:Y:S01]  /*45e00*/  LDL.LU R16, [R1+0x4d0] ;  /* 0x0004d00001107983 */ /* 0x001ea20000300800 */
[----:B------:R-:W2:Y:S02]  /*45e10*/  LDL.LU R17, [R1+0x4d4] ;  /* 0x0004d40001117983 */ /* 0x000ea40000300800 */
[----:B------:R-:W4:Y:S02]  /*45e20*/  LDL.LU R18, [R1+0x4d8] ;  /* 0x0004d80001127983 */ /* 0x000f240000300800 */
[----:B------:R-:W4:Y:S01]  /*45e30*/  LDL.LU R19, [R1+0x4dc] ;  /* 0x0004dc0001137983 */ /* 0x000f220000300800 */
[----:B------:R-:W2:Y:S04]  /*45e40*/  LDL R8, [R1+0x60] ;  /* 0x0000600001087983 */ /* 0x000ea80000100800 */
[----:B------:R-:W3:Y:S04]  /*45e50*/  LDL R9, [R1+0x64] ;  /* 0x0000640001097983 */ /* 0x000ee80000100800 */
[----:B----4-:R-:W-:Y:S01]  /*45e60*/  STL.64 [R1+0x2aa8], R18 ;  /* 0x002aa81201007387 */ /* 0x010fe20000100a00 */
[----:B--2---:R0:W-:Y:S02]  /*45e70*/  STL.64 [R1+0x2aa0], R16 ;  /* 0x002aa01001007387 */ /* 0x0041e40000100a00 */
[----:B0-----:R-:W-:-:S02]  /*45e80*/  IMAD.MOV.U32 R16, RZ, RZ, R3 ;  /* 0x000000ffff107224 */ /* 0x001fc400078e0003 */
[----:B------:R-:W-:-:S05]  /*45e90*/  IMAD.MOV.U32 R17, RZ, RZ, R2 ;  /* 0x000000ffff117224 */ /* 0x000fca00078e0002 */
[----:B------:R0:W-:Y:S04]  /*45ea0*/  STL.64 [R1+0x2b58], R16 ;  /* 0x002b581001007387 */ /* 0x0001e80000100a00 */
        /* <DEDUP_REMOVED lines=10> */
[----:B---3--:R-:W-:Y:S01]  /*45f50*/  HMMA.16816.F32.BF16 R12, R20, R24, R12 ;  /* 0x00000018140c723c */ /* 0x008fe2000004180c */
[----:B------:R-:W0:Y:S04]  /*45f60*/  LDSM.16.MT88.4 R20, [R29+0xc080] ;  /* 0x00c080001d14783b */ /* 0x000e280000004200 */
[----:B----4-:R-:W-:Y:S01]  /*45f70*/  STL.64 [R1+0x2b88], R18 ;  /* 0x002b881201007387 */ /* 0x010fe20000100a00 */
[----:B--2---:R1:W-:Y:S03]  /*45f80*/  STL.64 [R1+0x2b80], R16 ;  /* 0x002b801001007387 */ /* 0x0043e60000100a00 */
[----:B-1----:R-:W2:Y:S01]  /*45f90*/  LDL.LU R16, [R1+0x5c0] ;  /* 0x0005c00001107983 */ /* 0x002ea20000300800 */
[----:B------:R-:W2:Y:S02]  /*45fa0*/  LDL.LU R17, [R1+0x5c4] ;  /* 0x0005c40001117983 */ /* 0x000ea40000300800 */
[----:B------:R-:W2:Y:S02]  /*45fb0*/  LDL.LU R18, [R1+0x5c8] ;  /* 0x0005c80001127983 */ /* 0x000ea40000300800 */
[----:B------:R-:W2:Y:S10]  /*45fc0*/  LDL.LU R19, [R1+0x5cc] ;  /* 0x0005cc0001137983 */ /* 0x000eb40000300800 */
[----:B------:R-:W-:Y:S01]  /*45fd0*/  IMAD.MOV.U32 R27, RZ, RZ, R13 ;  /* 0x000000ffff1b7224 */ /* 0x000fe200078e000d */
[----:B------:R1:W-:Y:S01]  /*45fe0*/  STL [R1+0x250], R12 ;  /* 0x0002500c01007387 */ /* 0x0003e20000100800 */
[----:B------:R-:W-:-:S02]  /*45ff0*/  IMAD.MOV.U32 R26, RZ, RZ, R14 ;  /* 0x000000ffff1a7224 */ /* 0x000fc400078e000e */
[----:B------:R-:W-:Y:S01]  /*46000*/  IMAD.MOV.U32 R0, RZ, RZ, R15 ;  /* 0x000000ffff007224 */ /* 0x000fe200078e000f */
[----:B-1----:R-:W3:Y:S01]  /*46010*/  LDL.LU R12, [R1+0x1f0] ;  /* 0x0001f000010c7983 */ /* 0x002ee20000300800 */
[----:B------:R-:W3:Y:S02]  /*46020*/  LDL.LU R13, [R1+0x1f4] ;  /* 0x0001f400010d7983 */ /* 0x000ee40000300800 */
[----:B------:R-:W3:Y:S02]  /*46030*/  LDL.LU R14, [R1+0x1f8] ;  /* 0x0001f800010e7983 */ /* 0x000ee40000300800 */
[----:B------:R-:W3:Y:S01]  /*46040*/  LDL.LU R15, [R1+0x1fc] ;  /* 0x0001fc00010f7983 */ /* 0x000ee20000300800 */
[----:B------:R-:W-:Y:S01]  /*46050*/  STL [R1+0x2a98], R27 ;  /* 0x002a981b01007387 */ /* 0x000fe20000100800 */
[----:B------:R-:W-:Y:S02]  /*46060*/  STL [R1+0x2b28], R26 ;  /* 0x002b281a01007387 */ /* 0x000fe40000100800 */
[----:B------:R1:W-:Y:S02]  /*46070*/  STL.64 [R1+0x2b20], R24 ;  /* 0x002b201801007387 */ /* 0x0003e40000100a00 */
[----:B-1----:R-:W4:Y:S01]  /*46080*/  LDL.64 R24, [R1+0x30] ;  /* 0x0000300001187983 */ /* 0x002f220000100a00 */
[----:B0-----:R-:W-:Y:S02]  /*46090*/  STL.64 [R1+0x2980], R22 ;  /* 0x0029801601007387 */ /* 0x001fe40000100a00 */
[----:B------:R0:W-:Y:S02]  /*460a0*/  STL.64 [R1+0x2978], R20 ;  /* 0x0029781401007387 */ /* 0x0001e40000100a00 */
[----:B0-----:R-:W3:Y:S01]  /*460b0*/  LDL.64 R20, [R1+0x10] ;  /* 0x0000100001147983 */ /* 0x001ee20000100a00 */
        /* <DEDUP_REMOVED lines=14> */
[C---:B--2---:R-:W-:Y:S01]  /*461a0*/  HMMA.16816.F32.BF16 R16, R4.reuse, R8, R16 ;  /* 0x000000080410723c */ /* 0x044fe20000041810 */
[----:B------:R-:W-:Y:S02]  /*461b0*/  IMAD.MOV.U32 R23, RZ, RZ, R8 ;  /* 0x000000ffff177224 */ /* 0x000fe400078e0008 */
[----:B------:R-:W-:Y:S11]  /*461c0*/  IMAD.MOV.U32 R22, RZ, RZ, R9 ;  /* 0x000000ffff167224 */ /* 0x000ff600078e0009 */
[----:B------:R-:W-:Y:S09]  /*461d0*/  @!UPT UIADD3 URZ, URZ, URZ, URZ ;  /* 0x0000003f3f3ff290 */ /* 0x000ff2000fffe03f */
[----:B------:R0:W-:Y:S01]  /*461e0*/  STL.64 [R1+0x220], R16 ;  /* 0x0002201001007387 */ /* 0x0001e20000100a00 */
[----:B------:R-:W-:Y:S03]  /*461f0*/  STL.64 [R1+0x228], R18 ;  /* 0x0002281201007387 */ /* 0x000fe60000100a00 */
[----:B0-----:R-:W2:Y:S01]  /*46200*/  LDL.LU.64 R16, [R1+0x2b58] ;  /* 0x002b580001107983 */ /* 0x001ea20000300a00 */
[----:B------:R-:W4:Y:S02]  /*46210*/  LDL.LU.64 R10, [R1+0x2b50] ;  /* 0x002b5000010a7983 */ /* 0x000f240000300a00 */
[----:B------:R-:W4:Y:S02]  /*46220*/  LDL.LU.64 R8, [R1+0x2b48] ;  /* 0x002b480001087983 */ /* 0x000f240000300a00 */
[C---:B----4-:R-:W-:Y:S11]  /*46230*/  HMMA.16816.F32.BF16 R8, R4.reuse, R24, R8 ;  /* 0x000000180408723c */ /* 0x050ff60000041808 */
[----:B------:R-:W-:Y:S11]  /*46240*/  @!UPT UIADD3 URZ, URZ, URZ, URZ ;  /* 0x0000003f3f3ff290 */ /* 0x000ff6000fffe03f */
[----:B------:R-:W-:Y:S01]  /*46250*/  @!UPT UIADD3 URZ, URZ, URZ, URZ ;  /* 0x0000003f3f3ff290 */ /* 0x000fe2000fffe03f */
[----:B------:R-:W-:Y:S01]  /*46260*/  STL.64 [R1+0x210], R8 ;  /* 0x0002100801007387 */ /* 0x000fe20000100a00 */
[----:B------:R0:W-:Y:S03]  /*46270*/  STL.64 [R1+0x218], R10 ;  /* 0x0002180a01007387 */ /* 0x0001e60000100a00 */
[----:B0-----:R-:W4:Y:S01]  /*46280*/  LDL.LU.64 R10, [R1+0x2b40] ;  /* 0x002b4000010a7983 */ /* 0x001f220000300a00 */
[----:B------:R-:W4:Y:S02]  /*46290*/  LDL.LU.64 R8, [R1+0x2b38] ;  /* 0x002b380001087983 */ /* 0x000f240000300a00 */
[----:B--2---:R0:W-:Y:S01]  /*462a0*/  STL.64 [R1+0x2ab8], R16 ;  /* 0x002ab81001007387 */ /* 0x0041e20000100a00 */
[----:B----4-:R-:W-:Y:S01]  /*462b0*/  HMMA.16816.F32.BF16 R8, R4, R16, R8 ;  /* 0x000000100408723c */ /* 0x010fe20000041808 */
[----:B0-----:R-:W2:Y:S11]  /*462c0*/  LDL.LU R16, [R1+0x100] ;  /* 0x0001000001107983 */ /* 0x001eb60000300800 */
[----:B------:R-:W-:Y:S11]  /*462d0*/  @!UPT UIADD3 URZ, URZ, URZ, URZ ;  /* 0x0000003f3f3ff290 */ /* 0x000ff6000fffe03f */
[----:B------:R0:W-:Y:S01]  /*462e0*/  STL.64 [R1+0x200], R8 ;  /* 0x0002000801007387 */ /* 0x0001e20000100a00 */
[----:B------:R1:W-:Y:S02]  /*462f0*/  STL.64 [R1+0x208], R10 ;  /* 0x0002080a01007387 */ /* 0x0003e40000100a00 */
[----:B------:R-:W2:Y:S02]  /*46300*/  LDL.LU R17, [R1+0x104] ;  /* 0x0001040001117983 */ /* 0x000ea40000300800 */
[----:B------:R-:W4:Y:S01]  /*46310*/  LDL.LU R18, [R1+0x108] ;  /* 0x0001080001127983 */ /* 0x000f220000300800 */
[----:B------:R-:W4:Y:S01]  /*46320*/  LDL.LU R19, [R1+0x10c] ;  /* 0x00010c0001137983 */ /* 0x000f220000300800 */
[----:B------:R-:W-:Y:S02]  /*46330*/  IMAD.MOV.U32 R3, RZ, RZ, R24 ;  /* 0x000000ffff037224 */ /* 0x000fe400078e0018 */
[----:B------:R-:W-:Y:S01]  /*46340*/  IMAD.MOV.U32 R2, RZ, RZ, R25 ;  /* 0x000000ffff027224 */ /* 0x000fe200078e0019 */
[----:B0-----:R-:W3:Y:S01]  /*46350*/  LDL.LU R8, [R1+0x530] ;  /* 0x0005300001087983 */ /* 0x001ee20000300800 */
[----:B------:R-:W3:Y:S02]  /*46360*/  LDL.LU R9, [R1+0x534] ;  /* 0x0005340001097983 */ /* 0x000ee40000300800 */
[----:B-1----:R-:W3:Y:S02]  /*46370*/  LDL.LU R10, [R1+0x538] ;  /* 0x00053800010a7983 */ /* 0x002ee40000300800 */
[----:B------:R-:W3:Y:S01]  /*46380*/  LDL.LU R11, [R1+0x53c] ;  /* 0x00053c00010b7983 */ /* 0x000ee20000300800 */
[----:B------:R-:W3:Y:S01]  /*46390*/  LDL.LU R24, [R1+0x1e0] ;  /* 0x0001e00001187983 */ /* 0x000ee20000300800 */
[----:B------:R-:W3:Y:S02]  /*463a0*/  LDL.LU R25, [R1+0x1e4] ;  /* 0x0001e40001197983 */ /* 0x000ee40000300800 */
[----:B------:R-:W3:Y:S02]  /*463b0*/  LDL.LU R26, [R1+0x1e8] ;  /* 0x0001e800011a7983 */ /* 0x000ee40000300800 */
[----:B------:R-:W3:Y:S01]  /*463c0*/  LDL.LU R27, [R1+0x1ec] ;  /* 0x0001ec00011b7983 */ /* 0x000ee20000300800 */
[----:B----4-:R-:W-:Y:S01]  /*463d0*/  STL.64 [R1+0x2ac8], R18 ;  /* 0x002ac81201007387 */ /* 0x010fe20000100a00 */
[----:B--2---:R0:W-:Y:S02]  /*463e0*/  STL.64 [R1+0x2ac0], R16 ;  /* 0x002ac01001007387 */ /* 0x0041e40000100a00 */
[----:B0-----:R-:W-:-:S02]  /*463f0*/  IMAD.MOV.U32 R16, RZ, RZ, R23 ;  /* 0x000000ffff107224 */ /* 0x001fc400078e0017 */
[----:B------:R-:W-:-:S05]  /*46400*/  IMAD.MOV.U32 R17, RZ, RZ, R22 ;  /* 0x000000ffff117224 */ /* 0x000fca00078e0016 */
[----:B------:R0:W-:Y:S04]  /*46410*/  STL.64 [R1+0x2ae0], R16 ;  /* 0x002ae01001007387 */ /* 0x0001e80000100a00 */
[----:B0-----:R-:W2:Y:S01]  /*46420*/  LDL.64 R16, [R1+0x50] ;  /* 0x0000500001107983 */ /* 0x001ea20000100a00 */
[C---:B---3--:R-:W-:Y:S03]  /*46430*/  HMMA.16816.F32.BF16 R12, R4.reuse, R20, R12 ;  /* 0x00000014040c723c */ /* 0x048fe6000004180c */
[----:B--2---:R0:W-:Y:S04]  /*46440*/  STL.64 [R1+0x2af8], R16 ;  /* 0x002af81001007387 */ /* 0x0041e80000100a00 */
[----:B0-----:R-:W2:Y:S11]  /*46450*/  LDL.64 R16, [R1+0x60] ;  /* 0x0000600001107983 */ /* 0x001eb60000100a00 */
[----:B------:R-:W-:Y:S05]  /*46460*/  @!UPT UIADD3 URZ, URZ, URZ, URZ ;  /* 0x0000003f3f3ff290 */ /* 0x000fea000fffe03f */
[----:B------:R0:W-:Y:S02]  /*46470*/  STL.64 [R1+0x1f0], R12 ;  /* 0x0001f00c01007387 */ /* 0x0001e40000100a00 */
[----:B------:R-:W-:Y:S01]  /*46480*/  STL.64 [R1+0x1f8], R14 ;  /* 0x0001f80e01007387 */ /* 0x000fe20000100a00 */
[----:B0-----:R-:W3:Y:S01]  /*46490*/  LDL.LU.64 R12, [R1+0x2b30] ;  /* 0x002b3000010c7983 */ /* 0x001ee20000300a00 */
        /* <DEDUP_REMOVED lines=28> */
[----:B----4-:R-:W-:Y:S01]  /*46660*/  HMMA.16816.F32.BF16 R4, R4, R24, R8 ;  /* 0x000000180404723c */ /* 0x010fe20000041808 */
[----:B------:R-:W2:Y:S01]  /*46670*/  LDL.LU.64 R10, [R1+0x2b18] ;  /* 0x002b1800010a7983 */ /* 0x000ea20000300a00 */
[----:B------:R-:W2:Y:S11]  /*46680*/  LDL.LU.64 R8, [R1+0x2b10] ;  /* 0x002b100001087983 */ /* 0x000eb60000300a00 */
[----:B------:R-:W-:Y:S10]  /*46690*/  @!UPT UIADD3 URZ, URZ, URZ, URZ ;  /* 0x0000003f3f3ff290 */ /* 0x000ff4000fffe03f */
[----:B------:R0:W-:Y:S01]  /*466a0*/  STL.64 [R1+0x140], R4 ;  /* 0x0001400401007387 */ /* 0x0001e20000100a00 */
[----:B------:R-:W-:Y:S02]  /*466b0*/  STL.64 [R1+0x148], R6 ;  /* 0x0001480601007387 */ /* 0x000fe40000100a00 */
[----:B0-----:R-:W-:Y:S02]  /*466c0*/  IMAD.MOV.U32 R4, RZ, RZ, R3 ;  /* 0x000000ffff047224 */ /* 0x001fe400078e0003 */
[----:B------:R-:W-:Y:S02]  /*466d0*/  IMAD.MOV.U32 R5, RZ, RZ, R2 ;  /* 0x000000ffff057224 */ /* 0x000fe400078e0002 */
        /* <DEDUP_REMOVED lines=34> */
[----:B0-----:R-:W4:Y:S01]  /*46900*/  LDL.LU R4, [R1+0x4e0] ;  /* 0x0004e00001047983 */ /* 0x001f220000300800 */
[----:B------:R-:W4:Y:S02]  /*46910*/  LDL.LU R5, [R1+0x4e4] ;  /* 0x0004e40001057983 */ /* 0x000f240000300800 */
[----:B------:R-:W4:Y:S02]  /*46920*/  LDL.LU R6, [R1+0x4e8] ;  /* 0x0004e80001067983 */ /* 0x000f240000300800 */
[----:B------:R-:W4:Y:S01]  /*46930*/  LDL.LU R7, [R1+0x4ec] ;  /* 0x0004ec0001077983 */ /* 0x000f220000300800 */
[C---:B--2---:R-:W-:Y:S01]  /*46940*/  HMMA.16816.F32.BF16 R16, R8.reuse, R16, R20 ;  /* 0x000000100810723c */ /* 0x044fe20000041814 */
[----:B------:R-:W4:Y:S11]  /*46950*/  LDL.LU.64 R20, [R1+0x2ab0] ;  /* 0x002ab00001147983 */ /* 0x000f360000300a00 */
[----:B------:R-:W-:Y:S11]  /*46960*/  @!UPT UIADD3 URZ, URZ, URZ, URZ ;  /* 0x0000003f3f3ff290 */ /* 0x000ff6000fffe03f */
[----:B------:R-:W-:Y:S01]  /*46970*/  STL.64 [R1+0x1c0], R16 ;  /* 0x0001c01001007387 */ /* 0x000fe20000100a00 */
[----:B------:R0:W-:Y:S03]  /*46980*/  STL.64 [R1+0x1c8], R18 ;  /* 0x0001c81201007387 */ /* 0x0001e60000100a00 */
[----:B0-----:R-:W2:Y:S01]  /*46990*/  LDL.LU.64 R18, [R1+0x2aa8] ;  /* 0x002aa80001127983 */ /* 0x001ea20000300a00 */
[----:B------:R-:W2:Y:S01]  /*469a0*/  LDL.LU.64 R16, [R1+0x2aa0] ;  /* 0x002aa00001107983 */ /* 0x000ea20000300a00 */
[C---:B----4-:R-:W-:Y:S08]  /*469b0*/  HMMA.16816.F32.BF16 R4, R8.reuse, R20, R4 ;  /* 0x000000140804723c */ /* 0x050ff00000041804 */
[----:B--2---:R-:W-:Y:S11]  /*469c0*/  HMMA.16816.F32.BF16 R12, R8, R12, R16 ;  /* 0x0000000c080c723c */ /* 0x004ff60000041810 */
[----:B------:R-:W-:Y:S04]  /*469d0*/  @!UPT UIADD3 URZ, URZ, URZ, URZ ;  /* 0x0000003f3f3ff290 */ /* 0x000fe8000fffe03f */
[----:B------:R-:W-:Y:S01]  /*469e0*/  STL.64 [R1+0x260], R4 ;  /* 0x0002600401007387 */ /* 0x000fe20000100a00 */
[----:B------:R-:W-:Y:S02]  /*469f0*/  STL.64 [R1+0x268], R6 ;  /* 0x0002680601007387 */ /* 0x000fe40000100a00 */
[----:B------:R-:W2:Y:S05]  /*46a00*/  LDL.LU R16, [R1+0x1b0] ;  /* 0x0001b00001107983 */ /* 0x000eaa0000300800 */
[----:B------:R-:W-:Y:S01]  /*46a10*/  STL.64 [R1+0x390], R12 ;  /* 0x0003900c01007387 */ /* 0x000fe20000100a00 */
[----:B------:R-:W-:Y:S02]  /*46a20*/  STL.64 [R1+0x398], R14 ;  /* 0x0003980e01007387 */ /* 0x000fe40000100a00 */
[----:B------:R-:W2:Y:S02]  /*46a30*/  LDL.LU R17, [R1+0x1b4] ;  /* 0x0001b40001117983 */ /* 0x000ea40000300800 */
[----:B------:R-:W4:Y:S01]  /*46a40*/  LDL.LU R18, [R1+0x1b8] ;  /* 0x0001b80001127983 */ /* 0x000f220000300800 */
[----:B------:R-:W4:Y:S04]  /*46a50*/  LDL.LU R19, [R1+0x1bc] ;  /* 0x0001bc0001137983 */ /* 0x000f280000300800 */
[----:B----4-:R-:W-:Y:S01]  /*46a60*/  STL.64 [R1+0x2a00], R18 ;  /* 0x002a001201007387 */ /* 0x010fe20000100a00 */
[----:B--2---:R0:W-:Y:S03]  /*46a70*/  STL.64 [R1+0x29f8], R16 ;  /* 0x0029f81001007387 */ /* 0x0041e60000100a00 */
[----:B0-----:R-:W2:Y:S01]  /*46a80*/  LDL.64 R16, [R1] ;  /* 0x0000000001107983 */ /* 0x001ea20000100a00 */
[----:B------:R-:W-:-:S02]  /*46a90*/  IMAD.MOV.U32 R4, RZ, RZ, R21 ;  /* 0x000000ffff047224 */ /* 0x000fc400078e0015 */
[----:B------:R-:W-:Y:S01]  /*46aa0*/  IMAD.MOV.U32 R5, RZ, RZ, R20 ;  /* 0x000000ffff057224 */ /* 0x000fe200078e0014 */
[----:B--2---:R0:W-:Y:S01]  /*46ab0*/  STL.64 [R1+0x2a18], R16 ;  /* 0x002a181001007387 */ /* 0x0041e20000100a00 */
[----:B------:R-:W2:Y:S02]  /*46ac0*/  LDL.LU R20, [R1+0x2e0] ;  /* 0x0002e00001147983 */ /* 0x000ea40000300800 */
[----:B------:R-:W2:Y:S02]  /*46ad0*/  LDL.LU R21, [R1+0x2e4] ;  /* 0x0002e40001157983 */ /* 0x000ea40000300800 */
[----:B------:R-:W4:Y:S01]  /*46ae0*/  LDL.LU R22, [R1+0x2e8] ;  /* 0x0002e80001167983 */ /* 0x000f220000300800 */
[----:B------:R-:W4:Y:S01]  /*46af0*/  LDL.LU R23, [R1+0x2ec] ;  /* 0x0002ec0001177983 */ /* 0x000f220000300800 */
[----:B0-----:R-:W-:Y:S02]  /*46b00*/  IMAD.MOV.U32 R17, RZ, RZ, R4 ;  /* 0x000000ffff117224 */ /* 0x001fe400078e0004 */
[----:B------:R-:W-:Y:S01]  /*46b10*/  IMAD.MOV.U32 R16, RZ, RZ, R5 ;  /* 0x000000ffff107224 */ /* 0x000fe200078e0005 */
[----:B------:R-:W2:Y:S01]  /*46b20*/  LDL.LU R4, [R1+0x430] ;  /* 0x0004300001047983 */ /* 0x000ea20000300800 */
        /* <DEDUP_REMOVED lines=8> */
[----:B------:R0:W-:Y:S02]  /*46bb0*/  STL.64 [R1+0x2a50], R4 ;  /* 0x002a500401007387 */ /* 0x0001e40000100a00 */
[----:B0-----:R-:W-:-:S02]  /*46bc0*/  IMAD.MOV.U32 R4, RZ, RZ, R27 ;  /* 0x000000ffff047224 */ /* 0x001fc400078e001b */
[----:B------:R-:W-:Y:S01]  /*46bd0*/  IMAD.MOV.U32 R5, RZ, RZ, R28 ;  /* 0x000000ffff057224 */ /* 0x000fe200078e001c */
[----:B------:R-:W2:Y:S04]  /*46be0*/  LDL.LU R27, [R1+0x2a98] ;  /* 0x002a9800011b7983 */ /* 0x000ea80000300800 */
[----:B------:R-:W-:Y:S01]  /*46bf0*/  STL.64 [R1+0x2a70], R4 ;  /* 0x002a700401007387 */ /* 0x000fe20000100a00 */
        /* <DEDUP_REMOVED lines=17> */
[----:B---3--:R-:W-:Y:S01]  /*46d10*/  HMMA.16816.F32.BF16 R8, R8, R24, R12 ;  /* 0x000000180808723c */ /* 0x008fe2000004180c */
[----:B--2---:R-:W-:Y:S01]  /*46d20*/  STL.64 [R1+0x2a80], R18 ;  /* 0x002a801201007387 */ /* 0x004fe20000100a00 */
[----:B------:R0:W-:Y:S03]  /*46d30*/  STL.64 [R1+0x2a78], R16 ;  /* 0x002a781001007387 */ /* 0x0001e60000100a00 */
[----:B0-----:R-:W2:Y:S01]  /*46d40*/  LDL.LU R16, [R1+0x450] ;  /* 0x0004500001107983 */ /* 0x001ea20000300800 */
[----:B------:R-:W2:Y:S02]  /*46d50*/  LDL.LU R17, [R1+0x454] ;  /* 0x0004540001117983 */ /* 0x000ea40000300800 */
[----:B------:R-:W2:Y:S02]  /*46d60*/  LDL.LU R18, [R1+0x458] ;  /* 0x0004580001127983 */ /* 0x000ea40000300800 */
[----:B------:R-:W2:Y:S01]  /*46d70*/  LDL.LU R19, [R1+0x45c] ;  /* 0x00045c0001137983 */ /* 0x000ea20000300800 */
[----:B----4-:R-:W-:Y:S01]  /*46d80*/  STL.64 [R1+0x29b0], R22 ;  /* 0x0029b01601007387 */ /* 0x010fe20000100a00 */
[----:B------:R0:W-:Y:S03]  /*46d90*/  STL.64 [R1+0x29a8], R20 ;  /* 0x0029a81401007387 */ /* 0x0001e60000100a00 */
[----:B0-----:R-:W3:Y:S01]  /*46da0*/  LDL.64 R20, [R1+0x40] ;  /* 0x0000400001147983 */ /* 0x001ee20000100a00 */
[----:B------:R-:W2:Y:S02]  /*46db0*/  LDL.LU.64 R14, [R1+0x2a90] ;  /* 0x002a9000010e7983 */ /* 0x000ea40000300a00 */
[----:B------:R-:W2:Y:S02]  /*46dc0*/  LDL.LU.64 R12, [R1+0x2a88] ;  /* 0x002a8800010c7983 */ /* 0x000ea40000300a00 */
[----:B------:R-:W-:Y:S01]  /*46dd0*/  STL.64 [R1+0x2a10], R26 ;  /* 0x002a101a01007387 */ /* 0x000fe20000100a00 */
[----:B------:R0:W-:Y:S02]  /*46de0*/  STL.64 [R1+0x2a08], R24 ;  /* 0x002a081801007387 */ /* 0x0001e40000100a00 */
[----:B------:R-:W-:Y:S02]  /*46df0*/  STL.64 [R1+0x380], R8 ;  /* 0x0003800801007387 */ /* 0x000fe40000100a00 */
[----:B------:R-:W-:Y:S01]  /*46e00*/  STL.64 [R1+0x388], R10 ;  /* 0x0003880a01007387 */ /* 0x000fe20000100a00 */
[----:B0-----:R-:W4:Y:S01]  /*46e10*/  LDL.LU R24, [R1+0x370] ;  /* 0x0003700001187983 */ /* 0x001f220000300800 */
[----:B------:R-:W4:Y:S02]  /*46e20*/  LDL.LU R25, [R1+0x374] ;  /* 0x0003740001197983 */ /* 0x000f240000300800 */
[----:B------:R-:W3:Y:S02]  /*46e30*/  LDL.LU R26, [R1+0x378] ;  /* 0x00037800011a7983 */ /* 0x000ee40000300800 */
[----:B------:R-:W3:Y:S02]  /*46e40*/  LDL.LU R27, [R1+0x37c] ;  /* 0x00037c00011b7983 */ /* 0x000ee40000300800 */
[----:B------:R-:W-:-:S02]  /*46e50*/  IMAD.MOV.U32 R4, RZ, RZ, R3 ;  /* 0x000000ffff047224 */ /* 0x000fc400078e0003 */
[----:B------:R-:W-:-:S07]  /*46e60*/  IMAD.MOV.U32 R5, RZ, RZ, R2 ;  /* 0x000000ffff057224 */ /* 0x000fce00078e0002 */
[C---:B--2---:R-:W-:Y:S01]  /*46e70*/  HMMA.16816.F32.BF16 R4, R12.reuse, R4, R16 ;  /* 0x000000040c04723c */ /* 0x044fe20000041810 */
[----:B---3--:R-:W-:Y:S01]  /*46e80*/  STL.64 [R1+0x2a28], R26 ;  /* 0x002a281a01007387 */ /* 0x008fe20000100a00 */
[----:B----4-:R0:W-:Y:S03]  /*46e90*/  STL.64 [R1+0x2a20], R24 ;  /* 0x002a201801007387 */ /* 0x0101e60000100a00 */
[----:B0-----:R-:W2:Y:S01]  /*46ea0*/  LDL.LU R24, [R1+0x400] ;  /* 0x0004000001187983 */ /* 0x001ea20000300800 */
[----:B------:R-:W2:Y:S02]  /*46eb0*/  LDL.LU R25, [R1+0x404] ;  /* 0x0004040001197983 */ /* 0x000ea40000300800 */
[----:B------:R-:W2:Y:S02]  /*46ec0*/  LDL.LU R26, [R1+0x408] ;  /* 0x00040800011a7983 */ /* 0x000ea40000300800 */
[----:B------:R-:W2:Y:S01]  /*46ed0*/  LDL.LU R27, [R1+0x40c] ;  /* 0x00040c00011b7983 */ /* 0x000ea20000300800 */
[----:B------:R-:W3:Y:S01]  /*46ee0*/  LDL.LU.64 R8, [R1+0x20] ;  /* 0x0000200001087983 */ /* 0x000ee20000300a00 */
[----:B------:R-:W4:Y:S02]  /*46ef0*/  LDL.LU.64 R18, [R1+0x2a80] ;  /* 0x002a800001127983 */ /* 0x000f240000300a00 */
[----:B------:R-:W4:Y:S09]  /*46f00*/  LDL.LU.64 R16, [R1+0x2a78] ;  /* 0x002a780001107983 */ /* 0x000f320000300a00 */
[----:B------:R0:W-:Y:S01]  /*46f10*/  STL.64 [R1+0x470], R4 ;  /* 0x0004700401007387 */ /* 0x0001e20000100a00 */
[----:B------:R4:W-:Y:S04]  /*46f20*/  STL.64 [R1+0x478], R6 ;  /* 0x0004780601007387 */ /* 0x0009e80000100a00 */
        /* <DEDUP_REMOVED lines=14> */
[----:B0-----:R-:W4:Y:S01]  /*47010*/  LDL.LU.64 R4, [R1+0x2a48] ;  /* 0x002a480001047983 */ /* 0x001f220000300a00 */
[----:B------:R0:W-:Y:S03]  /*47020*/  STL.64 [R1+0x29c8], R20 ;  /* 0x0029c81401007387 */ /* 0x0001e60000100a00 */
[----:B0-----:R-:W2:Y:S01]  /*47030*/  LDL.64 R20, [R1+0x50] ;  /* 0x0000500001147983 */ /* 0x001ea20000100a00 */
[C---:B----4-:R-:W-:Y:S03]  /*47040*/  HMMA.16816.F32.BF16 R16, R12.reuse, R4, R16 ;  /* 0x000000040c10723c */ /* 0x050fe60000041810 */
[----:B--2---:R0:W-:Y:S04]  /*47050*/  STL.64 [R1+0x29d8], R20 ;  /* 0x0029d81401007387 */ /* 0x0041e80000100a00 */
[----:B0-----:R-:W2:Y:S11]  /*47060*/  LDL.64 R20, [R1+0x60] ;  /* 0x0000600001147983 */ /* 0x001eb60000100a00 */
[----:B------:R-:W-:Y:S05]  /*47070*/  @!UPT UIADD3 URZ, URZ, URZ, URZ ;  /* 0x0000003f3f3ff290 */ /* 0x000fea000fffe03f */
[----:B------:R-:W-:Y:S02]  /*47080*/  STL.64 [R1+0x440], R16 ;  /* 0x0004401001007387 */ /* 0x000fe40000100a00 */
[----:B------:R0:W-:Y:S02]  /*47090*/  STL.64 [R1+0x448], R18 ;  /* 0x0004481201007387 */ /* 0x0001e40000100a00 */
[----:B0-----:R-:W3:Y:S01]  /*470a0*/  LDL.LU.64 R18, [R1+0x2a40] ;  /* 0x002a400001127983 */ /* 0x001ee20000300a00 */
[----:B------:R-:W3:Y:S02]  /*470b0*/  LDL.LU.64 R16, [R1+0x2a38] ;  /* 0x002a380001107983 */ /* 0x000ee40000300a00 */
[----:B------:R0:W-:Y:S02]  /*470c0*/  STL.64 [R1+0x29e0], R4 ;  /* 0x0029e00401007387 */ /* 0x0001e40000100a00 */
        /* <DEDUP_REMOVED lines=29> */
[----:B------:R-:W2:Y:S02]  /*472a0*/  LDL.LU.64 R24, [R1+0x2a08] ;  /* 0x002a080001187983 */ /* 0x000ea40000300a00 */
[----:B------:R-:W2:Y:S02]  /*472b0*/  LDL.LU.64 R18, [R1+0x2a00] ;  /* 0x002a000001127983 */ /* 0x000ea40000300a00 */
[----:B------:R-:W2:Y:S02]  /*472c0*/  LDL.LU.64 R16, [R1+0x29f8] ;  /* 0x0029f80001107983 */ /* 0x000ea40000300a00 */
[----:B--2---:R-:W-:Y:S01]  /*472d0*/  HMMA.16816.F32.BF16 R12, R12, R24, R16 ;  /* 0x000000180c0c723c */ /* 0x004fe20000041810 */
[----:B------:R-:W2:Y:S01]  /*472e0*/  LDL.LU.64 R18, [R1+0x29f0] ;  /* 0x0029f00001127983 */ /* 0x000ea20000300a00 */
[----:B------:R-:W2:Y:S02]  /*472f0*/  LDL.LU.64 R16, [R1+0x29e8] ;  /* 0x0029e80001107983 */ /* 0x000ea40000300a00 */
[----:B---3--:R-:W-:Y:S02]  /*47300*/  STL.64 [R1+0x2990], R26 ;  /* 0x0029901a01007387 */ /* 0x008fe40000100a00 */
[----:B------:R0:W-:Y:S11]  /*47310*/  STL.64 [R1+0x2988], R24 ;  /* 0x0029881801007387 */ /* 0x0001f60000100a00 */
[----:B------:R-:W-:Y:S06]  /*47320*/  @!UPT UIADD3 URZ, URZ, URZ, URZ ;  /* 0x0000003f3f3ff290 */ /* 0x000fec000fffe03f */
[----:B------:R-:W-:Y:S01]  /*47330*/  STL.64 [R1+0x370], R12 ;  /* 0x0003700c01007387 */ /* 0x000fe20000100a00 */
[----:B------:R-:W-:Y:S02]  /*47340*/  STL.64 [R1+0x378], R14 ;  /* 0x0003780e01007387 */ /* 0x000fe40000100a00 */
[----:B0-----:R-:W3:Y:S02]  /*47350*/  LDL.LU R24, [R1+0x3b0] ;  /* 0x0003b00001187983 */ /* 0x001ee40000300800 */
[----:B------:R-:W3:Y:S01]  /*47360*/  LDL.LU R25, [R1+0x3b4] ;  /* 0x0003b40001197983 */ /* 0x000ee20000300800 */
[----:B------:R-:W2:Y:S01]  /*47370*/  LDL.LU R26, [R1+0x3b8] ;  /* 0x0003b800011a7983 */ /* 0x000ea20000300800 */
[----:B------:R-:W2:Y:S03]  /*47380*/  LDL.LU R27, [R1+0x3bc] ;  /* 0x0003bc00011b7983 */ /* 0x000ea60000300800 */
[----:B--2---:R-:W-:Y:S01]  /*47390*/  STL.64 [R1+0x29c0], R26 ;  /* 0x0029c01a01007387 */ /* 0x004fe20000100a00 */
[----:B---3--:R0:W-:Y:S03]  /*473a0*/  STL.64 [R1+0x29b8], R24 ;  /* 0x0029b81801007387 */ /* 0x0081e60000100a00 */
[----:B0-----:R-:W2:Y:S01]  /*473b0*/  LDL.LU R24, [R1+0x3c0] ;  /* 0x0003c00001187983 */ /* 0x001ea20000300800 */
[----:B------:R-:W2:Y:S02]  /*473c0*/  LDL.LU R25, [R1+0x3c4] ;  /* 0x0003c40001197983 */ /* 0x000ea40000300800 */
[----:B------:R-:W2:Y:S02]  /*473d0*/  LDL.LU R26, [R1+0x3c8] ;  /* 0x0003c800011a7983 */ /* 0x000ea40000300800 */
[----:B------:R-:W2:Y:S01]  /*473e0*/  LDL.LU R27, [R1+0x3cc] ;  /* 0x0003cc00011b7983 */ /* 0x000ea20000300800 */
[----:B------:R-:W3:Y:S01]  /*473f0*/  LDL R15, [R1+0x5d4] ;  /* 0x0005d400010f7983 */ /* 0x000ee20000100800 */
[C---:B------:R-:W-:Y:S03]  /*47400*/  HMMA.16816.F32.BF16 R4, R16.reuse, R20, R4 ;  /* 0x000000141004723c */ /* 0x040fe60000041804 */
[----:B---3--:R-:W-:Y:S01]  /*47410*/  STL [R1+0x2908], R15 ;  /* 0x0029080f01007387 */ /* 0x008fe20000100800 */
[----:B------:R-:W3:Y:S11]  /*47420*/  LDL.LU.64 R12, [R1+0x10] ;  /* 0x00001000010c7983 */ /* 0x000ef60000300a00 */
[----:B------:R-:W-:Y:S08]  /*47430*/  @!UPT UIADD3 URZ, URZ, URZ, URZ ;  /* 0x0000003f3f3ff290 */ /* 0x000ff0000fffe03f */
[----:B------:R0:W-:Y:S02]  /*47440*/  STL.64 [R1+0x400], R4 ;  /* 0x0004000401007387 */ /* 0x0001e40000100a00 */
[----:B------:R1:W-:Y:S01]  /*47450*/  STL.64 [R1+0x408], R6 ;  /* 0x0004080601007387 */ /* 0x0003e20000100a00 */
[----:B0-----:R-:W2:Y:S01]  /*47460*/  LDL.LU.64 R4, [R1+0x29e0] ;  /* 0x0029e00001047983 */ /* 0x001ea20000300a00 */
[----:B-1----:R-:W-:Y:S02]  /*47470*/  IMAD.MOV.U32 R7, RZ, RZ, R20 ;  /* 0x000000ffff077224 */ /* 0x002fe400078e0014 */
[----:B------:R-:W-:Y:S02]  /*47480*/  IMAD.MOV.U32 R6, RZ, RZ, R21 ;  /* 0x000000ffff067224 */ /* 0x000fe400078e0015 */
[----:B------:R-:W4:Y:S02]  /*47490*/  LDL.LU.64 R20, [R1+0x29d8] ;  /* 0x0029d80001147983 */ /* 0x000f240000300a00 */
[C---:B----4-:R-:W-:Y:S11]  /*474a0*/  HMMA.16816.F32.BF16 R8, R16.reuse, R20, R8 ;  /* 0x000000141008723c */ /* 0x050ff60000041808 */
[----:B------:R-:W-:Y:S11]  /*474b0*/  @!UPT UIADD3 URZ, URZ, URZ, URZ ;  /* 0x0000003f3f3ff290 */ /* 0x000ff6000fffe03f */
[----:B------:R-:W-:Y:S01]  /*474c0*/  @!UPT UIADD3 URZ, URZ, URZ, URZ ;  /* 0x0000003f3f3ff290 */ /* 0x000fe2000fffe03f */
[----:B------:R0:W-:Y:S01]  /*474d0*/  STL.64 [R1+0x3f0], R8 ;  /* 0x0003f00801007387 */ /* 0x0001e20000100a00 */
[----:B------:R1:W-:Y:S03]  /*474e0*/  STL.64 [R1+0x3f8], R10 ;  /* 0x0003f80a01007387 */ /* 0x0003e60000100a00 */
[----:B0-----:R-:W4:Y:S01]  /*474f0*/  LDL.LU.64 R8, [R1+0x29d0] ;  /* 0x0029d00001087983 */ /* 0x001f220000300a00 */
[----:B-1----:R-:W-:Y:S02]  /*47500*/  IMAD.MOV.U32 R11, RZ, RZ, R20 ;  /* 0x000000ffff0b7224 */ /* 0x002fe400078e0014 */
        /* <DEDUP_REMOVED lines=10> */
[----:B------:R-:W4:Y:S02]  /*475b0*/  LDL.LU.64 R22, [R1+0x29b0] ;  /* 0x0029b00001167983 */ /* 0x000f240000300a00 */
[----:B------:R-:W4:Y:S01]  /*475c0*/  LDL.LU.64 R20, [R1+0x29a8] ;  /* 0x0029a80001147983 */ /* 0x000f220000300a00 */
[----:B------:R0:W-:Y:S01]  /*475d0*/  STL.64 [R1+0x2930], R4 ;  /* 0x0029300401007387 */ /* 0x0001e20000100a00 */
[C---:B--2---:R-:W-:Y:S08]  /*475e0*/  HMMA.16816.F32.BF16 R24, R16.reuse, R4, R24 ;  /* 0x000000041018723c */ /* 0x044ff00000041818 */
[----:B----4-:R-:W-:Y:S01]  /*475f0*/  HMMA.16816.F32.BF16 R20, R16, R8, R20 ;  /* 0x000000081014723c */ /* 0x010fe20000041814 */
[----:B0-----:R-:W-:-:S02]  /*47600*/  IMAD.MOV.U32 R4, RZ, RZ, R15 ;  /* 0x000000ffff047224 */ /* 0x001fc400078e000f */
[----:B------:R-:W-:Y:S11]  /*47610*/  IMAD.MOV.U32 R5, RZ, RZ, R14 ;  /* 0x000000ffff057224 */ /* 0x000ff600078e000e */
[----:B------:R-:W-:Y:S01]  /*47620*/  @!UPT UIADD3 URZ, URZ, URZ, URZ ;  /* 0x0000003f3f3ff290 */ /* 0x000fe2000fffe03f */
[----:B------:R-:W-:Y:S01]  /*47630*/  STL.64 [R1+0x3d0], R24 ;  /* 0x0003d01801007387 */ /* 0x000fe20000100a00 */
[----:B------:R-:W-:Y:S02]  /*47640*/  STL.64 [R1+0x3d8], R26 ;  /* 0x0003d81a01007387 */ /* 0x000fe40000100a00 */
[----:B------:R0:W-:Y:S02]  /*47650*/  STL.64 [R1+0x2948], R4 ;  /* 0x0029480401007387 */ /* 0x0001e40000100a00 */
[----:B0-----:R-:W-:Y:S02]  /*47660*/  IMAD.MOV.U32 R4, RZ, RZ, R11 ;  /* 0x000000ffff047224 */ /* 0x001fe400078e000b */
[----:B------:R-:W-:Y:S02]  /*47670*/  IMAD.MOV.U32 R5, RZ, RZ, R10 ;  /* 0x000000ffff057224 */ /* 0x000fe400078e000a */
[----:B------:R-:W-:Y:S02]  /*47680*/  IMAD.MOV.U32 R24, RZ, RZ, R3 ;  /* 0x000000ffff187224 */ /* 0x000fe400078e0003 */
[----:B------:R-:W-:Y:S01]  /*47690*/  IMAD.MOV.U32 R25, RZ, RZ, R2 ;  /* 0x000000ffff197224 */ /* 0x000fe200078e0002 */
[----:B------:R0:W-:Y:S01]  /*476a0*/  STL.64 [R1+0x2960], R4 ;  /* 0x0029600401007387 */ /* 0x0001e20000100a00 */
[----:B------:R-:W-:Y:S02]  /*476b0*/  STL.64 [R1+0x3c0], R20 ;  /* 0x0003c01401007387 */ /* 0x000fe40000100a00 */
[----:B------:R-:W-:Y:S02]  /*476c0*/  STL.64 [R1+0x3c8], R22 ;  /* 0x0003c81601007387 */ /* 0x000fe40000100a00 */
        /* <DEDUP_REMOVED lines=11> */
[----:B------:R-:W2:Y:S01]  /*47780*/  LDL.LU R7, [R1+0x2cc] ;  /* 0x0002cc0001077983 */ /* 0x000ea20000300800 */
[----:B------:R-:W4:Y:S01]  /*47790*/  LDL.LU R20, [R1+0x1a0] ;  /* 0x0001a00001147983 */ /* 0x000f220000300800 */
[----:B------:R-:W4:Y:S02]  /*477a0*/  LDL.LU R21, [R1+0x1a4] ;  /* 0x0001a40001157983 */ /* 0x000f240000300800 */
[----:B------:R-:W4:Y:S02]  /*477b0*/  LDL.LU R22, [R1+0x1a8] ;  /* 0x0001a80001167983 */ /* 0x000f240000300800 */
[----:B------:R-:W4:Y:S01]  /*477c0*/  LDL.LU R23, [R1+0x1ac] ;  /* 0x0001ac0001177983 */ /* 0x000f220000300800 */
        /* <DEDUP_REMOVED lines=28> */
[----:B0-----:R-:W2:Y:S01]  /*47990*/  LDL.LU R12, [R1+0x1d0] ;  /* 0x0001d000010c7983 */ /* 0x001ea20000300800 */
[----:B------:R-:W2:Y:S02]  /*479a0*/  LDL.LU R13, [R1+0x1d4] ;  /* 0x0001d400010d7983 */ /* 0x000ea40000300800 */
[----:B------:R-:W2:Y:S02]  /*479b0*/  LDL.LU R14, [R1+0x1d8] ;  /* 0x0001d800010e7983 */ /* 0x000ea40000300800 */
[----:B------:R-:W2:Y:S01]  /*479c0*/  LDL.LU R15, [R1+0x1dc] ;  /* 0x0001dc00010f7983 */ /* 0x000ea20000300800 */
[C---:B---3--:R-:W-:Y:S01]  /*479d0*/  HMMA.16816.F32.BF16 R24, R16.reuse, R24, R4 ;  /* 0x000000181018723c */ /* 0x048fe20000041804 */
[----:B------:R-:W2:Y:S11]  /*479e0*/  LDL.LU.64 R4, [R1+0x2998] ;  /* 0x0029980001047983 */ /* 0x000eb60000300a00 */
[----:B------:R-:W-:Y:S11]  /*479f0*/  @!UPT UIADD3 URZ, URZ, URZ, URZ ;  /* 0x0000003f3f3ff290 */ /* 0x000ff6000fffe03f */
[----:B------:R-:W-:Y:S01]  /*47a00*/  STL.64 [R1+0x3a0], R24 ;  /* 0x0003a01801007387 */ /* 0x000fe20000100a00 */
[----:B------:R0:W-:Y:S03]  /*47a10*/  STL.64 [R1+0x3a8], R26 ;  /* 0x0003a81a01007387 */ /* 0x0001e60000100a00 */
[----:B0-----:R-:W3:Y:S01]  /*47a20*/  LDL.LU.64 R26, [R1+0x2990] ;  /* 0x00299000011a7983 */ /* 0x001ee20000300a00 */
[----:B------:R-:W4:Y:S02]  /*47a30*/  LDL.LU.64 R24, [R1+0x2988] ;  /* 0x0029880001187983 */ /* 0x000f240000300a00 */
[----:B----4-:R-:W-:Y:S01]  /*47a40*/  HMMA.16816.F32.BF16 R16, R16, R24, R20 ;  /* 0x000000181010723c */ /* 0x010fe20000041814 */
[----:B------:R-:W2:Y:S01]  /*47a50*/  LDL.LU.64 R22, [R1+0x2980] ;  /* 0x0029800001167983 */ /* 0x000ea20000300a00 */
[----:B------:R-:W2:Y:S02]  /*47a60*/  LDL.LU.64 R20, [R1+0x2978] ;  /* 0x0029780001147983 */ /* 0x000ea40000300a00 */
[----:B---3--:R-:W-:Y:S02]  /*47a70*/  STL.64 [R1+0x2918], R26 ;  /* 0x0029181a01007387 */ /* 0x008fe40000100a00 */
[----:B------:R0:W-:Y:S11]  /*47a80*/  STL.64 [R1+0x2910], R24 ;  /* 0x0029101801007387 */ /* 0x0001f60000100a00 */
[----:B------:R-:W-:Y:S06]  /*47a90*/  @!UPT UIADD3 URZ, URZ, URZ, URZ ;  /* 0x0000003f3f3ff290 */ /* 0x000fec000fffe03f */
[----:B------:R1:W-:Y:S01]  /*47aa0*/  STL.64 [R1+0x2e0], R16 ;  /* 0x0002e01001007387 */ /* 0x0003e20000100a00 */
[----:B------:R-:W-:Y:S02]  /*47ab0*/  STL.64 [R1+0x2e8], R18 ;  /* 0x0002e81201007387 */ /* 0x000fe40000100a00 */
[----:B0-----:R-:W3:Y:S02]  /*47ac0*/  LDL.LU R24, [R1+0x270] ;  /* 0x0002700001187983 */ /* 0x001ee40000300800 */
[----:B------:R-:W3:Y:S01]  /*47ad0*/  LDL.LU R25, [R1+0x274] ;  /* 0x0002740001197983 */ /* 0x000ee20000300800 */
[----:B------:R-:W3:Y:S01]  /*47ae0*/  LDL.LU R26, [R1+0x278] ;  /* 0x00027800011a7983 */ /* 0x000ee20000300800 */
[----:B------:R-:W3:Y:S03]  /*47af0*/  LDL.LU R27, [R1+0x27c] ;  /* 0x00027c00011b7983 */ /* 0x000ee60000300800 */
[----:B-1----:R-:W4:Y:S01]  /*47b00*/  LDL.64 R16, [R1] ;  /* 0x0000000001107983 */ /* 0x002f220000100a00 */
        /* <DEDUP_REMOVED lines=25> */
[----:B------:R-:W-:Y:S02]  /*47ca0*/  STL.64 [R1+0x2a8], R6 ;  /* 0x0002a80601007387 */ /* 0x000fe40000100a00 */
[----:B------:R-:W-:Y:S01]  /*47cb0*/  LDSM.16.MT88.4 R4, [R29+0xc100] ;  /* 0x00c100001d04783b */ /* 0x000fe20000004200 */
[C---:B--2---:R-:W-:Y:S11]  /*47cc0*/  HMMA.16816.F32.BF16 R12, R20.reuse, R8, R12 ;  /* 0x00000008140c723c */ /* 0x044ff6000004180c */
[----:B------:R-:W-:Y:S11]  /*47cd0*/  @!UPT UIADD3 URZ, URZ, URZ, URZ ;  /* 0x0000003f3f3ff290 */ /* 0x000ff6000fffe03f */
[----:B------:R-:W-:Y:S01]  /*47ce0*/  @!UPT UIADD3 URZ, URZ, URZ, URZ ;  /* 0x0000003f3f3ff290 */ /* 0x000fe2000fffe03f */
[----:B------:R0:W-:Y:S01]  /*47cf0*/  STL.64 [R1+0x290], R12 ;  /* 0x0002900c01007387 */ /* 0x0001e20000100a00 */
[----:B------:R-:W-:Y:S03]  /*47d00*/  STL.64 [R1+0x298], R14 ;  /* 0x0002980e01007387 */ /* 0x000fe60000100a00 */
[----:B0-----:R-:W3:Y:S01]  /*47d10*/  LDL.LU.64 R12, [R1+0x2920] ;  /* 0x00292000010c7983 */ /* 0x001ee20000300a00 */
        /* <DEDUP_REMOVED lines=9> */
[----:B---3--:R-:W-:Y:S11]  /*47db0*/  HMMA.16816.F32.BF16 R24, R20, R12, R24 ;  /* 0x0000000c1418723c */ /* 0x008ff60000041818 */
[----:B------:R-:W-:Y:S11]  /*47dc0*/  @!UPT UIADD3 URZ, URZ, URZ, URZ ;  /* 0x0000003f3f3ff290 */ /* 0x000ff6000fffe03f */
[----:B------:R-:W-:Y:S01]  /*47dd0*/  @!UPT UIADD3 URZ, URZ, URZ, URZ ;  /* 0x0000003f3f3ff290 */ /* 0x000fe2000fffe03f */
[----:B------:R-:W-:Y:S01]  /*47de0*/  STL.64 [R1+0x280], R24 ;  /* 0x0002801801007387 */ /* 0x000fe20000100a00 */
[----:B------:R0:W-:Y:S03]  /*47df0*/  STL.64 [R1+0x288], R26 ;  /* 0x0002881a01007387 */ /* 0x0001e60000100a00 */
[----:B0-----:R-:W2:Y:S01]  /*47e00*/  LDL.LU.64 R26, [R1+0x2918] ;  /* 0x00291800011a7983 */ /* 0x001ea20000300a00 */
[----:B------:R-:W3:Y:S02]  /*47e10*/  LDL.LU.64 R24, [R1+0x2910] ;  /* 0x0029100001187983 */ /* 0x000ee40000300a00 */
[----:B------:R-:W2:Y:S02]  /*47e20*/  LDL.LU R15, [R1+0x2908] ;  /* 0x00290800010f7983 */ /* 0x000ea40000300800 */
[----:B------:R-:W-:Y:S02]  /*47e30*/  IMAD.MOV.U32 R29, RZ, RZ, R12 ;  /* 0x000000ffff1d7224 */ /* 0x000fe400078e000c */
[----:B------:R-:W-:-:S02]  /*47e40*/  IMAD.MOV.U32 R28, RZ, RZ, R13 ;  /* 0x000000ffff1c7224 */ /* 0x000fc400078e000d */
[----:B--2---:R-:W0:Y:S04]  /*47e50*/  LDSM.16.MT88.4 R12, [R15+0xe000] ;  /* 0x00e000000f0c783b */ /* 0x004e280000004200 */
[----:B0-----:R0:W-:Y:S04]  /*47e60*/  STL.64 [R1+0x2818], R14 ;  /* 0x0028180e01007387 */ /* 0x0011e80000100a00 */
[----:B0-----:R-:W2:Y:S01]  /*47e70*/  LDL R15, [R1+0x5d4] ;  /* 0x0005d400010f7983 */ /* 0x001ea20000100800 */
[----:B----4-:R-:W-:Y:S01]  /*47e80*/  HMMA.16816.F32.BF16 R8, R20, R16, R8 ;  /* 0x000000101408723c */ /* 0x010fe20000041808 */
[----:B------:R-:W-:Y:S11]  /*47e90*/  STL.64 [R1+0x2810], R12 ;  /* 0x0028100c01007387 */ /* 0x000ff60000100a00 */
[----:B------:R-:W-:Y:S11]  /*47ea0*/  @!UPT UIADD3 URZ, URZ, URZ, URZ ;  /* 0x0000003f3f3ff290 */ /* 0x000ff6000fffe03f */
[----:B------:R0:W-:Y:S02]  /*47eb0*/  STL.64 [R1+0x270], R8 ;  /* 0x0002700801007387 */ /* 0x0001e40000100a00 */
[----:B0-----:R-:W-:Y:S02]  /*47ec0*/  IMAD.MOV.U32 R9, RZ, RZ, R16 ;  /* 0x000000ffff097224 */ /* 0x001fe400078e0010 */
[----:B------:R-:W-:Y:S01]  /*47ed0*/  IMAD.MOV.U32 R8, RZ, RZ, R17 ;  /* 0x000000ffff087224 */ /* 0x000fe200078e0011 */
[----:B------:R-:W-:Y:S04]  /*47ee0*/  STL.64 [R1+0x278], R10 ;  /* 0x0002780a01007387 */ /* 0x000fe80000100a00 */
[----:B------:R0:W-:Y:S04]  /*47ef0*/  STL.64 [R1+0x28f0], R8 ;  /* 0x0028f00801007387 */ /* 0x0001e80000100a00 */
[----:B0-----:R-:W3:Y:S01]  /*47f00*/  LDL.LU R8, [R1+0x190] ;  /* 0x0001900001087983 */ /* 0x001ee20000300800 */
[----:B------:R-:W3:Y:S02]  /*47f10*/  LDL.LU R9, [R1+0x194] ;  /* 0x0001940001097983 */ /* 0x000ee40000300800 */
[----:B------:R-:W3:Y:S02]  /*47f20*/  LDL.LU R10, [R1+0x198] ;  /* 0x00019800010a7983 */ /* 0x000ee40000300800 */
[----:B------:R-:W3:Y:S01]  /*47f30*/  LDL.LU R11, [R1+0x19c] ;  /* 0x00019c00010b7983 */ /* 0x000ee20000300800 */
[----:B--2---:R-:W0:Y:S04]  /*47f40*/  LDSM.16.MT88.4 R16, [R15+0xe080] ;  /* 0x00e080000f10783b */ /* 0x004e280000004200 */
[----:B0-----:R-:W-:Y:S01]  /*47f50*/  STL.64 [R1+0x2758], R18 ;  /* 0x0027581201007387 */ /* 0x001fe20000100a00 */
[----:B------:R0:W-:Y:S02]  /*47f60*/  STL.64 [R1+0x2750], R16 ;  /* 0x0027501001007387 */ /* 0x0001e40000100a00 */
[----:B0-----:R-:W-:-:S02]  /*47f70*/  IMAD.MOV.U32 R16, RZ, RZ, R29 ;  /* 0x000000ffff107224 */ /* 0x001fc400078e001d */
[----:B------:R-:W-:Y:S01]  /*47f80*/  IMAD.MOV.U32 R17, RZ, RZ, R28 ;  /* 0x000000ffff117224 */ /* 0x000fe200078e001c */
[----:B------:R-:W2:Y:S01]  /*47f90*/  LDL.LU R29, [R1+0x2904] ;  /* 0x00290400011d7983 */ /* 0x000ea20000300800 */
[----:B------:R-:W4:Y:S03]  /*47fa0*/  LDL.LU R28, [R1+0x2900] ;  /* 0x00290000011c7983 */ /* 0x000f260000300800 */
[----:B------:R0:W-:Y:S04]  /*47fb0*/  STL.64 [R1+0x28c8], R16 ;  /* 0x0028c81001007387 */ /* 0x0001e80000100a00 */
[----:B0-----:R-:W2:Y:S01]  /*47fc0*/  LDL.LU.64 R16, [R1+0x40] ;  /* 0x0000400001107983 */ /* 0x001ea20000300a00 */
[----:B---3--:R-:W-:Y:S01]  /*47fd0*/  HMMA.16816.F32.BF16 R8, R20, R24, R8 ;  /* 0x000000181408723c */ /* 0x008fe20000041808 */
[----:B------:R-:W0:Y:S02]  /*47fe0*/  LDSM.16.MT88.4 R20, [R15+0xe100] ;  /* 0x00e100000f14783b */ /* 0x000e240000004200 */
[----:B--2---:R1:W-:Y:S11]  /*47ff0*/  STL.64 [R1+0x28d8], R16 ;  /* 0x0028d81001007387 */ /* 0x0043f60000100a00 */
[----:B------:R-:W-:Y:S09]  /*48000*/  @!UPT UIADD3 URZ, URZ, URZ, URZ ;  /* 0x0000003f3f3ff290 */ /* 0x000ff2000fffe03f */
[----:B------:R2:W-:Y:S02]  /*48010*/  STL.64 [R1+0x1d0], R8 ;  /* 0x0001d00801007387 */ /* 0x0005e40000100a00 */
[----:B------:R3:W-:Y:S01]  /*48020*/  STL.64 [R1+0x1d8], R10 ;  /* 0x0001d80a01007387 */ /* 0x0007e20000100a00 */
[----:B-1----:R-:W4:Y:S01]  /*48030*/  LDL.LU R16, [R1+0x570] ;  /* 0x0005700001107983 */ /* 0x002f220000300800 */
[----:B------:R-:W4:Y:S02]  /*48040*/  LDL.LU R17, [R1+0x574] ;  /* 0x0005740001117983 */ /* 0x000f240000300800 */
[----:B------:R-:W4:Y:S02]  /*48050*/  LDL.LU R18, [R1+0x578] ;  /* 0x0005780001127983 */ /* 0x000f240000300800 */
[----:B------:R-:W4:Y:S01]  /*48060*/  LDL.LU R19, [R1+0x57c] ;  /* 0x00057c0001137983 */ /* 0x000f220000300800 */
[----:B--2---:R-:W2:Y:S01]  /*48070*/  LDL.LU R8, [R1+0x580] ;  /* 0x0005800001087983 */ /* 0x004ea20000300800 */
[----:B------:R-:W2:Y:S02]  /*48080*/  LDL.LU R9, [R1+0x584] ;  /* 0x0005840001097983 */ /* 0x000ea40000300800 */
[----:B---3--:R-:W2:Y:S02]  /*48090*/  LDL.LU R10, [R1+0x588] ;  /* 0x00058800010a7983 */ /* 0x008ea40000300800 */
[----:B------:R-:W2:Y:S01]  /*480a0*/  LDL.LU R11, [R1+0x58c] ;  /* 0x00058c00010b7983 */ /* 0x000ea20000300800 */
[----:B----4-:R-:W-:Y:S01]  /*480b0*/  STL.64 [R1+0x28e8], R18 ;  /* 0x0028e81201007387 */ /* 0x010fe20000100a00 */
[----:B------:R1:W-:Y:S03]  /*480c0*/  STL.64 [R1+0x28e0], R16 ;  /* 0x0028e01001007387 */ /* 0x0003e60000100a00 */
[----:B-1----:R-:W2:Y:S01]  /*480d0*/  LDL.LU.64 R16, [R1+0x60] ;  /* 0x0000600001107983 */ /* 0x002ea20000300a00 */
[----:B------:R-:W-:Y:S02]  /*480e0*/  STL.64 [R1+0x2898], R26 ;  /* 0x0028981a01007387 */ /* 0x000fe40000100a00 */
[----:B------:R1:W-:Y:S02]  /*480f0*/  STL.64 [R1+0x2890], R24 ;  /* 0x0028901801007387 */ /* 0x0003e40000100a00 */
[----:B-1----:R-:W3:Y:S01]  /*48100*/  LDL.LU R24, [R1+0x170] ;  /* 0x0001700001187983 */ /* 0x002ee20000300800 */
[----:B------:R-:W3:Y:S02]  /*48110*/  LDL.LU R25, [R1+0x174] ;  /* 0x0001740001197983 */ /* 0x000ee40000300800 */
[----:B------:R-:W4:Y:S02]  /*48120*/  LDL.LU R26, [R1+0x178] ;  /* 0x00017800011a7983 */ /* 0x000f240000300800 */
[----:B------:R-:W4:Y:S02]  /*48130*/  LDL.LU R27, [R1+0x17c] ;  /* 0x00017c00011b7983 */ /* 0x000f240000300800 */
[----:B----4-:R-:W-:Y:S01]  /*48140*/  STL.64 [R1+0x28c0], R26 ;  /* 0x0028c01a01007387 */ /* 0x010fe20000100a00 */
[----:B---3--:R1:W-:Y:S03]  /*48150*/  STL.64 [R1+0x28b8], R24 ;  /* 0x0028b81801007387 */ /* 0x0083e60000100a00 */
[----:B-1----:R-:W3:Y:S01]  /*48160*/  LDL.LU.64 R24, [R1+0x30] ;  /* 0x0000300001187983 */ /* 0x002ee20000300a00 */
[----:B--2---:R-:W-:Y:S03]  /*48170*/  HMMA.16816.F32.BF16 R8, R4, R16, R8 ;  /* 0x000000100408723c */ /* 0x004fe60000041808 */
[----:B---3--:R1:W-:Y:S04]  /*48180*/  STL.64 [R1+0x28d0], R24 ;  /* 0x0028d01801007387 */ /* 0x0083e80000100a00 */
[----:B-1----:R-:W2:Y:S01]  /*48190*/  LDL.LU R24, [R1+0x560] ;  /* 0x0005600001187983 */ /* 0x002ea20000300800 */
[----:B------:R-:W2:Y:S02]  /*481a0*/  LDL.LU R25, [R1+0x564] ;  /* 0x0005640001197983 */ /* 0x000ea40000300800 */
[----:B------:R-:W2:Y:S02]  /*481b0*/  LDL.LU R26, [R1+0x568] ;  /* 0x00056800011a7983 */ /* 0x000ea40000300800 */
[----:B------:R-:W2:Y:S01]  /*481c0*/  LDL.LU R27, [R1+0x56c] ;  /* 0x00056c00011b7983 */ /* 0x000ea20000300800 */
[----:B------:R-:W3:Y:S01]  /*481d0*/  LDL.LU R12, [R1+0x90] ;  /* 0x00009000010c7983 */ /* 0x000ee20000300800 */
[----:B------:R-:W3:Y:S02]  /*481e0*/  LDL.LU R13, [R1+0x94] ;  /* 0x00009400010d7983 */ /* 0x000ee40000300800 */
[----:B------:R-:W4:Y:S02]  /*481f0*/  LDL.LU R14, [R1+0x98] ;  /* 0x00009800010e7983 */ /* 0x000f240000300800 */
[----:B------:R-:W4:Y:S02]  /*48200*/  LDL.LU R15, [R1+0x9c] ;  /* 0x00009c00010f7983 */ /* 0x000f240000300800 */
[----:B----4-:R-:W-:Y:S01]  /*48210*/  STL.64 [R1+0x2828], R14 ;  /* 0x0028280e01007387 */ /* 0x010fe20000100a00 */
[----:B---3--:R1:W-:Y:S02]  /*48220*/  STL.64 [R1+0x2820], R12 ;  /* 0x0028200c01007387 */ /* 0x0083e40000100a00 */
[----:B-1----:R-:W-:-:S02]  /*48230*/  IMAD.MOV.U32 R12, RZ, RZ, R3 ;  /* 0x000000ffff0c7224 */ /* 0x002fc400078e0003 */
[----:B------:R-:W-:Y:S01]  /*48240*/  IMAD.MOV.U32 R13, RZ, RZ, R2 ;  /* 0x000000ffff0d7224 */ /* 0x000fe200078e0002 */
[----:B------:R-:W3:Y:S01]  /*48250*/  LDL.LU R3, [R1+0x28fc] ;  /* 0x0028fc0001037983 */ /* 0x000ee20000300800 */
[----:B------:R-:W4:Y:S02]  /*48260*/  LDL.LU R2, [R1+0x28f8] ;  /* 0x0028f80001027983 */ /* 0x000f240000300800 */
[----:B0-----:R-:W-:Y:S02]  /*48270*/  STL.64 [R1+0x26d8], R22 ;  /* 0x0026d81601007387 */ /* 0x001fe40000100a00 */
[----:B------:R0:W-:Y:S02]  /*48280*/  STL.64 [R1+0x26d0], R20 ;  /* 0x0026d01401007387 */ /* 0x0001e40000100a00 */
[----:B0-----:R-:W2:Y:S01]  /*48290*/  LDL.LU.64 R20, [R1+0x50] ;  /* 0x0000500001147983 */ /* 0x001ea20000300a00 */
[----:B------:R-:W2:Y:S02]  /*482a0*/  LDL.64 R22, [R1+0x58] ;  /* 0x0000580001167983 */ /* 0x000ea40000100a00 */
[----:B------:R0:W-:Y:S02]  /*482b0*/  STL.64 [R1+0x1b0], R8 ;  /* 0x0001b00801007387 */ /* 0x0001e40000100a00 */
[----:B------:R1:W-:Y:S01]  /*482c0*/  STL.64 [R1+0x1b8], R10 ;  /* 0x0001b80a01007387 */ /* 0x0003e20000100a00 */
[----:B0-----:R-:W2:Y:S01]  /*482d0*/  LDL.LU.64 R8, [R1+0x28f0] ;  /* 0x0028f00001087983 */ /* 0x001ea20000300a00 */
[----:B-1----:R-:W-:-:S02]  /*482e0*/  IMAD.MOV.U32 R11, RZ, RZ, R16 ;  /* 0x000000ffff0b7224 */ /* 0x002fc400078e0010 */
[----:B------:R-:W-:Y:S02]  /*482f0*/  IMAD.MOV.U32 R10, RZ, RZ, R17 ;  /* 0x000000ffff0a7224 */ /* 0x000fe400078e0011 */
[----:B------:R-:W2:Y:S01]  /*48300*/  LDL.LU.64 R18, [R1+0x28e8] ;  /* 0x0028e80001127983 */ /* 0x000ea20000300a00 */
[----:B------:R-:W2:Y:S02]  /*48310*/  LDL.LU.64 R16, [R1+0x28e0] ;  /* 0x0028e00001107983 */ /* 0x000ea40000300a00 */
[C---:B--2---:R-:W-:Y:S11]  /*48320*/  HMMA.16816.F32.BF16 R16, R4.reuse, R20, R16 ;  /* 0x000000140410723c */ /* 0x044ff60000041810 */
[----:B------:R-:W-:Y:S11]  /*48330*/  @!UPT UIADD3 URZ, URZ, URZ, URZ ;  /* 0x0000003f3f3ff290 */ /* 0x000ff6000fffe03f */
[----:B------:R-:W-:Y:S01]  /*48340*/  @!UPT UIADD3 URZ, URZ, URZ, URZ ;  /* 0x0000003f3f3ff290 */ /* 0x000fe2000fffe03f */
[----:B------:R0:W-:Y:S01]  /*48350*/  STL.64 [R1+0x1a0], R16 ;  /* 0x0001a01001007387 */ /* 0x0001e20000100a00 */
[----:B------:R-:W-:Y:S03]  /*48360*/  STL.64 [R1+0x1a8], R18 ;  /* 0x0001a81201007387 */ /* 0x000fe60000100a00 */
[----:B0-----:R-:W2:Y:S01]  /*48370*/  LDL.LU.64 R16, [R1+0x28d8] ;  /* 0x0028d80001107983 */ /* 0x001ea20000300a00 */
[----:B------:R-:W-:Y:S02]  /*48380*/  STL.64 [R1+0x2870], R22 ;  /* 0x0028701601007387 */ /* 0x000fe40000100a00 */
[----:B------:R0:W-:Y:S02]  /*48390*/  STL.64 [R1+0x2868], R20 ;  /* 0x0028681401007387 */ /* 0x0001e40000100a00 */
[----:B0-----:R-:W3:Y:S01]  /*483a0*/  LDL.LU R20, [R1+0x550] ;  /* 0x0005500001147983 */ /* 0x001ee20000300800 */
[----:B------:R-:W3:Y:S02]  /*483b0*/  LDL.LU R21, [R1+0x554] ;  /* 0x0005540001157983 */ /* 0x000ee40000300800 */
[----:B------:R-:W3:Y:S01]  /*483c0*/  LDL.LU R22, [R1+0x558] ;  /* 0x0005580001167983 */ /* 0x000ee20000300800 */
[C---:B--2---:R-:W-:Y:S11]  /*483d0*/  HMMA.16816.F32.BF16 R24, R4.reuse, R16, R24 ;  /* 0x000000100418723c */ /* 0x044ff60000041818 */
[----:B------:R-:W-:Y:S11]  /*483e0*/  @!UPT UIADD3 URZ, URZ, URZ, URZ ;  /* 0x0000003f3f3ff290 */ /* 0x000ff6000fffe03f */
[----:B------:R-:W-:Y:S01]  /*483f0*/  @!UPT UIADD3 URZ, URZ, URZ, URZ ;  /* 0x0000003f3f3ff290 */ /* 0x000fe2000fffe03f */
[----:B------:R0:W-:Y:S01]  /*48400*/  STL.64 [R1+0x190], R24 ;  /* 0x0001901801007387 */ /* 0x0001e20000100a00 */
[----:B------:R1:W-:Y:S03]  /*48410*/  STL.64 [R1+0x198], R26 ;  /* 0x0001981a01007387 */ /* 0x0003e60000100a00 */
[----:B0-----:R-:W3:Y:S01]  /*48420*/  LDL.LU.64 R24, [R1+0x28d0] ;  /* 0x0028d00001187983 */ /* 0x001ee20000300a00 */
[----:B----4-:R-:W-:Y:S02]  /*48430*/  IMAD.MOV.U32 R23, RZ, RZ, R2 ;  /* 0x000000ffff177224 */ /* 0x010fe400078e0002 */
[----:B------:R-:W-:Y:S02]  /*48440*/  IMAD.MOV.U32 R15, RZ, RZ, R16 ;  /* 0x000000ffff0f7224 */ /* 0x000fe400078e0010 */
[----:B------:R-:W-:Y:S02]  /*48450*/  IMAD.MOV.U32 R14, RZ, RZ, R17 ;  /* 0x000000ffff0e7224 */ /* 0x000fe400078e0011 */
[----:B------:R-:W2:Y:S01]  /*48460*/  LDL.LU.64 R16, [R1+0x28c8] ;  /* 0x0028c80001107983 */ /* 0x000ea20000300a00 */
[----:B-1----:R-:W4:Y:S01]  /*48470*/  LDL.LU.64 R26, [R1+0x28c0] ;  /* 0x0028c000011a7983 */ /* 0x002f220000300a00 */
[----:B---3--:R-:W-:Y:S01]  /*48480*/  HMMA.16816.F32.BF16 R20, R4, R24, R20 ;  /* 0x000000180414723c */ /* 0x008fe20000041814 */
[----:B------:R-:W-:-:S02]  /*48490*/  IMAD.MOV.U32 R19, RZ, RZ, R24 ;  /* 0x000000ffff137224 */ /* 0x000fc400078e0018 */
[----:B------:R-:W-:Y:S02]  /*484a0*/  IMAD.MOV.U32 R18, RZ, RZ, R25 ;  /* 0x000000ffff127224 */ /* 0x000fe400078e0019 */
[----:B------:R-:W4:Y:S11]  /*484b0*/  LDL.LU.64 R24, [R1+0x28b8] ;  /* 0x0028b80001187983 */ /* 0x000f360000300a00 */
[----:B------:R-:W-:Y:S08]  /*484c0*/  @!UPT UIADD3 URZ, URZ, URZ, URZ ;  /* 0x0000003f3f3ff290 */ /* 0x000ff0000fffe03f */
[----:B------:R-:W-:Y:S01]  /*484d0*/  IMAD.MOV.U32 R2, RZ, RZ, R23 ;  /* 0x000000ffff027224 */ /* 0x000fe200078e0017 */
[----:B------:R0:W-:Y:S01]  /*484e0*/  STL.64 [R1+0x180], R20 ;  /* 0x0001801401007387 */ /* 0x0001e20000100a00 */
[----:B------:R-:W-:Y:S03]  /*484f0*/  STL [R1+0x188], R22 ;  /* 0x0001881601007387 */ /* 0x000fe60000100800 */
[----:B------:R-:W-:Y:S01]  /*48500*/  STL [R1+0x2558], R2 ;  /* 0x0025580201007387 */ /* 0x000fe20000100800 */
[----:B0-----:R-:W-:Y:S02]  /*48510*/  IMAD.MOV.U32 R20, RZ, RZ, R11 ;  /* 0x000000ffff147224 */ /* 0x001fe400078e000b */
[----:B------:R-:W-:Y:S01]  /*48520*/  IMAD.MOV.U32 R21, RZ, RZ, R10 ;  /* 0x000000ffff157224 */ /* 0x000fe200078e000a */
[----:B----4-:R-:W-:Y:S11]  /*48530*/  HMMA.16816.F32.BF16 R24, R4, R12, R24 ;  /* 0x0000000c0418723c */ /* 0x010ff60000041818 */
[----:B------:R-:W-:Y:S11]  /*48540*/  @!UPT UIADD3 URZ, URZ, URZ, URZ ;  /* 0x0000003f3f3ff290 */ /* 0x000ff6000fffe03f */
[----:B------:R-:W-:Y:S01]  /*48550*/  @!UPT UIADD3 URZ, URZ, URZ, URZ ;  /* 0x0000003f3f3ff290 */ /* 0x000fe2000fffe03f */
[----:B------:R0:W-:Y:S01]  /*48560*/  STL.64 [R1+0x170], R24 ;  /* 0x0001701801007387 */ /* 0x0001e20000100a00 */
[----:B------:R-:W-:Y:S02]  /*48570*/  STL.64 [R1+0x178], R26 ;  /* 0x0001781a01007387 */ /* 0x000fe40000100a00 */
[----:B------:R-:W-:Y:S02]  /*48580*/  STL.64 [R1+0x28a0], R20 ;  /* 0x0028a01401007387 */ /* 0x000fe40000100a00 */
[----:B0-----:R-:W-:Y:S02]  /*48590*/  IMAD.MOV.U32 R24, RZ, RZ, R9 ;  /* 0x000000ffff187224 */ /* 0x001fe400078e0009 */
[----:B------:R-:W-:-:S05]  /*485a0*/  IMAD.MOV.U32 R25, RZ, RZ, R8 ;  /* 0x000000ffff197224 */ /* 0x000fca00078e0008 */
        /* <DEDUP_REMOVED lines=9> */
[----:B------:R-:W4:Y:S01]  /*48640*/  LDL.LU R8, [R1+0x4c0] ;  /* 0x0004c00001087983 */ /* 0x000f220000300800 */
[----:B------:R-:W4:Y:S02]  /*48650*/  LDL.LU R9, [R1+0x4c4] ;  /* 0x0004c40001097983 */ /* 0x000f240000300800 */
[----:B------:R-:W4:Y:S02]  /*48660*/  LDL.LU R10, [R1+0x4c8] ;  /* 0x0004c800010a7983 */ /* 0x000f240000300800 */
[----:B------:R-:W4:Y:S01]  /*48670*/  LDL.LU R11, [R1+0x4cc] ;  /* 0x0004cc00010b7983 */ /* 0x000f220000300800 */
[----:B------:R0:W-:Y:S02]  /*48680*/  STL.64 [R1+0x2838], R12 ;  /* 0x0028380c01007387 */ /* 0x0001e40000100a00 */
[----:B0-----:R-:W-:-:S02]  /*48690*/  IMAD.MOV.U32 R12, RZ, RZ, R19 ;  /* 0x000000ffff0c7224 */ /* 0x001fc400078e0013 */
[----:B------:R-:W-:-:S05]  /*486a0*/  IMAD.MOV.U32 R13, RZ, RZ, R18 ;  /* 0x000000ffff0d7224 */ /* 0x000fca00078e0012 */
[----:B------:R0:W-:Y:S02]  /*486b0*/  STL.64 [R1+0x2850], R12 ;  /* 0x0028500c01007387 */ /* 0x0001e40000100a00 */
[----:B0-----:R-:W-:Y:S02]  /*486c0*/  IMAD.MOV.U32 R12, RZ, RZ, R15 ;  /* 0x000000ffff0c7224 */ /* 0x001fe400078e000f */
[----:B------:R-:W-:-:S05]  /*486d0*/  IMAD.MOV.U32 R13, RZ, RZ, R14 ;  /* 0x000000ffff0d7224 */ /* 0x000fca00078e000e */
[----:B------:R0:W-:Y:S01]  /*486e0*/  STL.64 [R1+0x2878], R12 ;  /* 0x0028780c01007387 */ /* 0x0001e20000100a00 */
[----:B------:R-:W-:-:S03]  /*486f0*/  IMAD.MOV.U32 R18, RZ, RZ, R3 ;  /* 0x000000ffff127224 */ /* 0x000fc600078e0003 */
[----:B0-----:R-:W3:Y:S01]  /*48700*/  LDL.LU R12, [R1+0x490] ;  /* 0x00049000010c7983 */ /* 0x001ee20000300800 */
[----:B------:R-:W3:Y:S02]  /*48710*/  LDL.LU R13, [R1+0x494] ;  /* 0x00049400010d7983 */ /* 0x000ee40000300800 */
[----:B------:R-:W3:Y:S02]  /*48720*/  LDL.LU R14, [R1+0x498] ;  /* 0x00049800010e7983 */ /* 0x000ee40000300800 */
[----:B------:R-:W3:Y:S01]  /*48730*/  LDL.LU R15, [R1+0x49c] ;  /* 0x00049c00010f7983 */ /* 0x000ee20000300800 */
[C---:B--2---:R-:W-:Y:S11]  /*48740*/  HMMA.16816.F32.BF16 R24, R4.reuse, R16, R24 ;  /* 0x000000100418723c */ /* 0x044ff60000041818 */
[----:B------:R-:W-:Y:S11]  /*48750*/  @!UPT UIADD3 URZ, URZ, URZ, URZ ;  /* 0x0000003f3f3ff290 */ /* 0x000ff6000fffe03f */
[----:B------:R-:W-:Y:S01]  /*48760*/  @!UPT UIADD3 URZ, URZ, URZ, URZ ;  /* 0x0000003f3f3ff290 */ /* 0x000fe2000fffe03f */
        /* <DEDUP_REMOVED lines=12> */
[----:B------:R-:W2:Y:S01]  /*48830*/  LDL.LU R18, [R1+0xb8] ;  /* 0x0000b80001127983 */ /* 0x000ea20000300800 */
[----:B---3--:R-:W-:Y:S01]  /*48840*/  HMMA.16816.F32.BF16 R24, R4, R24, R20 ;  /* 0x000000180418723c */ /* 0x008fe20000041814 */
[----:B------:R-:W-:-:S02]  /*48850*/  IMAD.MOV.U32 R19, RZ, RZ, R3 ;  /* 0x000000ffff137224 */ /* 0x000fc400078e0003 */
[----:B------:R-:W3:Y:S04]  /*48860*/  LDL.LU R3, [R1+0x28a8] ;  /* 0x0028a80001037983 */ /* 0x000ee80000300800 */
[----:B--2---:R-:W-:Y:S01]  /*48870*/  STL.64 [R1+0x2860], R18 ;  /* 0x0028601201007387 */ /* 0x004fe20000100a00 */
[----:B------:R0:W-:Y:S03]  /*48880*/  STL.64 [R1+0x2858], R16 ;  /* 0x0028581001007387 */ /* 0x0001e60000100a00 */
[----:B0-----:R-:W2:Y:S01]  /*48890*/  LDL.LU R16, [R1+0xc0] ;  /* 0x0000c00001107983 */ /* 0x001ea20000300800 */
[----:B------:R-:W2:Y:S02]  /*488a0*/  LDL.LU R17, [R1+0xc4] ;  /* 0x0000c40001117983 */ /* 0x000ea40000300800 */
[----:B------:R-:W2:Y:S02]  /*488b0*/  LDL.LU R18, [R1+0xc8] ;  /* 0x0000c80001127983 */ /* 0x000ea40000300800 */
[----:B------:R-:W2:Y:S01]  /*488c0*/  LDL.LU R19, [R1+0xcc] ;  /* 0x0000cc0001137983 */ /* 0x000ea20000300800 */
[----:B------:R-:W2:Y:S06]  /*488d0*/  LDL.LU.64 R20, [R1+0x28a0] ;  /* 0x0028a00001147983 */ /* 0x000eac0000300a00 */
[----:B------:R-:W-:Y:S02]  /*488e0*/  STL.64 [R1+0x150], R24 ;  /* 0x0001501801007387 */ /* 0x000fe40000100a00 */
[----:B------:R0:W-:Y:S02]  /*488f0*/  STL.64 [R1+0x158], R26 ;  /* 0x0001581a01007387 */ /* 0x0001e40000100a00 */
[----:B0-----:R-:W2:Y:S01]  /*48900*/  LDL.LU.64 R26, [R1+0x2898] ;  /* 0x00289800011a7983 */ /* 0x001ea20000300a00 */
[----:B------:R-:W4:Y:S02]  /*48910*/  LDL.LU.64 R24, [R1+0x2890] ;  /* 0x0028900001187983 */ /* 0x000f240000300a00 */
[----:B----4-:R-:W-:Y:S01]  /*48920*/  HMMA.16816.F32.BF16 R4, R4, R24, R8 ;  /* 0x000000180404723c */ /* 0x010fe20000041808 */
[----:B------:R-:W2:Y:S01]  /*48930*/  LDL.LU.64 R10, [R1+0x2888] ;  /* 0x00288800010a7983 */ /* 0x000ea20000300a00 */
[----:B------:R-:W2:Y:S11]  /*48940*/  LDL.LU.64 R8, [R1+0x2880] ;  /* 0x0028800001087983 */ /* 0x000eb60000300a00 */
[----:B------:R-:W-:Y:S10]  /*48950*/  @!UPT UIADD3 URZ, URZ, URZ, URZ ;  /* 0x0000003f3f3ff290 */ /* 0x000ff4000fffe03f */
[----:B------:R0:W-:Y:S01]  /*48960*/  STL.64 [R1+0xf0], R4 ;  /* 0x0000f00401007387 */ /* 0x0001e20000100a00 */
[----:B------:R1:W-:Y:S03]  /*48970*/  STL.64 [R1+0xf8], R6 ;  /* 0x0000f80601007387 */ /* 0x0003e60000100a00 */
[----:B0-----:R-:W4:Y:S01]  /*48980*/  LDL.LU R4, [R1+0x480] ;  /* 0x0004800001047983 */ /* 0x001f220000300800 */
[----:B------:R-:W4:Y:S02]  /*48990*/  LDL.LU R5, [R1+0x484] ;  /* 0x0004840001057983 */ /* 0x000f240000300800 */
[----:B-1----:R-:W4:Y:S01]  /*489a0*/  LDL.LU R6, [R1+0x488] ;  /* 0x0004880001067983 */ /* 0x002f220000300800 */
[C---:B--2---:R-:W-:Y:S01]  /*489b0*/  HMMA.16816.F32.BF16 R20, R8.reuse, R20, R12 ;  /* 0x000000140814723c */ /* 0x044fe2000004180c */
[----:B------:R-:W2:Y:S11]  /*489c0*/  LDL.LU.64 R12, [R1+0x2878] ;  /* 0x00287800010c7983 */ /* 0x000eb60000300a00 */
[----:B------:R-:W-:Y:S11]  /*489d0*/  @!UPT UIADD3 URZ, URZ, URZ, URZ ;  /* 0x0000003f3f3ff290 */ /* 0x000ff6000fffe03f */
[----:B------:R-:W-:Y:S01]  /*489e0*/  STL.64 [R1+0xe0], R20 ;  /* 0x0000e01401007387 */ /* 0x000fe20000100a00 */
[----:B------:R0:W-:Y:S03]  /*489f0*/  STL.64 [R1+0xe8], R22 ;  /* 0x0000e81601007387 */ /* 0x0001e60000100a00 */
[----:B0-----:R-:W4:Y:S01]  /*48a00*/  LDL.LU.64 R22, [R1+0x2870] ;  /* 0x0028700001167983 */ /* 0x001f220000300a00 */
[----:B------:R-:W4:Y:S02]  /*48a10*/  LDL.LU.64 R20, [R1+0x2868] ;  /* 0x0028680001147983 */ /* 0x000f240000300a00 */
[----:B---3--:R-:W-:Y:S01]  /*48a20*/  IMAD.MOV.U32 R7, RZ, RZ, R3 ;  /* 0x000000ffff077224 */ /* 0x008fe200078e0003 */
[C---:B--2---:R-:W-:Y:S08]  /*48a30*/  HMMA.16816.F32.BF16 R12, R8.reuse, R12, R16 ;  /* 0x0000000c080c723c */ /* 0x044ff00000041810 */
[C---:B----4-:R-:W-:Y:S11]  /*48a40*/  HMMA.16816.F32.BF16 R4, R8.reuse, R20, R4 ;  /* 0x000000140804723c */ /* 0x050ff60000041804 */
[----:B------:R-:W-:Y:S11]  /*48a50*/  @!UPT UIADD3 URZ, URZ, URZ, URZ ;  /* 0x0000003f3f3ff290 */ /* 0x000ff6000fffe03f */
[----:B------:R-:W-:Y:S01]  /*48a60*/  @!UPT UIADD3 URZ, URZ, URZ, URZ ;  /* 0x0000003f3f3ff290 */ /* 0x000fe2000fffe03f */
[----:B------:R0:W-:Y:S01]  /*48a70*/  STL.64 [R1+0xd0], R4 ;  /* 0x0000d00401007387 */ /* 0x0001e20000100a00 */
[----:B------:R1:W-:Y:S02]  /*48a80*/  STL [R1+0xd8], R6 ;  /* 0x0000d80601007387 */ /* 0x0003e40000100800 */
[----:B------:R-:W-:Y:S01]  /*48a90*/  IMAD.MOV.U32 R3, RZ, RZ, R7 ;  /* 0x000000ffff037224 */ /* 0x000fe200078e0007 */
        /* <DEDUP_REMOVED lines=9> */
[----:B------:R-:W-:Y:S02]  /*48b30*/  STL [R1+0x2450], R3 ;  /* 0x0024500301007387 */ /* 0x000fe40000100800 */
[----:B------:R-:W4:Y:S01]  /*48b40*/  LDL.LU.64 R18, [R1+0x2860] ;  /* 0x0028600001127983 */ /* 0x000f220000300a00 */
[----:B------:R-:W4:Y:S01]  /*48b50*/  LDL.LU.64 R16, [R1+0x2858] ;  /* 0x0028580001107983 */ /* 0x000f220000300a00 */
[----:B------:R0:W-:Y:S02]  /*48b60*/  STL.64 [R1+0xc0], R12 ;  /* 0x0000c00c01007387 */ /* 0x0001e40000100a00 */
[----:B------:R4:W-:Y:S01]  /*48b70*/  STL.64 [R1+0xc8], R14 ;  /* 0x0000c80e01007387 */ /* 0x0009e20000100a00 */
[----:B0-----:R-:W4:Y:S02]  /*48b80*/  LDL.LU.64 R12, [R1+0x2850] ;  /* 0x00285000010c7983 */ /* 0x001f240000300a00 */
[----:B----4-:R-:W-:Y:S02]  /*48b90*/  HMMA.16816.F32.BF16 R12, R8, R12, R16 ;  /* 0x0000000c080c723c */ /* 0x010fe40000041810 */
[----:B------:R-:W4:Y:S01]  /*48ba0*/  LDL.LU.64 R18, [R1+0x2848] ;  /* 0x0028480001127983 */ /* 0x000f220000300a00 */
[----:B------:R-:W4:Y:S11]  /*48bb0*/  LDL.LU.64 R16, [R1+0x2840] ;  /* 0x0028400001107983 */ /* 0x000f360000300a00 */
[----:B------:R-:W-:Y:S09]  /*48bc0*/  @!UPT UIADD3 URZ, URZ, URZ, URZ ;  /* 0x0000003f3f3ff290 */ /* 0x000ff2000fffe03f */
[----:B------:R0:W-:Y:S01]  /*48bd0*/  STL.64 [R1+0xb0], R12 ;  /* 0x0000b00c01007387 */ /* 0x0001e20000100a00 */
[----:B------:R4:W-:Y:S03]  /*48be0*/  STL [R1+0xb8], R14 ;  /* 0x0000b80e01007387 */ /* 0x0009e60000100800 */
[----:B0-----:R-:W4:Y:S01]  /*48bf0*/  LDL.LU.64 R12, [R1+0x2838] ;  /* 0x00283800010c7983 */ /* 0x001f220000300a00 */
[----:B------:R-:W-:-:S05]  /*48c00*/  IMAD.MOV.U32 R3, RZ, RZ, R15 ;  /* 0x000000ffff037224 */ /* 0x000fca00078e000f */
[----:B------:R-:W-:Y:S01]  /*48c10*/  STL [R1+0x2454], R3 ;  /* 0x0024540301007387 */ /* 0x000fe20000100800 */
[C---:B----4-:R-:W-:Y:S03]  /*48c20*/  HMMA.16816.F32.BF16 R12, R8.reuse, R12, R16 ;  /* 0x0000000c080c723c */ /* 0x050fe60000041810 */
[----:B------:R-:W4:Y:S11]  /*48c30*/  LDL.LU.64 R16, [R1+0x2830] ;  /* 0x0028300001107983 */ /* 0x000f360000300a00 */
[----:B------:R-:W-:Y:S09]  /*48c40*/  @!UPT UIADD3 URZ, URZ, URZ, URZ ;  /* 0x0000003f3f3ff290 */ /* 0x000ff2000fffe03f */
[----:B------:R-:W-:Y:S01]  /*48c50*/  STL.64 [R1+0xa0], R12 ;  /* 0x0000a00c01007387 */ /* 0x000fe20000100a00 */
[----:B------:R0:W-:Y:S03]  /*48c60*/  STL.64 [R1+0xa8], R14 ;  /* 0x0000a80e01007387 */ /* 0x0001e60000100a00 */
[----:B0-----:R-:W4:Y:S01]  /*48c70*/  LDL.LU.64 R14, [R1+0x2828] ;  /* 0x00282800010e7983 */ /* 0x001f220000300a00 */
[----:B------:R-:W4:Y:S02]  /*48c80*/  LDL.LU.64 R12, [R1+0x2820] ;  /* 0x00282000010c7983 */ /* 0x000f240000300a00 */
[C---:B----4-:R-:W-:Y:S01]  /*48c90*/  HMMA.16816.F32.BF16 R16, R8.reuse, R16, R12 ;  /* 0x000000100810723c */ /* 0x050fe2000004180c */
[----:B------:R-:W4:Y:S01]  /*48ca0*/  LDL.LU.64 R14, [R1+0x2818] ;  /* 0x00281800010e7983 */ /* 0x000f220000300a00 */
[----:B------:R-:W4:Y:S11]  /*48cb0*/  LDL.LU.64 R12, [R1+0x2810] ;  /* 0x00281000010c7983 */ /* 0x000f360000300a00 */
[----:B------:R-:W-:Y:S10]  /*48cc0*/  @!UPT UIADD3 URZ, URZ, URZ, URZ ;  /* 0x0000003f3f3ff290 */ /* 0x000ff4000fffe03f */
[----:B------:R0:W-:Y:S01]  /*48cd0*/  STL.64 [R1+0x90], R16 ;  /* 0x0000901001007387 */ /* 0x0001e20000100a00 */
[----:B------:R1:W-:Y:S03]  /*48ce0*/  STL.64 [R1+0x98], R18 ;  /* 0x0000981201007387 */ /* 0x0003e60000100a00 */
[----:B0-----:R-:W2:Y:S01]  /*48cf0*/  LDL.LU R16, [R1+0x250] ;  /* 0x0002500001107983 */ /* 0x001ea20000300800 */
[----:B-1----:R-:W-:Y:S02]  /*48d00*/  IMAD.MOV.U32 R18, RZ, RZ, R26 ;  /* 0x000000ffff127224 */ /* 0x002fe400078e001a */
[----:B------:R-:W-:Y:S02]  /*48d10*/  IMAD.MOV.U32 R19, RZ, RZ, R0 ;  /* 0x000000ffff137224 */ /* 0x000fe400078e0000 */
[----:B------:R-:W-:Y:S02]  /*48d20*/  IMAD.MOV.U32 R17, RZ, RZ, R27 ;  /* 0x000000ffff117224 */ /* 0x000fe400078e001b */
[----:B------:R-:W3:Y:S01]  /*48d30*/  LDL.LU R27, [R1+0x280c] ;  /* 0x00280c00011b7983 */ /* 0x000ee20000300800 */
[----:B------:R-:W3:Y:S02]  /*48d40*/  LDL.LU R26, [R1+0x2808] ;  /* 0x00280800011a7983 */ /* 0x000ee40000300800 */
[----:B------:R-:W3:Y:S02]  /*48d50*/  LDL.LU R0, [R1+0x2804] ;  /* 0x0028040001007983 */ /* 0x000ee40000300800 */
[----:B------:R-:W-:Y:S01]  /*48d60*/  STL.64 [R1+0x2768], R18 ;  /* 0x0027681201007387 */ /* 0x000fe20000100a00 */
[----:B--2---:R0:W-:Y:S04]  /*48d70*/  STL.64 [R1+0x2760], R16 ;  /* 0x0027601001007387 */ /* 0x0041e80000100a00 */
[----:B0-----:R-:W3:Y:S01]  /*48d80*/  LDL.LU.64 R16, [R1] ;  /* 0x0000000001107983 */ /* 0x001ee20000300a00 */
[----:B------:R-:W2:Y:S02]  /*48d90*/  LDL.64 R18, [R1+0x8] ;  /* 0x0000080001127983 */ /* 0x000ea40000100a00 */
[----:B------:R-:W2:Y:S01]  /*48da0*/  LDL R2, [R1+0x1fe8] ;  /* 0x001fe80001027983 */ /* 0x000ea20000100800 */
[C---:B---3--:R-:W-:Y:S07]  /*48db0*/  HMMA.16816.F32.BF16 R20, R8.reuse, R16, R20 ;  /* 0x000000100814723c */ /* 0x048fee0000041814 */
[----:B------:R-:W-:Y:S11]  /*48dc0*/  IMAD.MOV.U32 R16, RZ, RZ, R0 ;  /* 0x000000ffff107224 */ /* 0x000ff600078e0000 */
[----:B------:R-:W-:Y:S05]  /*48dd0*/  @!UPT UIADD3 URZ, URZ, URZ, URZ ;  /* 0x0000003f3f3ff290 */ /* 0x000fea000fffe03f */
[----:B------:R-:W-:Y:S01]  /*48de0*/  STL.64 [R1+0x80], R20 ;  /* 0x0000801401007387 */ /* 0x000fe20000100a00 */
[----:B------:R-:W-:Y:S02]  /*48df0*/  STL [R1+0x88], R22 ;  /* 0x0000881601007387 */ /* 0x000fe40000100800 */
[----:B--2---:R0:W-:Y:S02]  /*48e00*/  STL.64 [R1+0x2780], R18 ;  /* 0x0027801201007387 */ /* 0x0041e40000100a00 */
[----:B------:R-:W2:Y:S01]  /*48e10*/  LDL.LU R0, [R1+0x2800] ;  /* 0x0028000001007983 */ /* 0x000ea20000300800 */
[----:B------:R-:W3:Y:S01]  /*48e20*/  LDL.LU R17, [R1+0x304] ;  /* 0x0003040001117983 */ /* 0x000ee20000300800 */
[----:B0-----:R-:W-:Y:S02]  /*48e30*/  IMAD.MOV.U32 R18, RZ, RZ, R26 ;  /* 0x000000ffff127224 */ /* 0x001fe400078e001a */
[----:B------:R-:W-:Y:S01]  /*48e40*/  IMAD.MOV.U32 R19, RZ, RZ, R27 ;  /* 0x000000ffff137224 */ /* 0x000fe200078e001b */
[----:B------:R-:W4:Y:S01]  /*48e50*/  LDL.LU R26, [R1+0x27fc] ;  /* 0x0027fc00011a7983 */ /* 0x000f220000300800 */
[----:B------:R-:W4:Y:S03]  /*48e60*/  LDL.LU R27, [R1+0x27f8] ;  /* 0x0027f800011b7983 */ /* 0x000f260000300800 */
[----:B------:R0:W-:Y:S01]  /*48e70*/  STL.64 [R1+0x2790], R18 ;  /* 0x0027901201007387 */ /* 0x0001e20000100a00 */
[----:B------:R-:W-:Y:S03]  /*48e80*/  HMMA.16816.F32.BF16 R4, R8, R24, R4 ;  /* 0x000000180804723c */ /* 0x000fe60000041804 */
[----:B---3--:R-:W-:Y:S01]  /*48e90*/  STL.64 [R1+0x2788], R16 ;  /* 0x0027881001007387 */ /* 0x008fe20000100a00 */
[----:B0-----:R-:W3:Y:S02]  /*48ea0*/  LDL R18, [R1+0x28] ;  /* 0x0000280001127983 */ /* 0x001ee40000100800 */
[----:B--2---:R-:W-:-:S02]  /*48eb0*/  IMAD.MOV.U32 R19, RZ, RZ, R0 ;  /* 0x000000ffff137224 */ /* 0x004fc400078e0000 */
[----:B------:R-:W-:Y:S11]  /*48ec0*/  IMAD.MOV.U32 R3, RZ, RZ, R23 ;  /* 0x000000ffff037224 */ /* 0x000ff600078e0017 */
[----:B------:R-:W-:Y:S05]  /*48ed0*/  @!UPT UIADD3 URZ, URZ, URZ, URZ ;  /* 0x0000003f3f3ff290 */ /* 0x000fea000fffe03f */
[----:B------:R-:W-:Y:S02]  /*48ee0*/  IMAD.MOV.U32 R0, RZ, RZ, R6 ;  /* 0x000000ffff007224 */ /* 0x000fe400078e0006 */
[----:B------:R-:W-:Y:S01]  /*48ef0*/  IMAD.MOV.U32 R25, RZ, RZ, R7 ;  /* 0x000000ffff197224 */ /* 0x000fe200078e0007 */
[----:B---3--:R0:W-:Y:S01]  /*48f00*/  STL.64 [R1+0x27a8], R18 ;  /* 0x0027a81201007387 */ /* 0x0081e20000100a00 */
[----:B------:R-:W-:Y:S02]  /*48f10*/  STL [R1+0x2650], R3 ;  /* 0x0026500301007387 */ /* 0x000fe40000100800 */
[----:B------:R1:W-:Y:S01]  /*48f20*/  STL.64 [R1+0x70], R4 ;  /* 0x0000700401007387 */ /* 0x0003e20000100a00 */
[----:B0-----:R-:W2:Y:S04]  /*48f30*/  LDL R18, [R1+0x38] ;  /* 0x0000380001127983 */ /* 0x001ea80000100800 */
[----:B------:R-:W2:Y:S01]  /*48f40*/  LDL R19, [R1+0x3c] ;  /* 0x00003c0001137983 */ /* 0x000ea20000100800 */
[----:B-1----:R-:W3:Y:S02]  /*48f50*/  LDL.LU R4, [R1+0x330] ;  /* 0x0003300001047983 */ /* 0x002ee40000300800 */
[----:B------:R-:W3:Y:S02]  /*48f60*/  LDL.LU R5, [R1+0x334] ;  /* 0x0003340001057983 */ /* 0x000ee40000300800 */
[----:B------:R-:W2:Y:S01]  /*48f70*/  LDL.LU R6, [R1+0x338] ;  /* 0x0003380001067983 */ /* 0x000ea20000300800 */
[----:B------:R-:W2:Y:S01]  /*48f80*/  LDL.LU R7, [R1+0x33c] ;  /* 0x00033c0001077983 */ /* 0x000ea20000300800 */
[----:B------:R-:W3:Y:S02]  /*48f90*/  LDL.LU R20, [R1+0x350] ;  /* 0x0003500001147983 */ /* 0x000ee40000300800 */
[----:B------:R-:W4:Y:S02]  /*48fa0*/  LDL.LU R21, [R1+0x354] ;  /* 0x0003540001157983 */ /* 0x000f240000300800 */
[----:B------:R-:W4:Y:S01]  /*48fb0*/  LDL.LU R22, [R1+0x358] ;  /* 0x0003580001167983 */ /* 0x000f220000300800 */
[----:B------:R-:W4:Y:S04]  /*48fc0*/  LDL.LU R23, [R1+0x35c] ;  /* 0x00035c0001177983 */ /* 0x000f280000300800 */
[----:B--2---:R-:W-:Y:S01]  /*48fd0*/  STL.64 [R1+0x27d0], R6 ;  /* 0x0027d00601007387 */ /* 0x004fe20000100a00 */
[----:B---3--:R0:W-:Y:S03]  /*48fe0*/  STL.64 [R1+0x27c8], R4 ;  /* 0x0027c80401007387 */ /* 0x0081e60000100a00 */
[----:B0-----:R-:W2:Y:S01]  /*48ff0*/  LDL.LU R4, [R1+0x340] ;  /* 0x0003400001047983 */ /* 0x001ea20000300800 */
[----:B------:R-:W2:Y:S02]  /*49000*/  LDL.LU R5, [R1+0x344] ;  /* 0x0003440001057983 */ /* 0x000ea40000300800 */
[----:B------:R-:W3:Y:S02]  /*49010*/  LDL.LU R6, [R1+0x348] ;  /* 0x0003480001067983 */ /* 0x000ee40000300800 */
[----:B------:R-:W3:Y:S02]  /*49020*/  LDL.LU R7, [R1+0x34c] ;  /* 0x00034c0001077983 */ /* 0x000ee40000300800 */
[----:B---3--:R0:W-:Y:S01]  /*49030*/  STL.64 [R1+0x27e8], R6 ;  /* 0x0027e80601007387 */ /* 0x0081e20000100a00 */
[----:B--2---:R-:W-:Y:S03]  /*49040*/  STL.64 [R1+0x27e0], R4 ;  /* 0x0027e00401007387 */ /* 0x004fe60000100a00 */
[----:B0-----:R-:W2:Y:S01]  /*49050*/  LDL.64 R6, [R1+0x68] ;  /* 0x0000680001067983 */ /* 0x001ea20000100a00 */
[----:B------:R0:W-:Y:S03]  /*49060*/  STL.64 [R1+0x27c0], R18 ;  /* 0x0027c01201007387 */ /* 0x0001e60000100a00 */
[----:B0-----:R-:W3:Y:S01]  /*49070*/  LDL.64 R18, [R1+0x48] ;  /* 0x0000480001127983 */ /* 0x001ee20000100a00 */
[----:B----4-:R-:W-:Y:S02]  /*49080*/  STL.64 [R1+0x2778], R26 ;  /* 0x0027781a01007387 */ /* 0x010fe40000100a00 */
[----:B------:R0:W-:Y:S02]  /*49090*/  STL [R1+0x2770], R25 ;  /* 0x0027701901007387 */ /* 0x0001e40000100800 */
[----:B------:R-:W4:Y:S01]  /*490a0*/  LDL.LU R24, [R1+0x2f0] ;  /* 0x0002f00001187983 */ /* 0x000f220000300800 */
[----:B0-----:R-:W4:Y:S01]  /*490b0*/  LDL.LU R25, [R1+0x2f4] ;  /* 0x0002f40001197983 */ /* 0x001f220000300800 */
[----:B------:R-:W-:-:S02]  /*490c0*/  IMAD.MOV.U32 R26, RZ, RZ, R28 ;  /* 0x000000ffff1a7224 */ /* 0x000fc400078e001c */
[----:B------:R-:W-:Y:S02]  /*490d0*/  IMAD.MOV.U32 R27, RZ, RZ, R29 ;  /* 0x000000ffff1b7224 */ /* 0x000fe400078e001d */
[----:B------:R-:W2:Y:S01]  /*490e0*/  LDL.LU R28, [R1+0x27f4] ;  /* 0x0027f400011c7983 */ /* 0x000ea20000300800 */
[----:B------:R-:W2:Y:S02]  /*490f0*/  LDL.LU R29, [R1+0x27f0] ;  /* 0x0027f000011d7983 */ /* 0x000ea40000300800 */
[----:B------:R-:W-:Y:S02]  /*49100*/  STL.64 [R1+0x27a0], R26 ;  /* 0x0027a01a01007387 */ /* 0x000fe40000100a00 */
[----:B----4-:R0:W-:Y:S04]  /*49110*/  STL.64 [R1+0x2798], R24 ;  /* 0x0027981801007387 */ /* 0x0101e80000100a00 */
[----:B0-----:R-:W4:Y:S01]  /*49120*/  LDL.LU R24, [R1+0x310] ;  /* 0x0003100001187983 */ /* 0x001f220000300800 */
[----:B------:R-:W4:Y:S02]  /*49130*/  LDL.LU R25, [R1+0x314] ;  /* 0x0003140001197983 */ /* 0x000f240000300800 */
[----:B------:R-:W3:Y:S02]  /*49140*/  LDL.LU R26, [R1+0x318] ;  /* 0x00031800011a7983 */ /* 0x000ee40000300800 */
[----:B------:R-:W3:Y:S01]  /*49150*/  LDL.LU R27, [R1+0x31c] ;  /* 0x00031c00011b7983 */ /* 0x000ee20000300800 */
[----:B--2---:R-:W-:Y:S01]  /*49160*/  HMMA.16816.F32.BF16 R20, R12, R6, R20 ;  /* 0x000000060c14723c */ /* 0x004fe20000041814 */
[----:B------:R-:W-:Y:S01]  /*49170*/  IMAD.MOV.U32 R3, RZ, RZ, R6 ;  /* 0x000000ffff037224 */ /* 0x000fe200078e0006 */
[----:B---3--:R-:W-:Y:S01]  /*49180*/  STL.64 [R1+0x27b8], R26 ;  /* 0x0027b81a01007387 */ /* 0x008fe20000100a00 */
[----:B----4-:R0:W-:Y:S03]  /*49190*/  STL.64 [R1+0x27b0], R24 ;  /* 0x0027b01801007387 */ /* 0x0101e60000100a00 */
[----:B0-----:R-:W2:Y:S01]  /*491a0*/  LDL.LU R24, [R1+0x320] ;  /* 0x0003200001187983 */ /* 0x001ea20000300800 */
[----:B------:R-:W2:Y:S02]  /*491b0*/  LDL.LU R25, [R1+0x324] ;  /* 0x0003240001197983 */ /* 0x000ea40000300800 */
[----:B------:R-:W3:Y:S02]  /*491c0*/  LDL.64 R10, [R1+0x18] ;  /* 0x00001800010a7983 */ /* 0x000ee40000100a00 */
[----:B------:R0:W-:Y:S02]  /*491d0*/  STL [R1+0x2654], R0 ;  /* 0x0026540001007387 */ /* 0x0001e40000100800 */
[----:B0-----:R-:W-:-:S02]  /*491e0*/  IMAD.MOV.U32 R0, RZ, RZ, R7 ;  /* 0x000000ffff007224 */ /* 0x001fc400078e0007 */
[----:B------:R-:W4:Y:S01]  /*491f0*/  LDL.LU.64 R6, [R1+0x27e8] ;  /* 0x0027e80001067983 */ /* 0x000f220000300a00 */
[----:B------:R-:W4:Y:S07]  /*49200*/  LDL.LU.64 R4, [R1+0x27e0] ;  /* 0x0027e00001047983 */ /* 0x000f2e0000300a00 */
[----:B------:R-:W-:Y:S02]  /*49210*/  STL.64 [R1+0x740], R20 ;  /* 0x0007401401007387 */ /* 0x000fe40000100a00 */
[----:B------:R0:W-:Y:S02]  /*49220*/  STL.64 [R1+0x748], R22 ;  /* 0x0007481601007387 */ /* 0x0001e40000100a00 */
[----:B0-----:R-:W4:Y:S01]  /*49230*/  LDL.LU.64 R22, [R1+0x27d8] ;  /* 0x0027d80001167983 */ /* 0x001f220000300a00 */
[----:B------:R-:W-:-:S02]  /*49240*/  IMAD.MOV.U32 R27, RZ, RZ, R28 ;  /* 0x000000ffff1b7224 */ /* 0x000fc400078e001c */
[----:B------:R-:W-:Y:S02]  /*49250*/  IMAD.MOV.U32 R26, RZ, RZ, R29 ;  /* 0x000000ffff1a7224 */ /* 0x000fe400078e001d */
[----:B------:R-:W-:Y:S02]  /*49260*/  IMAD.MOV.U32 R28, RZ, RZ, R20 ;  /* 0x000000ffff1c7224 */ /* 0x000fe400078e0014 */
[----:B------:R-:W-:-:S03]  /*49270*/  IMAD.MOV.U32 R29, RZ, RZ, R21 ;  /* 0x000000ffff1d7224 */ /* 0x000fc600078e0015 */
[----:B------:R-:W-:Y:S02]  /*49280*/  STL [R1+0x20f8], R28 ;  /* 0x0020f81c01007387 */ /* 0x000fe40000100800 */
[----:B------:R-:W-:Y:S01]  /*49290*/  STL [R1+0x20f4], R29 ;  /* 0x0020f41d01007387 */ /* 0x000fe20000100800 */
[C---:B----4-:R-:W-:Y:S11]  /*492a0*/  HMMA.16816.F32.BF16 R4, R12.reuse, R22, R4 ;  /* 0x000000160c04723c */ /* 0x050ff60000041804 */
[----:B------:R-:W-:Y:S11]  /*492b0*/  @!UPT UIADD3 URZ, URZ, URZ, URZ ;  /* 0x0000003f3f3ff290 */ /* 0x000ff6000fffe03f */
[----:B------:R-:W-:Y:S01]  /*492c0*/  @!UPT UIADD3 URZ, URZ, URZ, URZ ;  /* 0x0000003f3f3ff290 */ /* 0x000fe2000fffe03f */
[----:B------:R-:W-:Y:S01]  /*492d0*/  STL.64 [R1+0x730], R4 ;  /* 0x0007300401007387 */ /* 0x000fe20000100a00 */
[----:B------:R0:W-:Y:S03]  /*492e0*/  STL.64 [R1+0x738], R6 ;  /* 0x0007380601007387 */ /* 0x0001e60000100a00 */
[----:B0-----:R-:W4:Y:S01]  /*492f0*/  LDL.LU.64 R6, [R1+0x27d0] ;  /* 0x0027d00001067983 */ /* 0x001f220000300a00 */
[----:B------:R-:W4:Y:S02]  /*49300*/  LDL.LU.64 R4, [R1+0x27c8] ;  /* 0x0027c80001047983 */ /* 0x000f240000300a00 */
[----:B------:R-:W-:Y:S01]  /*49310*/  STL.64 [R1+0x2740], R22 ;  /* 0x0027401601007387 */ /* 0x000fe20000100a00 */
[C---:B----4-:R-:W-:Y:S11]  /*49320*/  HMMA.16816.F32.BF16 R4, R12.reuse, R18, R4 ;  /* 0x000000120c04723c */ /* 0x050ff60000041804 */
[----:B------:R-:W-:Y:S11]  /*49330*/  @!UPT UIADD3 URZ, URZ, URZ, URZ ;  /* 0x0000003f3f3ff290 */ /* 0x000ff6000fffe03f */
[----:B------:R-:W-:Y:S01]  /*49340*/  @!UPT UIADD3 URZ, URZ, URZ, URZ ;  /* 0x0000003f3f3ff290 */ /* 0x000fe2000fffe03f */
[----:B------:R0:W-:Y:S01]  /*49350*/  STL.64 [R1+0x7a0], R4 ;  /* 0x0007a00401007387 */ /* 0x0001e20000100a00 */
[----:B------:R-:W-:Y:S02]  /*49360*/  STL.64 [R1+0x7a8], R6 ;  /* 0x0007a80601007387 */ /* 0x000fe40000100a00 */
[----:B0-----:R-:W-:Y:S02]  /*49370*/  IMAD.MOV.U32 R5, RZ, RZ, R18 ;  /* 0x000000ffff057224 */ /* 0x001fe400078e0012 */
[----:B------:R-:W-:Y:S02]  /*49380*/  IMAD.MOV.U32 R4, RZ, RZ, R19 ;  /* 0x000000ffff047224 */ /* 0x000fe400078e0013 */
[----:B------:R-:W2:Y:S03]  /*49390*/  LDL.LU.64 R18, [R1+0x27c0] ;  /* 0x0027c00001127983 */ /* 0x000ea60000300a00 */
[----:B------:R0:W-:Y:S02]  /*493a0*/  STL.64 [R1+0x2748], R4 ;  /* 0x0027480401007387 */ /* 0x0001e40000100a00 */
        /* <DEDUP_REMOVED lines=24> */
[----:B0-----:R-:W2:Y:S02]  /*49530*/  LDL.LU.64 R18, [R1+0x2780] ;  /* 0x0027800001127983 */ /* 0x001ea40000300a00 */
[C---:B--2---:R-:W-:Y:S01]  /*49540*/  HMMA.16816.F32.BF16 R24, R12.reuse, R18, R24 ;  /* 0x000000120c18723c */ /* 0x044fe20000041818 */
[----:B------:R-:W-:Y:S11]  /*49550*/  IMAD.MOV.U32 R28, RZ, RZ, R18 ;  /* 0x000000ffff1c7224 */ /* 0x000ff600078e0012 */
[----:B------:R-:W-:Y:S11]  /*49560*/  @!UPT UIADD3 URZ, URZ, URZ, URZ ;  /* 0x0000003f3f3ff290 */ /* 0x000ff6000fffe03f */
[----:B------:R0:W-:Y:S01]  /*49570*/  STL.64 [R1+0x5b0], R24 ;  /* 0x0005b01801007387 */ /* 0x0001e20000100a00 */
[----:B------:R1:W-:Y:S02]  /*49580*/  STL.64 [R1+0x5b8], R26 ;  /* 0x0005b81a01007387 */ /* 0x0003e40000100a00 */
[----:B0-----:R-:W-:Y:S01]  /*49590*/  IMAD.MOV.U32 R24, RZ, RZ, R19 ;  /* 0x000000ffff187224 */ /* 0x001fe200078e0013 */
[----:B-1----:R-:W2:Y:S01]  /*495a0*/  LDL.LU.64 R26, [R1+0x2778] ;  /* 0x00277800011a7983 */ /* 0x002ea20000300a00 */
[----:B------:R-:W3:Y:S02]  /*495b0*/  LDL.LU R25, [R1+0x2770] ;  /* 0x0027700001197983 */ /* 0x000ee40000300800 */
[----:B------:R-:W2:Y:S02]  /*495c0*/  LDL.LU.64 R18, [R1+0x2768] ;  /* 0x0027680001127983 */ /* 0x000ea40000300a00 */
[----:B------:R-:W2:Y:S02]  /*495d0*/  LDL.LU.64 R16, [R1+0x2760] ;  /* 0x0027600001107983 */ /* 0x000ea40000300a00 */
[----:B--2---:R-:W-:Y:S01]  /*495e0*/  HMMA.16816.F32.BF16 R12, R12, R26, R16 ;  /* 0x0000001a0c0c723c */ /* 0x004fe20000041810 */
[----:B------:R-:W4:Y:S01]  /*495f0*/  LDL.LU.64 R18, [R1+0x2758] ;  /* 0x0027580001127983 */ /* 0x000f220000300a00 */
[----:B------:R-:W4:Y:S02]  /*49600*/  LDL.LU.64 R16, [R1+0x2750] ;  /* 0x0027500001107983 */ /* 0x000f240000300a00 */
[----:B------:R-:W-:Y:S02]  /*49610*/  STL.64 [R1+0x26e8], R26 ;  /* 0x0026e81a01007387 */ /* 0x000fe40000100a00 */
[----:B---3--:R-:W-:Y:S11]  /*49620*/  STL [R1+0x26e0], R25 ;  /* 0x0026e01901007387 */ /* 0x008ff60000100800 */
[----:B------:R-:W-:Y:S06]  /*49630*/  @!UPT UIADD3 URZ, URZ, URZ, URZ ;  /* 0x0000003f3f3ff290 */ /* 0x000fec000fffe03f */
[----:B------:R-:W-:Y:S01]  /*49640*/  STL.64 [R1+0x5a0], R12 ;  /* 0x0005a00c01007387 */ /* 0x000fe20000100a00 */
[----:B------:R0:W-:Y:S03]  /*49650*/  STL.64 [R1+0x5a8], R14 ;  /* 0x0005a80e01007387 */ /* 0x0001e60000100a00 */
[----:B0-----:R-:W2:Y:S01]  /*49660*/  LDL.64 R14, [R1+0x28] ;  /* 0x00002800010e7983 */ /* 0x001ea20000100a00 */
[----:B------:R-:W-:Y:S02]  /*49670*/  IMAD.MOV.U32 R22, RZ, RZ, R3 ;  /* 0x000000ffff167224 */ /* 0x000fe400078e0003 */
[----:B------:R-:W-:-:S07]  /*49680*/  IMAD.MOV.U32 R23, RZ, RZ, R0 ;  /* 0x000000ffff177224 */ /* 0x000fce00078e0000 */
[C---:B----4-:R-:W-:Y:S01]  /*49690*/  HMMA.16816.F32.BF16 R20, R16.reuse, R22, R4 ;  /* 0x000000161014723c */ /* 0x050fe20000041804 */
[----:B--2---:R0:W-:Y:S01]  /*496a0*/  STL.64 [R1+0x2718], R14 ;  /* 0x0027180e01007387 */ /* 0x0041e20000100a00 */
[----:B------:R-:W2:Y:S02]  /*496b0*/  LDL.LU R12, [R1+0x230] ;  /* 0x00023000010c7983 */ /* 0x000ea40000300800 */
[----:B------:R-:W2:Y:S01]  /*496c0*/  LDL.LU R13, [R1+0x234] ;  /* 0x00023400010d7983 */ /* 0x000ea20000300800 */
[----:B0-----:R-:W2:Y:S01]  /*496d0*/  LDL.LU R14, [R1+0x238] ;  /* 0x00023800010e7983 */ /* 0x001ea20000300800 */
[----:B------:R-:W2:Y:S02]  /*496e0*/  LDL.LU R15, [R1+0x23c] ;  /* 0x00023c00010f7983 */ /* 0x000ea40000300800 */
[----:B------:R-:W3:Y:S11]  /*496f0*/  LDL.LU.64 R4, [R1+0x2748] ;  /* 0x0027480001047983 */ /* 0x000ef60000300a00 */
[----:B------:R-:W-:Y:S04]  /*49700*/  @!UPT UIADD3 URZ, URZ, URZ, URZ ;  /* 0x0000003f3f3ff290 */ /* 0x000fe8000fffe03f */
[----:B------:R-:W-:Y:S01]  /*49710*/  STL.64 [R1+0x7b0], R20 ;  /* 0x0007b01401007387 */ /* 0x000fe20000100a00 */
[----:B------:R0:W-:Y:S04]  /*49720*/  STL.64 [R1+0x7b8], R22 ;  /* 0x0007b81601007387 */ /* 0x0001e80000100a00 */
[----:B0-----:R-:W2:Y:S02]  /*49730*/  LDL.LU.64 R22, [R1+0x2740] ;  /* 0x0027400001167983 */ /* 0x001ea40000300a00 */
[----:B--2---:R-:W-:Y:S11]  /*49740*/  HMMA.16816.F32.BF16 R12, R16, R22, R12 ;  /* 0x00000016100c723c */ /* 0x004ff6000004180c */
[----:B------:R-:W-:Y:S11]  /*49750*/  @!UPT UIADD3 URZ, URZ, URZ, URZ ;  /* 0x0000003f3f3ff290 */ /* 0x000ff6000fffe03f */
[----:B------:R-:W-:Y:S01]  /*49760*/  @!UPT UIADD3 URZ, URZ, URZ, URZ ;  /* 0x0000003f3f3ff290 */ /* 0x000fe2000fffe03f */
[----:B------:R0:W-:Y:S01]  /*49770*/  STL.64 [R1+0x770], R12 ;  /* 0x0007700c01007387 */ /* 0x0001e20000100a00 */
[----:B------:R1:W-:Y:S03]  /*49780*/  STL.64 [R1+0x778], R14 ;  /* 0x0007780e01007387 */ /* 0x0003e60000100a00 */
[----:B0-----:R-:W2:Y:S01]  /*49790*/  LDL.LU R12, [R1+0x210] ;  /* 0x00021000010c7983 */ /* 0x001ea20000300800 */
[----:B------:R-:W2:Y:S02]  /*497a0*/  LDL.LU R13, [R1+0x214] ;  /* 0x00021400010d7983 */ /* 0x000ea40000300800 */
[----:B-1----:R-:W4:Y:S02]  /*497b0*/  LDL.LU R14, [R1+0x218] ;  /* 0x00021800010e7983 */ /* 0x002f240000300800 */
[----:B------:R-:W4:Y:S02]  /*497c0*/  LDL.LU R15, [R1+0x21c] ;  /* 0x00021c00010f7983 */ /* 0x000f240000300800 */
[----:B----4-:R-:W-:Y:S01]  /*497d0*/  STL.64 [R1+0x2728], R14 ;  /* 0x0027280e01007387 */ /* 0x010fe20000100a00 */
[----:B--2---:R-:W-:Y:S02]  /*497e0*/  STL.64 [R1+0x2720], R12 ;  /* 0x0027200c01007387 */ /* 0x004fe40000100a00 */
[----:B------:R-:W2:Y:S02]  /*497f0*/  LDL R9, [R1+0x5d4] ;  /* 0x0005d40001097983 */ /* 0x000ea40000100800 */
[----:B------:R-:W-:Y:S01]  /*49800*/  STL.64 [R1+0x2710], R10 ;  /* 0x0027100a01007387 */ /* 0x000fe20000100a00 */
[----:B--2---:R0:W-:Y:S01]  /*49810*/  STL [R1+0x2708], R9 ;  /* 0x0027080901007387 */ /* 0x0041e20000100800 */
[----:B------:R-:W2:Y:S03]  /*49820*/  LDL.LU R8, [R1+0x200] ;  /* 0x0002000001087983 */ /* 0x000ea60000300800 */
[----:B0-----:R-:W2:Y:S01]  /*49830*/  LDL.LU R9, [R1+0x204] ;  /* 0x0002040001097983 */ /* 0x001ea20000300800 */
[----:B------:R-:W4:Y:S02]  /*49840*/  LDL.LU R10, [R1+0x208] ;  /* 0x00020800010a7983 */ /* 0x000f240000300800 */
[----:B------:R-:W4:Y:S02]  /*49850*/  LDL.LU R11, [R1+0x20c] ;  /* 0x00020c00010b7983 */ /* 0x000f240000300800 */
[----:B---3--:R-:W-:-:S02]  /*49860*/  IMAD.MOV.U32 R15, RZ, RZ, R4 ;  /* 0x000000ffff0f7224 */ /* 0x008fc400078e0004 */
[----:B------:R-:W-:Y:S02]  /*49870*/  IMAD.MOV.U32 R14, RZ, RZ, R5 ;  /* 0x000000ffff0e7224 */ /* 0x000fe400078e0005 */
        /* <DEDUP_REMOVED lines=8> */
[----:B------:R-:W3:Y:S01]  /*49900*/  LDL.LU R4, [R1+0x1c0] ;  /* 0x0001c00001047983 */ /* 0x000ee20000300800 */
[----:B------:R-:W3:Y:S02]  /*49910*/  LDL.LU R5, [R1+0x1c4] ;  /* 0x0001c40001057983 */ /* 0x000ee40000300800 */
[----:B------:R-:W4:Y:S02]  /*49920*/  LDL.LU R6, [R1+0x1c8] ;  /* 0x0001c80001067983 */ /* 0x000f240000300800 */
[----:B------:R-:W4:Y:S01]  /*49930*/  LDL.LU R7, [R1+0x1cc] ;  /* 0x0001cc0001077983 */ /* 0x000f220000300800 */
[----:B------:R-:W3:Y:S01]  /*49940*/  LDL.LU R20, [R1+0x140] ;  /* 0x0001400001147983 */ /* 0x000ee20000300800 */
[----:B------:R-:W3:Y:S02]  /*49950*/  LDL.LU R21, [R1+0x144] ;  /* 0x0001440001157983 */ /* 0x000ee40000300800 */
[----:B------:R-:W3:Y:S02]  /*49960*/  LDL.LU R22, [R1+0x148] ;  /* 0x0001480001167983 */ /* 0x000ee40000300800 */
[----:B------:R-:W3:Y:S02]  /*49970*/  LDL.LU R23, [R1+0x14c] ;  /* 0x00014c0001177983 */ /* 0x000ee40000300800 */
[----:B------:R-:W-:-:S02]  /*49980*/  IMAD.MOV.U32 R26, RZ, RZ, R28 ;  /* 0x000000ffff1a7224 */ /* 0x000fc400078e001c */
[----:B------:R-:W-:Y:S01]  /*49990*/  IMAD.MOV.U32 R27, RZ, RZ, R24 ;  /* 0x000000ffff1b7224 */ /* 0x000fe200078e0018 */
[C---:B--2---:R-:W-:Y:S01]  /*499a0*/  HMMA.16816.F32.BF16 R12, R16.reuse, R14, R8 ;  /* 0x0000000e100c723c */ /* 0x044fe20000041808 */
[----:B---3--:R-:W-:Y:S01]  /*499b0*/  STL.64 [R1+0x26f8], R22 ;  /* 0x0026f81601007387 */ /* 0x008fe20000100a00 */
[----:B------:R0:W-:Y:S02]  /*499c0*/  STL.64 [R1+0x26f0], R20 ;  /* 0x0026f01401007387 */ /* 0x0001e40000100a00 */
[----:B------:R1:W-:Y:S01]  /*499d0*/  STL.64 [R1+0x2700], R26 ;  /* 0x0027001a01007387 */ /* 0x0003e20000100a00 */
[----:B0-----:R-:W2:Y:S01]  /*499e0*/  LDL.LU R20, [R1+0x1e0] ;  /* 0x0001e00001147983 */ /* 0x001ea20000300800 */
[----:B------:R-:W2:Y:S02]  /*499f0*/  LDL.LU R21, [R1+0x1e4] ;  /* 0x0001e40001157983 */ /* 0x000ea40000300800 */
[----:B------:R-:W2:Y:S02]  /*49a00*/  LDL.LU R22, [R1+0x1e8] ;  /* 0x0001e80001167983 */ /* 0x000ea40000300800 */
[----:B------:R-:W2:Y:S01]  /*49a10*/  LDL.LU R23, [R1+0x1ec] ;  /* 0x0001ec0001177983 */ /* 0x000ea20000300800 */
[----:B------:R-:W3:Y:S01]  /*49a20*/  LDL.LU R24, [R1+0x1f0] ;  /* 0x0001f00001187983 */ /* 0x000ee20000300800 */
[----:B------:R-:W3:Y:S02]  /*49a30*/  LDL.LU R25, [R1+0x1f4] ;  /* 0x0001f40001197983 */ /* 0x000ee40000300800 */
[----:B-1----:R-:W3:Y:S02]  /*49a40*/  LDL.LU R26, [R1+0x1f8] ;  /* 0x0001f800011a7983 */ /* 0x002ee40000300800 */
[----:B------:R-:W3:Y:S01]  /*49a50*/  LDL.LU R27, [R1+0x1fc] ;  /* 0x0001fc00011b7983 */ /* 0x000ee20000300800 */
[----:B----4-:R0:W-:Y:S01]  /*49a60*/  STL.64 [R1+0x2688], R6 ;  /* 0x0026880601007387 */ /* 0x0101e20000100a00 */
[----:B------:R-:W-:Y:S03]  /*49a70*/  STL.64 [R1+0x2680], R4 ;  /* 0x0026800401007387 */ /* 0x000fe60000100a00 */
[----:B0-----:R-:W4:Y:S01]  /*49a80*/  LDL.64 R6, [R1+0x38] ;  /* 0x0000380001067983 */ /* 0x001f220000100a00 */
[----:B------:R-:W2:Y:S02]  /*49a90*/  LDL.LU.64 R10, [R1+0x2738] ;  /* 0x00273800010a7983 */ /* 0x000ea40000300a00 */
[----:B------:R-:W2:Y:S02]  /*49aa0*/  LDL.LU.64 R8, [R1+0x2730] ;  /* 0x0027300001087983 */ /* 0x000ea40000300a00 */
[----:B------:R-:W-:Y:S01]  /*49ab0*/  STL.64 [R1+0x760], R12 ;  /* 0x0007600c01007387 */ /* 0x000fe20000100a00 */
[----:B------:R0:W-:Y:S04]  /*49ac0*/  STL.64 [R1+0x768], R14 ;  /* 0x0007680e01007387 */ /* 0x0001e80000100a00 */
[----:B0-----:R-:W4:Y:S01]  /*49ad0*/  LDL.LU.64 R14, [R1+0x2728] ;  /* 0x00272800010e7983 */ /* 0x001f220000300a00 */
[----:B------:R-:W4:Y:S02]  /*49ae0*/  LDL.LU.64 R12, [R1+0x2720] ;  /* 0x00272000010c7983 */ /* 0x000f240000300a00 */
[C---:B----4-:R-:W-:Y:S11]  /*49af0*/  HMMA.16816.F32.BF16 R12, R16.reuse, R6, R12 ;  /* 0x00000006100c723c */ /* 0x050ff6000004180c */
[----:B------:R-:W-:Y:S11]  /*49b00*/  @!UPT UIADD3 URZ, URZ, URZ, URZ ;  /* 0x0000003f3f3ff290 */ /* 0x000ff6000fffe03f */
[----:B------:R-:W-:Y:S01]  /*49b10*/  @!UPT UIADD3 URZ, URZ, URZ, URZ ;  /* 0x0000003f3f3ff290 */ /* 0x000fe2000fffe03f */
[----:B------:R-:W-:Y:S01]  /*49b20*/  STL.64 [R1+0x750], R12 ;  /* 0x0007500c01007387 */ /* 0x000fe20000100a00 */
[----:B------:R0:W-:Y:S03]  /*49b30*/  STL.64 [R1+0x758], R14 ;  /* 0x0007580e01007387 */ /* 0x0001e60000100a00 */
[----:B0-----:R-:W2:Y:S01]  /*49b40*/  LDL.LU.64 R14, [R1+0x2718] ;  /* 0x00271800010e7983 */ /* 0x001ea20000300a00 */
[----:B------:R0:W-:Y:S03]  /*49b50*/  STL.64 [R1+0x2690], R6 ;  /* 0x0026900601007387 */ /* 0x0001e60000100a00 */
[----:B0-----:R-:W4:Y:S01]  /*49b60*/  LDL.64 R6, [R1+0x48] ;  /* 0x0000480001067983 */ /* 0x001f220000100a00 */
[----:B--2---:R-:W-:Y:S03]  /*49b70*/  HMMA.16816.F32.BF16 R8, R16, R14, R8 ;  /* 0x0000000e1008723c */ /* 0x004fe60000041808 */
[----:B----4-:R0:W-:Y:S02]  /*49b80*/  STL.64 [R1+0x26a0], R6 ;  /* 0x0026a00601007387 */ /* 0x0101e40000100a00 */
[----:B0-----:R-:W-:-:S02]  /*49b90*/  IMAD.MOV.U32 R6, RZ, RZ, R3 ;  /* 0x000000ffff067224 */ /* 0x001fc400078e0003 */
[----:B------:R-:W-:-:S05]  /*49ba0*/  IMAD.MOV.U32 R7, RZ, RZ, R0 ;  /* 0x000000ffff077224 */ /* 0x000fca00078e0000 */
[----:B------:R0:W-:Y:S04]  /*49bb0*/  STL.64 [R1+0x26b8], R6 ;  /* 0x0026b80601007387 */ /* 0x0001e80000100a00 */
[----:B0-----:R-:W2:Y:S07]  /*49bc0*/  LDL.64 R6, [R1+0x68] ;  /* 0x0000680001067983 */ /* 0x001eae0000100a00 */
[----:B------:R-:W-:Y:S02]  /*49bd0*/  STL.64 [R1+0x550], R8 ;  /* 0x0005500801007387 */ /* 0x000fe40000100a00 */
[----:B------:R0:W-:Y:S02]  /*49be0*/  STL.64 [R1+0x558], R10 ;  /* 0x0005580a01007387 */ /* 0x0001e40000100a00 */
[----:B0-----:R-:W3:Y:S01]  /*49bf0*/  LDL.LU.64 R10, [R1+0x2710] ;  /* 0x00271000010a7983 */ /* 0x001ee20000300a00 */
[----:B------:R-:W4:Y:S02]  /*49c00*/  LDL.LU R9, [R1+0x2708] ;  /* 0x0027080001097983 */ /* 0x000f240000300800 */
        /* <DEDUP_REMOVED lines=29> */
[----:B------:R-:W2:Y:S01]  /*49de0*/  LDL.LU R25, [R1+0x26e0] ;  /* 0x0026e00001197983 */ /* 0x000ea20000300800 */
[----:B---3--:R-:W-:Y:S02]  /*49df0*/  HMMA.16816.F32.BF16 R16, R16, R26, R20 ;  /* 0x0000001a1010723c */ /* 0x008fe40000041814 */
[----:B------:R-:W2:Y:S01]  /*49e00*/  LDL.LU.64 R22, [R1+0x26d8] ;  /* 0x0026d80001167983 */ /* 0x000ea20000300a00 */
[----:B------:R-:W2:Y:S02]  /*49e10*/  LDL.LU.64 R20, [R1+0x26d0] ;  /* 0x0026d00001147983 */ /* 0x000ea40000300a00 */
[----:B------:R-:W-:-:S02]  /*49e20*/  IMAD.MOV.U32 R29, RZ, RZ, R6 ;  /* 0x000000ffff1d7224 */ /* 0x000fc400078e0006 */
[----:B------:R-:W-:Y:S11]  /*49e30*/  IMAD.MOV.U32 R28, RZ, RZ, R7 ;  /* 0x000000ffff1c7224 */ /* 0x000ff600078e0007 */
[----:B------:R-:W-:Y:S05]  /*49e40*/  @!UPT UIADD3 URZ, URZ, URZ, URZ ;  /* 0x0000003f3f3ff290 */ /* 0x000fea000fffe03f */
[----:B------:R0:W-:Y:S01]  /*49e50*/  STL.64 [R1+0x510], R16 ;  /* 0x0005101001007387 */ /* 0x0001e20000100a00 */
[----:B------:R1:W-:Y:S03]  /*49e60*/  STL.64 [R1+0x518], R18 ;  /* 0x0005181201007387 */ /* 0x0003e60000100a00 */
[----:B0-----:R-:W3:Y:S01]  /*49e70*/  LDL.LU R16, [R1+0x100] ;  /* 0x0001000001107983 */ /* 0x001ee20000300800 */
[----:B------:R-:W3:Y:S02]  /*49e80*/  LDL.LU R17, [R1+0x104] ;  /* 0x0001040001117983 */ /* 0x000ee40000300800 */
[----:B-1----:R-:W3:Y:S02]  /*49e90*/  LDL.LU R18, [R1+0x108] ;  /* 0x0001080001127983 */ /* 0x002ee40000300800 */
        /* <DEDUP_REMOVED lines=24> */
[----:B------:R-:W3:Y:S02]  /*4a020*/  LDL.LU.64 R6, [R1+0x2690] ;  /* 0x0026900001067983 */ /* 0x000ee40000300a00 */
[C---:B---3--:R-:W-:Y:S01]  /*4a030*/  HMMA.16816.F32.BF16 R16, R20.reuse, R6, R16 ;  /* 0x000000061410723c */ /* 0x048fe20000041810 */
[----:B------:R-:W-:Y:S02]  /*4a040*/  IMAD.MOV.U32 R24, RZ, RZ, R7 ;  /* 0x000000ffff187224 */ /* 0x000fe400078e0007 */
[----:B------:R-:W-:Y:S11]  /*4a050*/  IMAD.MOV.U32 R29, RZ, RZ, R6 ;  /* 0x000000ffff1d7224 */ /* 0x000ff600078e0006 */
[----:B------:R-:W-:Y:S09]  /*4a060*/  @!UPT UIADD3 URZ, URZ, URZ, URZ ;  /* 0x0000003f3f3ff290 */ /* 0x000ff2000fffe03f */
[----:B------:R-:W-:Y:S01]  /*4a070*/  STL.64 [R1+0x6b0], R16 ;  /* 0x0006b01001007387 */ /* 0x000fe20000100a00 */
[----:B------:R-:W-:Y:S02]  /*4a080*/  STL.64 [R1+0x6b8], R18 ;  /* 0x0006b81201007387 */ /* 0x000fe40000100a00 */
[----:B------:R-:W2:Y:S02]  /*4a090*/  LDL.LU.64 R6, [R1+0x2688] ;  /* 0x0026880001067983 */ /* 0x000ea40000300a00 */
[----:B------:R-:W2:Y:S01]  /*4a0a0*/  LDL.LU.64 R4, [R1+0x2680] ;  /* 0x0026800001047983 */ /* 0x000ea20000300a00 */
[----:B------:R-:W-:Y:S01]  /*4a0b0*/  STL.64 [R1+0x2668], R26 ;  /* 0x0026681a01007387 */ /* 0x000fe20000100a00 */
[----:B------:R0:W-:Y:S03]  /*4a0c0*/  STL.64 [R1+0x2660], R24 ;  /* 0x0026601801007387 */ /* 0x0001e60000100a00 */
[----:B----4-:R-:W-:Y:S04]  /*4a0d0*/  LDSM.16.MT88.4 R16, [R9+0xe180] ;  /* 0x00e180000910783b */ /* 0x010fe80000004200 */
[----:B0-----:R-:W3:Y:S01]  /*4a0e0*/  LDL.LU R24, [R1+0x390] ;  /* 0x0003900001187983 */ /* 0x001ee20000300800 */
[----:B------:R-:W3:Y:S02]  /*4a0f0*/  LDL.LU R25, [R1+0x394] ;  /* 0x0003940001197983 */ /* 0x000ee40000300800 */
[----:B------:R-:W4:Y:S02]  /*4a100*/  LDL.LU R26, [R1+0x398] ;  /* 0x00039800011a7983 */ /* 0x000f240000300800 */
[----:B------:R-:W4:Y:S02]  /*4a110*/  LDL.LU R27, [R1+0x39c] ;  /* 0x00039c00011b7983 */ /* 0x000f240000300800 */
[----:B----4-:R-:W-:Y:S01]  /*4a120*/  STL.64 [R1+0x2678], R26 ;  /* 0x0026781a01007387 */ /* 0x010fe20000100a00 */
[----:B---3--:R0:W-:Y:S03]  /*4a130*/  STL.64 [R1+0x2670], R24 ;  /* 0x0026701801007387 */ /* 0x0081e60000100a00 */
[----:B0-----:R-:W3:Y:S01]  /*4a140*/  LDL.LU R24, [R1+0x260] ;  /* 0x0002600001187983 */ /* 0x001ee20000300800 */
[----:B------:R-:W3:Y:S02]  /*4a150*/  LDL.LU R25, [R1+0x264] ;  /* 0x0002640001197983 */ /* 0x000ee40000300800 */
[----:B------:R-:W3:Y:S02]  /*4a160*/  LDL.LU R26, [R1+0x268] ;  /* 0x00026800011a7983 */ /* 0x000ee40000300800 */
[----:B------:R-:W3:Y:S01]  /*4a170*/  LDL.LU R27, [R1+0x26c] ;  /* 0x00026c00011b7983 */ /* 0x000ee20000300800 */
[----:B--2---:R-:W-:Y:S11]  /*4a180*/  HMMA.16816.F32.BF16 R4, R20, R14, R4 ;  /* 0x0000000e1404723c */ /* 0x004ff60000041804 */
[----:B------:R-:W-:Y:S11]  /*4a190*/  @!UPT UIADD3 URZ, URZ, URZ, URZ ;  /* 0x0000003f3f3ff290 */ /* 0x000ff6000fffe03f */
[----:B------:R-:W-:Y:S01]  /*4a1a0*/  @!UPT UIADD3 URZ, URZ, URZ, URZ ;  /* 0x0000003f3f3ff290 */ /* 0x000fe2000fffe03f */
[----:B------:R0:W-:Y:S02]  /*4a1b0*/  STL.64 [R1+0x4b0], R4 ;  /* 0x0004b00401007387 */ /* 0x0001e40000100a00 */
[----:B0-----:R-:W-:Y:S02]  /*4a1c0*/  IMAD.MOV.U32 R5, RZ, RZ, R14 ;  /* 0x000000ffff057224 */ /* 0x001fe400078e000e */
[----:B------:R-:W-:Y:S02]  /*4a1d0*/  IMAD.MOV.U32 R4, RZ, RZ, R15 ;  /* 0x000000ffff047224 */ /* 0x000fe400078e000f */
[----:B------:R-:W0:Y:S04]  /*4a1e0*/  LDSM.16.MT88.4 R12, [R2+0xe000] ;  /* 0x00e00000020c783b */ /* 0x000e280000004200 */
[----:B------:R1:W-:Y:S02]  /*4a1f0*/  STL.64 [R1+0x4b8], R6 ;  /* 0x0004b80601007387 */ /* 0x0003e40000100a00 */
[----:B-1----:R-:W-:-:S02]  /*4a200*/  IMAD.MOV.U32 R7, RZ, RZ, R10 ;  /* 0x000000ffff077224 */ /* 0x002fc400078e000a */
[----:B------:R-:W-:Y:S01]  /*4a210*/  IMAD.MOV.U32 R6, RZ, RZ, R11 ;  /* 0x000000ffff067224 */ /* 0x000fe200078e000b */
[----:B0-----:R0:W-:Y:S01]  /*4a220*/  STL.64 [R1+0x25c8], R14 ;  /* 0x0025c80e01007387 */ /* 0x0011e20000100a00 */
[----:B------:R-:W-:Y:S03]  /*4a230*/  STL.64 [R1+0x25c0], R12 ;  /* 0x0025c00c01007387 */ /* 0x000fe60000100a00 */
[----:B0-----:R-:W2:Y:S01]  /*4a240*/  LDL.64 R14, [R1+0x8] ;  /* 0x00000800010e7983 */ /* 0x001ea20000100a00 */
[C---:B---3--:R-:W-:Y:S03]  /*4a250*/  HMMA.16816.F32.BF16 R24, R20.reuse, R10, R24 ;  /* 0x0000000a1418723c */ /* 0x048fe60000041818 */
[----:B------:R-:W0:Y:S11]  /*4a260*/  LDSM.16.MT88.4 R8, [R2+0xe080] ;  /* 0x00e080000208783b */ /* 0x000e360000004200 */
[----:B------:R-:W-:Y:S09]  /*4a270*/  @!UPT UIADD3 URZ, URZ, URZ, URZ ;  /* 0x0000003f3f3ff290 */ /* 0x000ff2000fffe03f */
[----:B------:R-:W-:Y:S01]  /*4a280*/  STL.64 [R1+0x230], R24 ;  /* 0x0002301801007387 */ /* 0x000fe20000100a00 */
[----:B------:R1:W-:Y:S03]  /*4a290*/  STL.64 [R1+0x238], R26 ;  /* 0x0002381a01007387 */ /* 0x0003e60000100a00 */
[----:B-1----:R-:W2:Y:S01]  /*4a2a0*/  LDL.LU.64 R26, [R1+0x2678] ;  /* 0x00267800011a7983 */ /* 0x002ea20000300a00 */
[----:B------:R-:W2:Y:S03]  /*4a2b0*/  LDL.LU.64 R24, [R1+0x2670] ;  /* 0x0026700001187983 */ /* 0x000ea60000300a00 */
[----:B0-----:R0:W-:Y:S01]  /*4a2c0*/  STL.64 [R1+0x2550], R10 ;  /* 0x0025500a01007387 */ /* 0x0011e20000100a00 */
[----:B------:R1:W-:Y:S03]  /*4a2d0*/  STL.64 [R1+0x2548], R8 ;  /* 0x0025480801007387 */ /* 0x0003e60000100a00 */
[----:B0-----:R-:W3:Y:S04]  /*4a2e0*/  LDL R10, [R1+0x58] ;  /* 0x00005800010a7983 */ /* 0x001ee80000100800 */
[----:B------:R-:W3:Y:S01]  /*4a2f0*/  LDL R11, [R1+0x5c] ;  /* 0x00005c00010b7983 */ /* 0x000ee20000100800 */
[----:B--2---:R-:W-:Y:S03]  /*4a300*/  HMMA.16816.F32.BF16 R24, R20, R14, R24 ;  /* 0x0000000e1418723c */ /* 0x004fe60000041818 */
        /* <DEDUP_REMOVED lines=8> */
[----:B0-----:R-:W2:Y:S01]  /*4a390*/  LDL.LU.64 R26, [R1+0x2668] ;  /* 0x00266800011a7983 */ /* 0x001ea20000300a00 */
[----:B------:R-:W3:Y:S02]  /*4a3a0*/  LDL.LU.64 R24, [R1+0x2660] ;  /* 0x0026600001187983 */ /* 0x000ee40000300a00 */
[----:B------:R0:W-:Y:S02]  /*4a3b0*/  STL.64 [R1+0x25e0], R14 ;  /* 0x0025e00e01007387 */ /* 0x0001e40000100a00 */
[----:B0-----:R-:W-:Y:S02]  /*4a3c0*/  IMAD.MOV.U32 R14, RZ, RZ, R7 ;  /* 0x000000ffff0e7224 */ /* 0x001fe400078e0007 */
[----:B------:R-:W-:-:S05]  /*4a3d0*/  IMAD.MOV.U32 R15, RZ, RZ, R6 ;  /* 0x000000ffff0f7224 */ /* 0x000fca00078e0006 */
[----:B------:R0:W-:Y:S02]  /*4a3e0*/  STL.64 [R1+0x25f8], R14 ;  /* 0x0025f80e01007387 */ /* 0x0001e40000100a00 */
[----:B0-----:R-:W-:Y:S02]  /*4a3f0*/  IMAD.MOV.U32 R14, RZ, RZ, R5 ;  /* 0x000000ffff0e7224 */ /* 0x001fe400078e0005 */
[----:B------:R-:W-:Y:S02]  /*4a400*/  IMAD.MOV.U32 R15, RZ, RZ, R4 ;  /* 0x000000ffff0f7224 */ /* 0x000fe400078e0004 */
[----:B------:R-:W0:Y:S04]  /*4a410*/  LDSM.16.MT88.4 R4, [R2+0xe100] ;  /* 0x00e100000204783b */ /* 0x000e280000004200 */
[----:B------:R1:W-:Y:S02]  /*4a420*/  STL.64 [R1+0x2610], R14 ;  /* 0x0026100e01007387 */ /* 0x0003e40000100a00 */
[----:B-1----:R-:W-:-:S02]  /*4a430*/  IMAD.MOV.U32 R14, RZ, RZ, R29 ;  /* 0x000000ffff0e7224 */ /* 0x002fc400078e001d */
[----:B0-----:R-:W-:Y:S01]  /*4a440*/  STL.64 [R1+0x24a8], R6 ;  /* 0x0024a80601007387 */ /* 0x001fe20000100a00 */
[----:B------:R2:W-:Y:S02]  /*4a450*/  STL.64 [R1+0x24a0], R4 ;  /* 0x0024a00401007387 */ /* 0x0005e40000100a00 */
[----:B------:R-:W4:Y:S01]  /*4a460*/  LDL.LU R29, [R1+0x2658] ;  /* 0x00265800011d7983 */ /* 0x000f220000300800 */
[----:B--2---:R-:W-:Y:S01]  /*4a470*/  HMMA.16816.F32.BF16 R4, R20, R26, R8 ;  /* 0x0000001a1404723c */ /* 0x004fe20000041808 */
[----:B---3--:R-:W-:Y:S01]  /*4a480*/  IMAD.MOV.U32 R15, RZ, RZ, R24 ;  /* 0x000000ffff0f7224 */ /* 0x008fe200078e0018 */
[----:B------:R-:W0:Y:S11]  /*4a490*/  LDSM.16.MT88.4 R20, [R2+0xe180] ;  /* 0x00e180000214783b */ /* 0x000e360000004200 */
[----:B------:R-:W-:Y:S10]  /*4a4a0*/  @!UPT UIADD3 URZ, URZ, URZ, URZ ;  /* 0x0000003f3f3ff290 */ /* 0x000ff4000fffe03f */
[----:B------:R-:W-:Y:S01]  /*4a4b0*/  STL.64 [R1+0x350], R4 ;  /* 0x0003500401007387 */ /* 0x000fe20000100a00 */
[----:B------:R-:W-:Y:S02]  /*4a4c0*/  STL.64 [R1+0x358], R6 ;  /* 0x0003580601007387 */ /* 0x000fe40000100a00 */
[----:B------:R-:W-:Y:S02]  /*4a4d0*/  STL.64 [R1+0x2628], R14 ;  /* 0x0026280e01007387 */ /* 0x000fe40000100a00 */
[----:B------:R-:W-:Y:S01]  /*4a4e0*/  STL.64 [R1+0x25d8], R26 ;  /* 0x0025d81a01007387 */ /* 0x000fe20000100a00 */
[----:B------:R1:W-:Y:S01]  /*4a4f0*/  STL [R1+0x25d0], R25 ;  /* 0x0025d01901007387 */ /* 0x0003e20000100800 */
[----:B------:R-:W2:Y:S03]  /*4a500*/  LDL.LU R24, [R1+0x410] ;  /* 0x0004100001187983 */ /* 0x000ea60000300800 */
[----:B-1----:R-:W2:Y:S01]  /*4a510*/  LDL.LU R25, [R1+0x414] ;  /* 0x0004140001197983 */ /* 0x002ea20000300800 */
[----:B------:R-:W3:Y:S02]  /*4a520*/  LDL.LU R26, [R1+0x418] ;  /* 0x00041800011a7983 */ /* 0x000ee40000300800 */
[----:B------:R-:W3:Y:S02]  /*4a530*/  LDL.LU R27, [R1+0x41c] ;  /* 0x00041c00011b7983 */ /* 0x000ee40000300800 */
[----:B------:R-:W-:-:S02]  /*4a540*/  IMAD.MOV.U32 R14, RZ, RZ, R0 ;  /* 0x000000ffff0e7224 */ /* 0x000fc400078e0000 */
[----:B------:R-:W-:Y:S01]  /*4a550*/  IMAD.MOV.U32 R15, RZ, RZ, R3 ;  /* 0x000000ffff0f7224 */ /* 0x000fe200078e0003 */
[----:B------:R-:W4:Y:S01]  /*4a560*/  LDL.LU R0, [R1+0x2654] ;  /* 0x0026540001007983 */ /* 0x000f220000300800 */
[----:B------:R-:W4:Y:S03]  /*4a570*/  LDL.LU R3, [R1+0x2650] ;  /* 0x0026500001037983 */ /* 0x000f260000300800 */
[----:B------:R1:W-:Y:S01]  /*4a580*/  STL.64 [R1+0x2648], R14 ;  /* 0x0026480e01007387 */ /* 0x0003e20000100a00 */
[----:B------:R-:W4:Y:S02]  /*4a590*/  LDL.LU R4, [R1+0x460] ;  /* 0x0004600001047983 */ /* 0x000f240000300800 */
[----:B------:R-:W4:Y:S02]  /*4a5a0*/  LDL.LU R5, [R1+0x464] ;  /* 0x0004640001057983 */ /* 0x000f240000300800 */
[----:B------:R-:W4:Y:S01]  /*4a5b0*/  LDL.LU R6, [R1+0x468] ;  /* 0x0004680001067983 */ /* 0x000f220000300800 */
[----:B------:R-:W4:Y:S01]  /*4a5c0*/  LDL.LU R7, [R1+0x46c] ;  /* 0x00046c0001077983 */ /* 0x000f220000300800 */
[----:B------:R-:W4:Y:S02]  /*4a5d0*/  LDL.LU R12, [R1+0x470] ;  /* 0x00047000010c7983 */ /* 0x000f240000300800 */
[----:B------:R-:W4:Y:S01]  /*4a5e0*/  LDL.LU R13, [R1+0x474] ;  /* 0x00047400010d7983 */ /* 0x000f220000300800 */
[----:B-1----:R-:W4:Y:S01]  /*4a5f0*/  LDL.LU R14, [R1+0x478] ;  /* 0x00047800010e7983 */ /* 0x002f220000300800 */
[----:B------:R-:W4:Y:S03]  /*4a600*/  LDL.LU R15, [R1+0x47c] ;  /* 0x00047c00010f7983 */ /* 0x000f260000300800 */
[----:B---3--:R-:W-:Y:S01]  /*4a610*/  STL.64 [R1+0x25f0], R26 ;  /* 0x0025f01a01007387 */ /* 0x008fe20000100a00 */
[----:B--2---:R1:W-:Y:S03]  /*4a620*/  STL.64 [R1+0x25e8], R24 ;  /* 0x0025e81801007387 */ /* 0x0043e60000100a00 */
[----:B-1----:R-:W2:Y:S01]  /*4a630*/  LDL.LU R24, [R1+0x420] ;  /* 0x0004200001187983 */ /* 0x002ea20000300800 */
[----:B------:R-:W2:Y:S02]  /*4a640*/  LDL.LU R25, [R1+0x424] ;  /* 0x0004240001197983 */ /* 0x000ea40000300800 */
[----:B------:R-:W3:Y:S02]  /*4a650*/  LDL.LU R26, [R1+0x428] ;  /* 0x00042800011a7983 */ /* 0x000ee40000300800 */
[----:B------:R-:W3:Y:S02]  /*4a660*/  LDL.LU R27, [R1+0x42c] ;  /* 0x00042c00011b7983 */ /* 0x000ee40000300800 */
[----:B---3--:R-:W-:Y:S01]  /*4a670*/  STL.64 [R1+0x2608], R26 ;  /* 0x0026081a01007387 */ /* 0x008fe20000100a00 */
[----:B--2---:R1:W-:Y:S03]  /*4a680*/  STL.64 [R1+0x2600], R24 ;  /* 0x0026001801007387 */ /* 0x0043e60000100a00 */
[----:B-1----:R-:W2:Y:S01]  /*4a690*/  LDL.LU R24, [R1+0x430] ;  /* 0x0004300001187983 */ /* 0x002ea20000300800 */
[----:B------:R-:W2:Y:S02]  /*4a6a0*/  LDL.LU R25, [R1+0x434] ;  /* 0x0004340001197983 */ /* 0x000ea40000300800 */
[----:B------:R-:W3:Y:S02]  /*4a6b0*/  LDL.LU R26, [R1+0x438] ;  /* 0x00043800011a7983 */ /* 0x000ee40000300800 */
[----:B------:R-:W3:Y:S02]  /*4a6c0*/  LDL.LU R27, [R1+0x43c] ;  /* 0x00043c00011b7983 */ /* 0x000ee40000300800 */
[----:B----4-:R-:W-:-:S02]  /*4a6d0*/  IMAD.MOV.U32 R10, RZ, RZ, R29 ;  /* 0x000000ffff0a7224 */ /* 0x010fc400078e001d */
[----:B------:R-:W-:Y:S01]  /*4a6e0*/  IMAD.MOV.U32 R11, RZ, RZ, R28 ;  /* 0x000000ffff0b7224 */ /* 0x000fe200078e001c */
[----:B---3--:R-:W-:Y:S01]  /*4a6f0*/  STL.64 [R1+0x2620], R26 ;  /* 0x0026201a01007387 */ /* 0x008fe20000100a00 */
[----:B--2---:R1:W-:Y:S03]  /*4a700*/  STL.64 [R1+0x2618], R24 ;  /* 0x0026181801007387 */ /* 0x0043e60000100a00 */
[----:B-1----:R-:W2:Y:S01]  /*4a710*/  LDL.LU R24, [R1+0x440] ;  /* 0x0004400001187983 */ /* 0x002ea20000300800 */
[----:B------:R-:W2:Y:S02]  /*4a720*/  LDL.LU R25, [R1+0x444] ;  /* 0x0004440001197983 */ /* 0x000ea40000300800 */
[----:B------:R-:W3:Y:S02]  /*4a730*/  LDL.LU R26, [R1+0x448] ;  /* 0x00044800011a7983 */ /* 0x000ee40000300800 */
[----:B------:R-:W3:Y:S01]  /*4a740*/  LDL.LU R27, [R1+0x44c] ;  /* 0x00044c00011b7983 */ /* 0x000ee20000300800 */
[C---:B------:R-:W-:Y:S01]  /*4a750*/  HMMA.16816.F32.BF16 R8, R16.reuse, R10, R12 ;  /* 0x0000000a1008723c */ /* 0x040fe2000004180c */
[----:B---3--:R-:W-:Y:S01]  /*4a760*/  STL.64 [R1+0x2638], R26 ;  /* 0x0026381a01007387 */ /* 0x008fe20000100a00 */
[----:B--2---:R1:W-:Y:S03]  /*4a770*/  STL.64 [R1+0x2630], R24 ;  /* 0x0026301801007387 */ /* 0x0043e60000100a00 */
[----:B-1----:R-:W2:Y:S01]  /*4a780*/  LDL.LU R24, [R1+0x450] ;  /* 0x0004500001187983 */ /* 0x002ea20000300800 */
[----:B------:R-:W2:Y:S02]  /*4a790*/  LDL.LU R25, [R1+0x454] ;  /* 0x0004540001197983 */ /* 0x000ea40000300800 */
[----:B------:R-:W2:Y:S02]  /*4a7a0*/  LDL.LU R26, [R1+0x458] ;  /* 0x00045800011a7983 */ /* 0x000ea40000300800 */
[----:B------:R-:W2:Y:S01]  /*4a7b0*/  LDL.LU R27, [R1+0x45c] ;  /* 0x00045c00011b7983 */ /* 0x000ea20000300800 */
[----:B0-----:R-:W-:Y:S01]  /*4a7c0*/  STL.64 [R1+0x2428], R22 ;  /* 0x0024281601007387 */ /* 0x001fe20000100a00 */
[----:B------:R0:W-:Y:S03]  /*4a7d0*/  STL.64 [R1+0x2420], R20 ;  /* 0x0024201401007387 */ /* 0x0001e60000100a00 */
[----:B0-----:R-:W3:Y:S01]  /*4a7e0*/  LDL.LU R20, [R1+0x370] ;  /* 0x0003700001147983 */ /* 0x001ee20000300800 */
[----:B------:R-:W3:Y:S02]  /*4a7f0*/  LDL.LU R21, [R1+0x374] ;  /* 0x0003740001157983 */ /* 0x000ee40000300800 */
[----:B------:R-:W3:Y:S02]  /*4a800*/  LDL.LU R22, [R1+0x378] ;  /* 0x0003780001167983 */ /* 0x000ee40000300800 */
[----:B------:R-:W3:Y:S01]  /*4a810*/  LDL.LU R23, [R1+0x37c] ;  /* 0x00037c0001177983 */ /* 0x000ee20000300800 */
[----:B------:R-:W2:Y:S02]  /*4a820*/  LDL.LU.64 R14, [R1+0x2648] ;  /* 0x00264800010e7983 */ /* 0x000ea40000300a00 */
[----:B------:R-:W-:Y:S02]  /*4a830*/  STL.64 [R1+0x630], R8 ;  /* 0x0006300801007387 */ /* 0x000fe40000100a00 */
[----:B------:R0:W-:Y:S02]  /*4a840*/  STL.64 [R1+0x638], R10 ;  /* 0x0006380a01007387 */ /* 0x0001e40000100a00 */
[----:B0-----:R-:W4:Y:S01]  /*4a850*/  LDL.LU.64 R10, [R1+0x2640] ;  /* 0x00264000010a7983 */ /* 0x001f220000300a00 */
[C---:B--2---:R-:W-:Y:S08]  /*4a860*/  HMMA.16816.F32.BF16 R12, R16.reuse, R14, R24 ;  /* 0x0000000e100c723c */ /* 0x044ff00000041818 */
[C---:B----4-:R-:W-:Y:S11]  /*4a870*/  HMMA.16816.F32.BF16 R4, R16.reuse, R10, R4 ;  /* 0x0000000a1004723c */ /* 0x050ff60000041804 */
        /* <DEDUP_REMOVED lines=8> */
[----:B------:R0:W-:Y:S04]  /*4a900*/  STL.64 [R1+0x25b8], R10 ;  /* 0x0025b80a01007387 */ /* 0x0001e80000100a00 */
[----:B0-----:R-:W2:Y:S01]  /*4a910*/  LDL.LU.64 R10, [R1+0x68] ;  /* 0x00006800010a7983 */ /* 0x001ea20000300a00 */
[----:B------:R-:W4:Y:S02]  /*4a920*/  LDL.LU.64 R26, [R1+0x2638] ;  /* 0x00263800011a7983 */ /* 0x000f240000300a00 */
[----:B------:R-:W4:Y:S02]  /*4a930*/  LDL.LU.64 R24, [R1+0x2630] ;  /* 0x0026300001187983 */ /* 0x000f240000300a00 */
[----:B------:R-:W-:Y:S01]  /*4a940*/  STL.64 [R1+0x610], R12 ;  /* 0x0006100c01007387 */ /* 0x000fe20000100a00 */
        /* <DEDUP_REMOVED lines=28> */
[----:B0-----:R-:W3:Y:S01]  /*4ab10*/  LDL.LU.64 R26, [R1+0x25d8] ;  /* 0x0025d800011a7983 */ /* 0x001ee20000300a00 */
[----:B------:R-:W4:Y:S02]  /*4ab20*/  LDL.LU R25, [R1+0x25d0] ;  /* 0x0025d00001197983 */ /* 0x000f240000300800 */
[----:B------:R-:W-:Y:S02]  /*4ab30*/  IMAD.MOV.U32 R2, RZ, RZ, R14 ;  /* 0x000000ffff027224 */ /* 0x000fe400078e000e */
[----:B------:R-:W-:Y:S02]  /*4ab40*/  IMAD.MOV.U32 R29, RZ, RZ, R15 ;  /* 0x000000ffff1d7224 */ /* 0x000fe400078e000f */
[----:B------:R-:W2:Y:S01]  /*4ab50*/  LDL.LU.64 R14, [R1+0x25c8] ;  /* 0x0025c800010e7983 */ /* 0x000ea20000300a00 */
[----:B------:R-:W2:Y:S01]  /*4ab60*/  LDL.LU.64 R12, [R1+0x25c0] ;  /* 0x0025c000010c7983 */ /* 0x000ea20000300a00 */
[----:B---3--:R-:W-:Y:S02]  /*4ab70*/  HMMA.16816.F32.BF16 R16, R16, R26, R20 ;  /* 0x0000001a1010723c */ /* 0x008fe40000041814 */
[----:B------:R-:W3:Y:S11]  /*4ab80*/  LDL.LU R20, [R1+0x3e0] ;  /* 0x0003e00001147983 */ /* 0x000ef60000300800 */
[----:B------:R-:W-:Y:S10]  /*4ab90*/  @!UPT UIADD3 URZ, URZ, URZ, URZ ;  /* 0x0000003f3f3ff290 */ /* 0x000ff4000fffe03f */
[----:B------:R-:W-:Y:S01]  /*4aba0*/  STL.64 [R1+0x240], R16 ;  /* 0x0002401001007387 */ /* 0x000fe20000100a00 */
[----:B------:R-:W-:Y:S02]  /*4abb0*/  STL.64 [R1+0x248], R18 ;  /* 0x0002481201007387 */ /* 0x000fe40000100a00 */
        /* <DEDUP_REMOVED lines=9> */
[----:B------:R0:W-:Y:S01]  /*4ac50*/  STL.64 [R1+0x2590], R26 ;  /* 0x0025901a01007387 */ /* 0x0001e20000100a00 */
[----:B----4-:R-:W-:Y:S03]  /*4ac60*/  STL [R1+0x2588], R25 ;  /* 0x0025881901007387 */ /* 0x010fe60000100800 */
[----:B0-----:R-:W3:Y:S01]  /*4ac70*/  LDL.64 R26, [R1+0x38] ;  /* 0x00003800011a7983 */ /* 0x001ee20000100a00 */
[----:B------:R-:W-:Y:S03]  /*4ac80*/  HMMA.16816.F32.BF16 R4, R12, R10, R4 ;  /* 0x0000000a0c04723c */ /* 0x000fe60000041804 */
[----:B---3--:R0:W-:Y:S01]  /*4ac90*/  STL.64 [R1+0x25a0], R26 ;  /* 0x0025a01a01007387 */ /* 0x0081e20000100a00 */
[----:B------:R-:W3:Y:S03]  /*4aca0*/  LDL.64 R18, [R1+0x28] ;  /* 0x0000280001127983 */ /* 0x000ee60000100a00 */
[----:B0-----:R-:W4:Y:S04]  /*4acb0*/  LDL.64 R26, [R1+0x48] ;  /* 0x00004800011a7983 */ /* 0x001f280000100a00 */
[----:B---3--:R0:W-:Y:S01]  /*4acc0*/  STL.64 [R1+0x2598], R18 ;  /* 0x0025981201007387 */ /* 0x0081e20000100a00 */
[----:B------:R-:W3:Y:S02]  /*4acd0*/  LDL.LU R16, [R1+0x3d0] ;  /* 0x0003d00001107983 */ /* 0x000ee40000300800 */
[----:B------:R-:W3:Y:S01]  /*4ace0*/  LDL.LU R17, [R1+0x3d4] ;  /* 0x0003d40001117983 */ /* 0x000ee20000300800 */
[----:B0-----:R-:W3:Y:S01]  /*4acf0*/  LDL.LU R18, [R1+0x3d8] ;  /* 0x0003d80001127983 */ /* 0x001ee20000300800 */
[----:B------:R-:W3:Y:S07]  /*4ad00*/  LDL.LU R19, [R1+0x3dc] ;  /* 0x0003dc0001137983 */ /* 0x000eee0000300800 */
[----:B------:R0:W-:Y:S02]  /*4ad10*/  STL.64 [R1+0x780], R4 ;  /* 0x0007800401007387 */ /* 0x0001e40000100a00 */
[----:B------:R-:W-:Y:S02]  /*4ad20*/  STL.64 [R1+0x788], R6 ;  /* 0x0007880601007387 */ /* 0x000fe40000100a00 */
[----:B0-----:R-:W-:-:S02]  /*4ad30*/  IMAD.MOV.U32 R5, RZ, RZ, R10 ;  /* 0x000000ffff057224 */ /* 0x001fc400078e000a */
[----:B------:R-:W-:Y:S02]  /*4ad40*/  IMAD.MOV.U32 R4, RZ, RZ, R11 ;  /* 0x000000ffff047224 */ /* 0x000fe400078e000b */
[----:B------:R-:W2:Y:S03]  /*4ad50*/  LDL.LU.64 R10, [R1+0x25b8] ;  /* 0x0025b800010a7983 */ /* 0x000ea60000300a00 */
[----:B------:R0:W-:Y:S02]  /*4ad60*/  STL.64 [R1+0x2560], R4 ;  /* 0x0025600401007387 */ /* 0x0001e40000100a00 */
        /* <DEDUP_REMOVED lines=10> */
[----:B------:R-:W2:Y:S01]  /*4ae10*/  LDL.LU R7, [R1+0x3cc] ;  /* 0x0003cc0001077983 */ /* 0x000ea20000300800 */
[----:B------:R-:W4:Y:S01]  /*4ae20*/  LDL.LU.64 R22, [R1+0x25b0] ;  /* 0x0025b00001167983 */ /* 0x000f220000300a00 */
[----:B------:R-:W4:Y:S11]  /*4ae30*/  LDL.LU.64 R20, [R1+0x25a8] ;  /* 0x0025a80001147983 */ /* 0x000f360000300a00 */
[----:B------:R0:W-:Y:S02]  /*4ae40*/  STL.64 [R1+0x720], R8 ;  /* 0x0007200801007387 */ /* 0x0001e40000100a00 */
[----:B------:R1:W-:Y:S01]  /*4ae50*/  STL.64 [R1+0x728], R10 ;  /* 0x0007280a01007387 */ /* 0x0003e20000100a00 */
[----:B0-----:R-:W3:Y:S01]  /*4ae60*/  LDL.LU R8, [R1+0x3a0] ;  /* 0x0003a00001087983 */ /* 0x001ee20000300800 */
[----:B------:R-:W3:Y:S02]  /*4ae70*/  LDL.LU R9, [R1+0x3a4] ;  /* 0x0003a40001097983 */ /* 0x000ee40000300800 */
[----:B-1----:R-:W2:Y:S02]  /*4ae80*/  LDL.LU R10, [R1+0x3a8] ;  /* 0x0003a800010a7983 */ /* 0x002ea40000300800 */
[----:B------:R-:W2:Y:S01]  /*4ae90*/  LDL.LU R11, [R1+0x3ac] ;  /* 0x0003ac00010b7983 */ /* 0x000ea20000300800 */
[C---:B----4-:R-:W-:Y:S01]  /*4aea0*/  HMMA.16816.F32.BF16 R20, R12.reuse, R26, R20 ;  /* 0x0000001a0c14723c */ /* 0x050fe20000041814 */
[----:B--2---:R0:W-:Y:S01]  /*4aeb0*/  STL.64 [R1+0x2570], R10 ;  /* 0x0025700a01007387 */ /* 0x0041e20000100a00 */
[----:B---3--:R-:W-:Y:S03]  /*4aec0*/  STL.64 [R1+0x2568], R8 ;  /* 0x0025680801007387 */ /* 0x008fe60000100a00 */
[----:B0-----:R-:W2:Y:S11]  /*4aed0*/  LDL.64 R10, [R1+0x18] ;  /* 0x00001800010a7983 */ /* 0x001eb60000100a00 */
[----:B------:R-:W-:Y:S07]  /*4aee0*/  @!UPT UIADD3 URZ, URZ, URZ, URZ ;  /* 0x0000003f3f3ff290 */ /* 0x000fee000fffe03f */
[----:B------:R0:W-:Y:S02]  /*4aef0*/  STL.64 [R1+0x710], R20 ;  /* 0x0007101401007387 */ /* 0x0001e40000100a00 */
[----:B------:R-:W-:Y:S02]  /*4af00*/  STL.64 [R1+0x718], R22 ;  /* 0x0007181601007387 */ /* 0x000fe40000100a00 */
[----:B0-----:R-:W-:Y:S02]  /*4af10*/  IMAD.MOV.U32 R21, RZ, RZ, R26 ;  /* 0x000000ffff157224 */ /* 0x001fe400078e001a */
[----:B------:R-:W-:Y:S02]  /*4af20*/  IMAD.MOV.U32 R20, RZ, RZ, R27 ;  /* 0x000000ffff147224 */ /* 0x000fe400078e001b */
[----:B------:R-:W3:Y:S02]  /*4af30*/  LDL.LU.64 R26, [R1+0x25a0] ;  /* 0x0025a000011a7983 */ /* 0x000ee40000300a00 */
[C---:B---3--:R-:W-:Y:S11]  /*4af40*/  HMMA.16816.F32.BF16 R16, R12.reuse, R26, R16 ;  /* 0x0000001a0c10723c */ /* 0x048ff60000041810 */
[----:B------:R-:W-:Y:S11]  /*4af50*/  @!UPT UIADD3 URZ, URZ, URZ, URZ ;  /* 0x0000003f3f3ff290 */ /* 0x000ff6000fffe03f */
[----:B------:R-:W-:Y:S01]  /*4af60*/  @!UPT UIADD3 URZ, URZ, URZ, URZ ;  /* 0x0000003f3f3ff290 */ /* 0x000fe2000fffe03f */
[----:B------:R-:W-:Y:S01]  /*4af70*/  STL.64 [R1+0x700], R16 ;  /* 0x0007001001007387 */ /* 0x000fe20000100a00 */
[----:B------:R0:W-:Y:S03]  /*4af80*/  STL.64 [R1+0x708], R18 ;  /* 0x0007081201007387 */ /* 0x0001e60000100a00 */
[----:B0-----:R-:W3:Y:S01]  /*4af90*/  LDL.LU.64 R18, [R1+0x2598] ;  /* 0x0025980001127983 */ /* 0x001ee20000300a00 */
[----:B------:R-:W-:Y:S02]  /*4afa0*/  IMAD.MOV.U32 R23, RZ, RZ, R26 ;  /* 0x000000ffff177224 */ /* 0x000fe400078e001a */
[----:B------:R-:W-:Y:S02]  /*4afb0*/  IMAD.MOV.U32 R22, RZ, RZ, R27 ;  /* 0x000000ffff167224 */ /* 0x000fe400078e001b */
[----:B------:R-:W4:Y:S01]  /*4afc0*/  LDL.LU.64 R26, [R1+0x2590] ;  /* 0x00259000011a7983 */ /* 0x000f220000300a00 */
[----:B------:R-:W2:Y:S01]  /*4afd0*/  LDL.LU R25, [R1+0x2588] ;  /* 0x0025880001197983 */ /* 0x000ea20000300800 */
[----:B---3--:R-:W-:Y:S11]  /*4afe0*/  HMMA.16816.F32.BF16 R4, R12, R18, R4 ;  /* 0x000000120c04723c */ /* 0x008ff60000041804 */
[----:B------:R-:W-:Y:S11]  /*4aff0*/  @!UPT UIADD3 URZ, URZ, URZ, URZ ;  /* 0x0000003f3f3ff290 */ /* 0x000ff6000fffe03f */
[----:B------:R-:W-:Y:S01]  /*4b000*/  @!UPT UIADD3 URZ, URZ, URZ, URZ ;  /* 0x0000003f3f3ff290 */ /* 0x000fe2000fffe03f */
[----:B------:R-:W-:Y:S01]  /*4b010*/  STL.64 [R1+0x390], R4 ;  /* 0x0003900401007387 */ /* 0x000fe20000100a00 */
[----:B------:R0:W-:Y:S02]  /*4b020*/  STL.64 [R1+0x398], R6 ;  /* 0x0003980601007387 */ /* 0x0001e40000100a00 */
[----:B------:R-:W-:Y:S02]  /*4b030*/  IMAD.MOV.U32 R17, RZ, RZ, R5 ;  /* 0x000000ffff117224 */ /* 0x000fe400078e0005 */
[----:B------:R-:W-:Y:S01]  /*4b040*/  IMAD.MOV.U32 R16, RZ, RZ, R4 ;  /* 0x000000ffff107224 */ /* 0x000fe200078e0004 */
[----:B0-----:R-:W3:Y:S01]  /*4b050*/  LDL.LU.64 R6, [R1+0x2580] ;  /* 0x0025800001067983 */ /* 0x001ee20000300a00 */
[----:B------:R-:W3:Y:S03]  /*4b060*/  LDL.LU.64 R4, [R1+0x2578] ;  /* 0x0025780001047983 */ /* 0x000ee60000300a00 */
[----:B------:R2:W-:Y:S02]  /*4b070*/  STL [R1+0x2100], R16 ;  /* 0x0021001001007387 */ /* 0x0005e40000100800 */
[----:B------:R0:W-:Y:S02]  /*4b080*/  STL [R1+0x20fc], R17 ;  /* 0x0020fc1101007387 */ /* 0x0001e40000100800 */
[----:B------:R-:W-:-:S02]  /*4b090*/  IMAD.MOV.U32 R28, RZ, RZ, R18 ;  /* 0x000000ffff1c7224 */ /* 0x000fc400078e0012 */
[----:B------:R-:W-:Y:S02]  /*4b0a0*/  IMAD.MOV.U32 R24, RZ, RZ, R19 ;  /* 0x000000ffff187224 */ /* 0x000fe400078e0013 */
[----:B--2---:R-:W-:Y:S02]  /*4b0b0*/  IMAD.MOV.U32 R16, RZ, RZ, R11 ;  /* 0x000000ffff107224 */ /* 0x004fe400078e000b */
[----:B0-----:R-:W-:Y:S01]  /*4b0c0*/  IMAD.MOV.U32 R17, RZ, RZ, R10 ;  /* 0x000000ffff117224 */ /* 0x001fe200078e000a */
[----:B---3--:R-:W-:Y:S01]  /*4b0d0*/  HMMA.16816.F32.BF16 R4, R12, R10, R4 ;  /* 0x0000000a0c04723c */ /* 0x008fe20000041804 */
[----:B------:R-:W2:Y:S01]  /*4b0e0*/  LDL.LU.64 R10, [R1+0x2570] ;  /* 0x00257000010a7983 */ /* 0x000ea20000300a00 */
[----:B------:R-:W2:Y:S11]  /*4b0f0*/  LDL.LU.64 R8, [R1+0x2568] ;  /* 0x0025680001087983 */ /* 0x000eb60000300a00 */
[----:B------:R-:W-:Y:S10]  /*4b100*/  @!UPT UIADD3 URZ, URZ, URZ, URZ ;  /* 0x0000003f3f3ff290 */ /* 0x000ff4000fffe03f */
[----:B------:R0:W-:Y:S01]  /*4b110*/  STL.64 [R1+0x380], R4 ;  /* 0x0003800401007387 */ /* 0x0001e20000100a00 */
[----:B------:R-:W-:Y:S02]  /*4b120*/  IMAD.MOV.U32 R19, RZ, RZ, R5 ;  /* 0x000000ffff137224 */ /* 0x000fe400078e0005 */
[----:B------:R-:W-:Y:S02]  /*4b130*/  STL.64 [R1+0x388], R6 ;  /* 0x0003880601007387 */ /* 0x000fe40000100a00 */
[----:B------:R-:W-:Y:S02]  /*4b140*/  IMAD.MOV.U32 R18, RZ, RZ, R4 ;  /* 0x000000ffff127224 */ /* 0x000fe400078e0004 */
[----:B0-----:R-:W3:Y:S03]  /*4b150*/  LDL.LU.64 R4, [R1+0x2560] ;  /* 0x0025600001047983 */ /* 0x001ee60000300a00 */
[----:B------:R-:W-:Y:S02]  /*4b160*/  STL [R1+0x2108], R18 ;  /* 0x0021081201007387 */ /* 0x000fe40000100800 */
[----:B------:R3:W-:Y:S02]  /*4b170*/  STL [R1+0x2104], R19 ;  /* 0x0021041301007387 */ /* 0x0007e40000100800 */
[----:B---3--:R-:W-:-:S02]  /*4b180*/  IMAD.MOV.U32 R19, RZ, RZ, R4 ;  /* 0x000000ffff137224 */ /* 0x008fc400078e0004 */
[----:B------:R-:W-:Y:S01]  /*4b190*/  IMAD.MOV.U32 R18, RZ, RZ, R5 ;  /* 0x000000ffff127224 */ /* 0x000fe200078e0005 */
[----:B------:R-:W3:Y:S01]  /*4b1a0*/  LDL.LU R4, [R1+0x1d0] ;  /* 0x0001d00001047983 */ /* 0x000ee20000300800 */
[----:B------:R-:W3:Y:S02]  /*4b1b0*/  LDL.LU R5, [R1+0x1d4] ;  /* 0x0001d40001057983 */ /* 0x000ee40000300800 */
[----:B------:R-:W2:Y:S02]  /*4b1c0*/  LDL.LU R6, [R1+0x1d8] ;  /* 0x0001d80001067983 */ /* 0x000ea40000300800 */
[----:B------:R-:W2:Y:S02]  /*4b1d0*/  LDL.LU R7, [R1+0x1dc] ;  /* 0x0001dc0001077983 */ /* 0x000ea40000300800 */
[----:B--2---:R0:W-:Y:S02]  /*4b1e0*/  STL.64 [R1+0x24b8], R6 ;  /* 0x0024b80601007387 */ /* 0x0041e40000100a00 */
[----:B0-----:R-:W-:-:S02]  /*4b1f0*/  IMAD.MOV.U32 R6, RZ, RZ, R2 ;  /* 0x000000ffff067224 */ /* 0x001fc400078e0002 */
[----:B------:R-:W-:-:S07]  /*4b200*/  IMAD.MOV.U32 R7, RZ, RZ, R29 ;  /* 0x000000ffff077224 */ /* 0x000fce00078e001d */
[C---:B------:R-:W-:Y:S01]  /*4b210*/  HMMA.16816.F32.BF16 R8, R12.reuse, R6, R8 ;  /* 0x000000060c08723c */ /* 0x040fe20000041808 */
[----:B---3--:R-:W-:Y:S01]  /*4b220*/  STL.64 [R1+0x24b0], R4 ;  /* 0x0024b00401007387 */ /* 0x008fe20000100a00 */
[----:B------:R-:W2:Y:S11]  /*4b230*/  LDL.LU R2, [R1+0x2558] ;  /* 0x0025580001027983 */ /* 0x000eb60000300800 */
[----:B------:R-:W-:Y:S10]  /*4b240*/  @!UPT UIADD3 URZ, URZ, URZ, URZ ;  /* 0x0000003f3f3ff290 */ /* 0x000ff4000fffe03f */
[----:B------:R-:W-:Y:S01]  /*4b250*/  STL.64 [R1+0x370], R8 ;  /* 0x0003700801007387 */ /* 0x000fe20000100a00 */
[----:B------:R0:W-:Y:S03]  /*4b260*/  STL.64 [R1+0x378], R10 ;  /* 0x0003780a01007387 */ /* 0x0001e60000100a00 */
[----:B0-----:R-:W3:Y:S01]  /*4b270*/  LDL.LU.64 R10, [R1+0x2550] ;  /* 0x00255000010a7983 */ /* 0x001ee20000300a00 */
[----:B------:R-:W3:Y:S02]  /*4b280*/  LDL.LU.64 R8, [R1+0x2548] ;  /* 0x0025480001087983 */ /* 0x000ee40000300a00 */
[----:B------:R0:W-:Y:S02]  /*4b290*/  STL.64 [R1+0x24d0], R6 ;  /* 0x0024d00601007387 */ /* 0x0001e40000100a00 */
[----:B------:R-:W4:Y:S01]  /*4b2a0*/  LDL.LU R4, [R1+0x2e0] ;  /* 0x0002e00001047983 */ /* 0x000f220000300800 */
[----:B------:R-:W4:Y:S04]  /*4b2b0*/  LDL.LU R5, [R1+0x2e4] ;  /* 0x0002e40001057983 */ /* 0x000f280000300800 */
[----:B0-----:R-:W4:Y:S01]  /*4b2c0*/  LDL.LU R6, [R1+0x2e8] ;  /* 0x0002e80001067983 */ /* 0x001f220000300800 */
[----:B------:R-:W4:Y:S02]  /*4b2d0*/  LDL.LU R7, [R1+0x2ec] ;  /* 0x0002ec0001077983 */ /* 0x000f240000300800 */
[----:B----4-:R-:W-:Y:S11]  /*4b2e0*/  HMMA.16816.F32.BF16 R4, R12, R26, R4 ;  /* 0x0000001a0c04723c */ /* 0x010ff60000041804 */
[----:B------:R-:W-:Y:S11]  /*4b2f0*/  @!UPT UIADD3 URZ, URZ, URZ, URZ ;  /* 0x0000003f3f3ff290 */ /* 0x000ff6000fffe03f */
[----:B------:R-:W-:Y:S01]  /*4b300*/  @!UPT UIADD3 URZ, URZ, URZ, URZ ;  /* 0x0000003f3f3ff290 */ /* 0x000fe2000fffe03f */
[----:B------:R-:W-:Y:S01]  /*4b310*/  STL.64 [R1+0x500], R4 ;  /* 0x0005000401007387 */ /* 0x000fe20000100a00 */
[----:B------:R0:W-:Y:S02]  /*4b320*/  STL.64 [R1+0x508], R6 ;  /* 0x0005080601007387 */ /* 0x0001e40000100a00 */
[----:B0-----:R-:W-:Y:S02]  /*4b330*/  IMAD.MOV.U32 R6, RZ, RZ, R17 ;  /* 0x000000ffff067224 */ /* 0x001fe400078e0011 */
[----:B------:R-:W-:-:S05]  /*4b340*/  IMAD.MOV.U32 R7, RZ, RZ, R16 ;  /* 0x000000ffff077224 */ /* 0x000fca00078e0010 */
[----:B------:R0:W-:Y:S02]  /*4b350*/  STL.64 [R1+0x24e8], R6 ;  /* 0x0024e80601007387 */ /* 0x0001e40000100a00 */
[----:B0-----:R-:W-:Y:S02]  /*4b360*/  IMAD.MOV.U32 R6, RZ, RZ, R28 ;  /* 0x000000ffff067224 */ /* 0x001fe400078e001c */
[----:B------:R-:W-:-:S05]  /*4b370*/  IMAD.MOV.U32 R7, RZ, RZ, R24 ;  /* 0x000000ffff077224 */ /* 0x000fca00078e0018 */
[----:B------:R-:W-:Y:S01]  /*4b380*/  STL.64 [R1+0x2500], R6 ;  /* 0x0025000601007387 */ /* 0x000fe20000100a00 */
[----:B------:R-:W-:Y:S02]  /*4b390*/  STL.64 [R1+0x24c8], R26 ;  /* 0x0024c81a01007387 */ /* 0x000fe40000100a00 */
[----:B------:R0:W-:Y:S02]  /*4b3a0*/  STL [R1+0x24c0], R25 ;  /* 0x0024c01901007387 */ /* 0x0001e40000100800 */
[----:B------:R-:W4:Y:S01]  /*4b3b0*/  LDL.LU R24, [R1+0x270] ;  /* 0x0002700001187983 */ /* 0x000f220000300800 */
[----:B0-----:R-:W4:Y:S01]  /*4b3c0*/  LDL.LU R25, [R1+0x274] ;  /* 0x0002740001197983 */ /* 0x001f220000300800 */
[----:B------:R-:W2:Y:S02]  /*4b3d0*/  LDL.LU R26, [R1+0x278] ;  /* 0x00027800011a7983 */ /* 0x000ea40000300800 */
[----:B------:R-:W2:Y:S02]  /*4b3e0*/  LDL.LU R27, [R1+0x27c] ;  /* 0x00027c00011b7983 */ /* 0x000ea40000300800 */
[----:B------:R-:W-:-:S02]  /*4b3f0*/  IMAD.MOV.U32 R6, RZ, RZ, R23 ;  /* 0x000000ffff067224 */ /* 0x000fc400078e0017 */
[----:B------:R-:W-:-:S05]  /*4b400*/  IMAD.MOV.U32 R7, RZ, RZ, R22 ;  /* 0x000000ffff077224 */ /* 0x000fca00078e0016 */
[----:B------:R-:W-:Y:S04]  /*4b410*/  STL.64 [R1+0x2518], R6 ;  /* 0x0025180601007387 */ /* 0x000fe80000100a00 */
[----:B--2---:R-:W-:Y:S01]  /*4b420*/  STL.64 [R1+0x24e0], R26 ;  /* 0x0024e01a01007387 */ /* 0x004fe20000100a00 */
[----:B----4-:R0:W-:Y:S03]  /*4b430*/  STL.64 [R1+0x24d8], R24 ;  /* 0x0024d81801007387 */ /* 0x0101e60000100a00 */
[----:B0-----:R-:W2:Y:S01]  /*4b440*/  LDL.LU R24, [R1+0x280] ;  /* 0x0002800001187983 */ /* 0x001ea20000300800 */
[----:B------:R-:W2:Y:S02]  /*4b450*/  LDL.LU R25, [R1+0x284] ;  /* 0x0002840001197983 */ /* 0x000ea40000300800 */
[----:B------:R-:W4:Y:S02]  /*4b460*/  LDL.LU R26, [R1+0x288] ;  /* 0x00028800011a7983 */ /* 0x000f240000300800 */
[----:B------:R-:W4:Y:S02]  /*4b470*/  LDL.LU R27, [R1+0x28c] ;  /* 0x00028c00011b7983 */ /* 0x000f240000300800 */
[----:B------:R-:W-:-:S02]  /*4b480*/  IMAD.MOV.U32 R6, RZ, RZ, R21 ;  /* 0x000000ffff067224 */ /* 0x000fc400078e0015 */
[----:B------:R-:W-:-:S05]  /*4b490*/  IMAD.MOV.U32 R7, RZ, RZ, R20 ;  /* 0x000000ffff077224 */ /* 0x000fca00078e0014 */
[----:B------:R-:W-:Y:S01]  /*4b4a0*/  STL.64 [R1+0x2530], R6 ;  /* 0x0025300601007387 */ /* 0x000fe20000100a00 */
[----:B------:R-:W-:Y:S02]  /*4b4b0*/  IMAD.MOV.U32 R12, RZ, RZ, R4 ;  /* 0x000000ffff0c7224 */ /* 0x000fe400078e0004 */
[----:B------:R-:W-:Y:S01]  /*4b4c0*/  IMAD.MOV.U32 R13, RZ, RZ, R5 ;  /* 0x000000ffff0d7224 */ /* 0x000fe200078e0005 */
[----:B----4-:R-:W-:Y:S01]  /*4b4d0*/  STL.64 [R1+0x24f8], R26 ;  /* 0x0024f81a01007387 */ /* 0x010fe20000100a00 */
[----:B--2---:R0:W-:Y:S03]  /*4b4e0*/  STL.64 [R1+0x24f0], R24 ;  /* 0x0024f01801007387 */ /* 0x0041e60000100a00 */
[----:B0-----:R-:W2:Y:S01]  /*4b4f0*/  LDL.LU R24, [R1+0x290] ;  /* 0x0002900001187983 */ /* 0x001ea20000300800 */
[----:B------:R-:W2:Y:S02]  /*4b500*/  LDL.LU R25, [R1+0x294] ;  /* 0x0002940001197983 */ /* 0x000ea40000300800 */
        /* <DEDUP_REMOVED lines=12> */
[----:B----4-:R-:W-:Y:S01]  /*4b5d0*/  STL.64 [R1+0x2510], R26 ;  /* 0x0025101a01007387 */ /* 0x010fe20000100a00 */
[----:B------:R0:W-:Y:S03]  /*4b5e0*/  STL.64 [R1+0x2508], R24 ;  /* 0x0025081801007387 */ /* 0x0001e60000100a00 */
        /* <DEDUP_REMOVED lines=10> */
[----:B------:R-:W4:Y:S01]  /*4b690*/  LDL.LU R20, [R1+0x1a0] ;  /* 0x0001a00001147983 */ /* 0x000f220000300800 */
[----:B------:R-:W4:Y:S02]  /*4b6a0*/  LDL.LU R21, [R1+0x1a4] ;  /* 0x0001a40001157983 */ /* 0x000f240000300800 */
[----:B------:R-:W2:Y:S02]  /*4b6b0*/  LDL.LU R22, [R1+0x1a8] ;  /* 0x0001a80001167983 */ /* 0x000ea40000300800 */
[----:B------:R-:W2:Y:S01]  /*4b6c0*/  LDL.LU R23, [R1+0x1ac] ;  /* 0x0001ac0001177983 */ /* 0x000ea20000300800 */
[C---:B---3--:R-:W-:Y:S01]  /*4b6d0*/  HMMA.16816.F32.BF16 R4, R8.reuse, R18, R4 ;  /* 0x000000120804723c */ /* 0x048fe20000041804 */
[----:B--2---:R-:W-:Y:S01]  /*4b6e0*/  STL.64 [R1+0x2498], R22 ;  /* 0x0024981601007387 */ /* 0x004fe20000100a00 */
[----:B----4-:R0:W-:Y:S03]  /*4b6f0*/  STL.64 [R1+0x2490], R20 ;  /* 0x0024901401007387 */ /* 0x0101e60000100a00 */
[----:B0-----:R-:W2:Y:S01]  /*4b700*/  LDL.LU R20, [R1+0x1b0] ;  /* 0x0001b00001147983 */ /* 0x001ea20000300800 */
[----:B------:R-:W2:Y:S02]  /*4b710*/  LDL.LU R21, [R1+0x1b4] ;  /* 0x0001b40001157983 */ /* 0x000ea40000300800 */
[----:B------:R-:W2:Y:S02]  /*4b720*/  LDL.LU R22, [R1+0x1b8] ;  /* 0x0001b80001167983 */ /* 0x000ea40000300800 */
[----:B------:R-:W2:Y:S01]  /*4b730*/  LDL.LU R23, [R1+0x1bc] ;  /* 0x0001bc0001177983 */ /* 0x000ea20000300800 */
[----:B------:R0:W-:Y:S01]  /*4b740*/  STL [R1+0x2110], R12 ;  /* 0x0021100c01007387 */ /* 0x0001e20000100800 */
[----:B------:R1:W-:Y:S03]  /*4b750*/  STL [R1+0x210c], R13 ;  /* 0x00210c0d01007387 */ /* 0x0003e60000100800 */
[----:B0-----:R-:W3:Y:S01]  /*4b760*/  LDL.LU R12, [R1+0x190] ;  /* 0x00019000010c7983 */ /* 0x001ee20000300800 */
[----:B-1----:R-:W3:Y:S02]  /*4b770*/  LDL.LU R13, [R1+0x194] ;  /* 0x00019400010d7983 */ /* 0x002ee40000300800 */
[----:B------:R-:W4:Y:S02]  /*4b780*/  LDL.LU R14, [R1+0x198] ;  /* 0x00019800010e7983 */ /* 0x000f240000300800 */
[----:B------:R-:W4:Y:S02]  /*4b790*/  LDL.LU R15, [R1+0x19c] ;  /* 0x00019c00010f7983 */ /* 0x000f240000300800 */
[----:B----4-:R0:W-:Y:S01]  /*4b7a0*/  STL.64 [R1+0x2488], R14 ;  /* 0x0024880e01007387 */ /* 0x0101e20000100a00 */
[----:B---3--:R-:W-:Y:S03]  /*4b7b0*/  STL.64 [R1+0x2480], R12 ;  /* 0x0024800c01007387 */ /* 0x008fe60000100a00 */
[----:B0-----:R-:W3:Y:S01]  /*4b7c0*/  LDL.LU.64 R14, [R1+0x58] ;  /* 0x00005800010e7983 */ /* 0x001ee20000300a00 */
[----:B------:R-:W-:Y:S02]  /*4b7d0*/  STL.64 [R1+0x6e0], R4 ;  /* 0x0006e00401007387 */ /* 0x000fe40000100a00 */
[----:B------:R0:W-:Y:S02]  /*4b7e0*/  STL.64 [R1+0x6e8], R6 ;  /* 0x0006e80601007387 */ /* 0x0001e40000100a00 */
[----:B0-----:R-:W3:Y:S01]  /*4b7f0*/  LDL.LU.64 R6, [R1+0x2540] ;  /* 0x0025400001067983 */ /* 0x001ee20000300a00 */
        /* <DEDUP_REMOVED lines=37> */
[----:B------:R-:W4:Y:S11]  /*4ba50*/  LDL.LU R25, [R1+0x24c0] ;  /* 0x0024c00001197983 */ /* 0x000f360000300800 */
[----:B------:R-:W-:Y:S09]  /*4ba60*/  @!UPT UIADD3 URZ, URZ, URZ, URZ ;  /* 0x0000003f3f3ff290 */ /* 0x000ff2000fffe03f */
[----:B------:R-:W-:Y:S01]  /*4ba70*/  STL.64 [R1+0x4f0], R4 ;  /* 0x0004f00401007387 */ /* 0x000fe20000100a00 */
[----:B------:R0:W-:Y:S03]  /*4ba80*/  STL.64 [R1+0x4f8], R6 ;  /* 0x0004f80601007387 */ /* 0x0001e60000100a00 */
[----:B0-----:R-:W3:Y:S01]  /*4ba90*/  LDL.LU.64 R6, [R1+0x24b8] ;  /* 0x0024b80001067983 */ /* 0x001ee20000300a00 */
[----:B------:R-:W3:Y:S02]  /*4baa0*/  LDL.LU.64 R4, [R1+0x24b0] ;  /* 0x0024b00001047983 */ /* 0x000ee40000300a00 */
[----:B---3--:R-:W-:Y:S01]  /*4bab0*/  HMMA.16816.F32.BF16 R8, R8, R26, R4 ;  /* 0x0000001a0808723c */ /* 0x008fe20000041804 */
[----:B------:R-:W2:Y:S01]  /*4bac0*/  LDL.LU.64 R6, [R1+0x24a8] ;  /* 0x0024a80001067983 */ /* 0x000ea20000300a00 */
[----:B------:R-:W2:Y:S11]  /*4bad0*/  LDL.LU.64 R4, [R1+0x24a0] ;  /* 0x0024a00001047983 */ /* 0x000eb60000300a00 */
[----:B------:R-:W-:Y:S10]  /*4bae0*/  @!UPT UIADD3 URZ, URZ, URZ, URZ ;  /* 0x0000003f3f3ff290 */ /* 0x000ff4000fffe03f */
[----:B------:R-:W-:Y:S01]  /*4baf0*/  STL.64 [R1+0x4e0], R8 ;  /* 0x0004e00801007387 */ /* 0x000fe20000100a00 */
[----:B------:R0:W-:Y:S03]  /*4bb00*/  STL.64 [R1+0x4e8], R10 ;  /* 0x0004e80a01007387 */ /* 0x0001e60000100a00 */
[----:B0-----:R-:W3:Y:S01]  /*4bb10*/  LDL.LU.64 R10, [R1+0x48] ;  /* 0x00004800010a7983 */ /* 0x001ee20000300a00 */
[----:B------:R-:W-:Y:S02]  /*4bb20*/  STL.64 [R1+0x2438], R26 ;  /* 0x0024381a01007387 */ /* 0x000fe40000100a00 */
[----:B----4-:R0:W-:Y:S02]  /*4bb30*/  STL [R1+0x2430], R25 ;  /* 0x0024301901007387 */ /* 0x0101e40000100800 */
[----:B------:R-:W4:Y:S01]  /*4bb40*/  LDL.LU R24, [R1+0x170] ;  /* 0x0001700001187983 */ /* 0x000f220000300800 */
[----:B0-----:R-:W4:Y:S01]  /*4bb50*/  LDL.LU R25, [R1+0x174] ;  /* 0x0001740001197983 */ /* 0x001f220000300800 */
[----:B------:R-:W3:Y:S02]  /*4bb60*/  LDL.LU R26, [R1+0x178] ;  /* 0x00017800011a7983 */ /* 0x000ee40000300800 */
[----:B------:R-:W3:Y:S01]  /*4bb70*/  LDL.LU R27, [R1+0x17c] ;  /* 0x00017c00011b7983 */ /* 0x000ee20000300800 */
[C---:B--2---:R-:W-:Y:S01]  /*4bb80*/  HMMA.16816.F32.BF16 R20, R4.reuse, R18, R20 ;  /* 0x000000120414723c */ /* 0x044fe20000041814 */
[----:B---3--:R0:W-:Y:S01]  /*4bb90*/  STL.64 [R1+0x2470], R26 ;  /* 0x0024701a01007387 */ /* 0x0081e20000100a00 */
[----:B----4-:R-:W-:Y:S03]  /*4bba0*/  STL.64 [R1+0x2468], R24 ;  /* 0x0024681801007387 */ /* 0x010fe60000100a00 */
[----:B0-----:R-:W2:Y:S11]  /*4bbb0*/  LDL.LU.64 R26, [R1+0x38] ;  /* 0x00003800011a7983 */ /* 0x001eb60000300a00 */
[----:B------:R-:W-:Y:S07]  /*4bbc0*/  @!UPT UIADD3 URZ, URZ, URZ, URZ ;  /* 0x0000003f3f3ff290 */ /* 0x000fee000fffe03f */
[----:B------:R-:W-:Y:S02]  /*4bbd0*/  STL.64 [R1+0x6a0], R20 ;  /* 0x0006a01401007387 */ /* 0x000fe40000100a00 */
[----:B------:R0:W-:Y:S02]  /*4bbe0*/  STL.64 [R1+0x6a8], R22 ;  /* 0x0006a81601007387 */ /* 0x0001e40000100a00 */
[----:B0-----:R-:W3:Y:S01]  /*4bbf0*/  LDL.LU.64 R22, [R1+0x2498] ;  /* 0x0024980001167983 */ /* 0x001ee20000300a00 */
[----:B------:R-:W3:Y:S02]  /*4bc00*/  LDL.LU.64 R20, [R1+0x2490] ;  /* 0x0024900001147983 */ /* 0x000ee40000300a00 */
[----:B------:R0:W-:Y:S02]  /*4bc10*/  STL.64 [R1+0x2460], R18 ;  /* 0x0024601201007387 */ /* 0x0001e40000100a00 */
[----:B0-----:R-:W4:Y:S01]  /*4bc20*/  LDL.LU.64 R18, [R1+0x28] ;  /* 0x0000280001127983 */ /* 0x001f220000300a00 */
[----:B---3--:R-:W-:Y:S03]  /*4bc30*/  HMMA.16816.F32.BF16 R20, R4, R14, R20 ;  /* 0x0000000e0414723c */ /* 0x008fe60000041814 */
[----:B----4-:R0:W-:Y:S01]  /*4bc40*/  STL.64 [R1+0x2478], R18 ;  /* 0x0024781201007387 */ /* 0x0101e20000100a00 */
[----:B------:R-:W3:Y:S02]  /*4bc50*/  LDL.LU R16, [R1+0x180] ;  /* 0x0001800001107983 */ /* 0x000ee40000300800 */
[----:B------:R-:W3:Y:S01]  /*4bc60*/  LDL.LU R17, [R1+0x184] ;  /* 0x0001840001117983 */ /* 0x000ee20000300800 */
[----:B0-----:R-:W3:Y:S11]  /*4bc70*/  LDL.LU R18, [R1+0x188] ;  /* 0x0001880001127983 */ /* 0x001ef60000300800 */
[----:B------:R-:W-:Y:S05]  /*4bc80*/  @!UPT UIADD3 URZ, URZ, URZ, URZ ;  /* 0x0000003f3f3ff290 */ /* 0x000fea000fffe03f */
[----:B------:R0:W-:Y:S02]  /*4bc90*/  STL.64 [R1+0x660], R20 ;  /* 0x0006601401007387 */ /* 0x0001e40000100a00 */
[----:B------:R2:W-:Y:S02]  /*4bca0*/  STL.64 [R1+0x668], R22 ;  /* 0x0006681601007387 */ /* 0x0005e40000100a00 */
[----:B0-----:R-:W-:Y:S02]  /*4bcb0*/  IMAD.MOV.U32 R21, RZ, RZ, R14 ;  /* 0x000000ffff157224 */ /* 0x001fe400078e000e */
[----:B------:R-:W-:Y:S02]  /*4bcc0*/  IMAD.MOV.U32 R20, RZ, RZ, R15 ;  /* 0x000000ffff147224 */ /* 0x000fe400078e000f */
[----:B------:R-:W4:Y:S01]  /*4bcd0*/  LDL.LU.64 R14, [R1+0x2488] ;  /* 0x00248800010e7983 */ /* 0x000f220000300a00 */
[----:B------:R-:W4:Y:S02]  /*4bce0*/  LDL.LU.64 R12, [R1+0x2480] ;  /* 0x00248000010c7983 */ /* 0x000f240000300a00 */
[----:B------:R-:W-:-:S02]  /*4bcf0*/  IMAD.MOV.U32 R19, RZ, RZ, R2 ;  /* 0x000000ffff137224 */ /* 0x000fc400078e0002 */
[----:B------:R-:W-:Y:S02]  /*4bd00*/  IMAD.MOV.U32 R2, RZ, RZ, R11 ;  /* 0x000000ffff027224 */ /* 0x000fe400078e000b */
[----:B--2---:R-:W-:-:S03]  /*4bd10*/  IMAD.MOV.U32 R22, RZ, RZ, R26 ;  /* 0x000000ffff167224 */ /* 0x004fc600078e001a */
[C---:B---3--:R-:W-:Y:S08]  /*4bd20*/  HMMA.16816.F32.BF16 R16, R4.reuse, R26, R16 ;  /* 0x0000001a0410723c */ /* 0x048ff00000041810 */
[C---:B----4-:R-:W-:Y:S11]  /*4bd30*/  HMMA.16816.F32.BF16 R12, R4.reuse, R10, R12 ;  /* 0x0000000a040c723c */ /* 0x050ff6000004180c */
[----:B------:R-:W-:Y:S11]  /*4bd40*/  @!UPT UIADD3 URZ, URZ, URZ, URZ ;  /* 0x0000003f3f3ff290 */ /* 0x000ff6000fffe03f */
[----:B------:R-:W-:Y:S01]  /*4bd50*/  @!UPT UIADD3 URZ, URZ, URZ, URZ ;  /* 0x0000003f3f3ff290 */ /* 0x000fe2000fffe03f */
[----:B------:R0:W-:Y:S01]  /*4bd60*/  STL.64 [R1+0x650], R12 ;  /* 0x0006500c01007387 */ /* 0x0001e20000100a00 */
[----:B------:R-:W-:Y:S02]  /*4bd70*/  STL.64 [R1+0x658], R14 ;  /* 0x0006580e01007387 */ /* 0x000fe40000100a00 */
[----:B0-----:R-:W-:Y:S02]  /*4bd80*/  IMAD.MOV.U32 R12, RZ, RZ, R10 ;  /* 0x000000ffff0c7224 */ /* 0x001fe400078e000a */
[----:B------:R-:W2:Y:S01]  /*4bd90*/  LDL.LU.64 R10, [R1+0x5f0] ;  /* 0x0005f000010a7983 */ /* 0x000ea20000300a00 */
[----:B------:R-:W-:Y:S02]  /*4bda0*/  STL.64 [R1+0x640], R16 ;  /* 0x0006401001007387 */ /* 0x000fe40000100a00 */
[----:B------:R0:W-:Y:S02]  /*4bdb0*/  STL.64 [R1+0x648], R18 ;  /* 0x0006481201007387 */ /* 0x0001e40000100a00 */
[----:B------:R-:W-:Y:S01]  /*4bdc0*/  IMAD.MOV.U32 R13, RZ, RZ, R27 ;  /* 0x000000ffff0d7224 */ /* 0x000fe200078e001b */
[----:B0-----:R-:W3:Y:S01]  /*4bdd0*/  LDL.LU.64 R18, [R1+0x2478] ;  /* 0x0024780001127983 */ /* 0x001ee20000300a00 */
[----:B------:R-:W3:Y:S02]  /*4bde0*/  LDL.LU.64 R26, [R1+0x2470] ;  /* 0x00247000011a7983 */ /* 0x000ee40000300a00 */
[----:B------:R-:W3:Y:S02]  /*4bdf0*/  LDL.LU.64 R24, [R1+0x2468] ;  /* 0x0024680001187983 */ /* 0x000ee40000300a00 */
[----:B------:R-:W-:Y:S01]  /*4be00*/  STL.64 [R1+0x2458], R12 ;  /* 0x0024580c01007387 */ /* 0x000fe20000100a00 */
[----:B------:R-:W4:Y:S01]  /*4be10*/  LDL.LU.64 R14, [R1+0x18] ;  /* 0x00001800010e7983 */ /* 0x000f220000300a00 */
[----:B---3--:R-:W-:Y:S01]  /*4be20*/  HMMA.16816.F32.BF16 R24, R4, R18, R24 ;  /* 0x000000120418723c */ /* 0x008fe20000041818 */
[----:B------:R-:W-:Y:S11]  /*4be30*/  IMAD.MOV.U32 R23, RZ, RZ, R19 ;  /* 0x000000ffff177224 */ /* 0x000ff600078e0013 */
[----:B------:R-:W-:Y:S11]  /*4be40*/  @!UPT UIADD3 URZ, URZ, URZ, URZ ;  /* 0x0000003f3f3ff290 */ /* 0x000ff6000fffe03f */
[----:B------:R0:W-:Y:S01]  /*4be50*/  STL.64 [R1+0x4a0], R24 ;  /* 0x0004a01801007387 */ /* 0x0001e20000100a00 */
[----:B------:R-:W-:Y:S02]  /*4be60*/  STL.64 [R1+0x4a8], R26 ;  /* 0x0004a81a01007387 */ /* 0x000fe40000100a00 */
[----:B0-----:R-:W-:Y:S02]  /*4be70*/  IMAD.MOV.U32 R24, RZ, RZ, R18 ;  /* 0x000000ffff187224 */ /* 0x001fe400078e0012 */
[----:B------:R-:W3:Y:S01]  /*4be80*/  LDL.LU.64 R18, [R1+0x2460] ;  /* 0x0024600001127983 */ /* 0x000ee20000300a00 */
[----:B------:R-:W3:Y:S02]  /*4be90*/  LDL.LU.64 R8, [R1+0x5e8] ;  /* 0x0005e80001087983 */ /* 0x000ee40000300a00 */
[----:B--2---:R-:W-:Y:S01]  /*4bea0*/  STL.64 [R1+0x23a0], R10 ;  /* 0x0023a00a01007387 */ /* 0x004fe20000100a00 */
[----:B---3--:R0:W-:Y:S04]  /*4beb0*/  STL.64 [R1+0x2398], R8 ;  /* 0x0023980801007387 */ /* 0x0081e80000100a00 */
[----:B0-----:R-:W2:Y:S01]  /*4bec0*/  LDL.LU R8, [R1+0x160] ;  /* 0x0001600001087983 */ /* 0x001ea20000300800 */
[----:B------:R-:W2:Y:S02]  /*4bed0*/  LDL.LU R9, [R1+0x164] ;  /* 0x0001640001097983 */ /* 0x000ea40000300800 */
[----:B------:R-:W2:Y:S02]  /*4bee0*/  LDL.LU R10, [R1+0x168] ;  /* 0x00016800010a7983 */ /* 0x000ea40000300800 */
[----:B------:R-:W2:Y:S02]  /*4bef0*/  LDL.LU R11, [R1+0x16c] ;  /* 0x00016c00010b7983 */ /* 0x000ea40000300800 */
[----:B----4-:R-:W-:-:S02]  /*4bf00*/  IMAD.MOV.U32 R17, RZ, RZ, R14 ;  /* 0x000000ffff117224 */ /* 0x010fc400078e000e */
[----:B------:R-:W-:Y:S01]  /*4bf10*/  IMAD.MOV.U32 R16, RZ, RZ, R15 ;  /* 0x000000ffff107224 */ /* 0x000fe200078e000f */
[----:B------:R-:W3:Y:S01]  /*4bf20*/  LDL.LU.64 R12, [R1+0x2458] ;  /* 0x00245800010c7983 */ /* 0x000ee20000300a00 */
[----:B--2---:R-:W-:Y:S11]  /*4bf30*/  HMMA.16816.F32.BF16 R8, R4, R14, R8 ;  /* 0x0000000e0408723c */ /* 0x004ff60000041808 */
[----:B------:R-:W-:Y:S11]  /*4bf40*/  @!UPT UIADD3 URZ, URZ, URZ, URZ ;  /* 0x0000003f3f3ff290 */ /* 0x000ff6000fffe03f */
[----:B------:R-:W-:Y:S01]  /*4bf50*/  @!UPT UIADD3 URZ, URZ, URZ, URZ ;  /* 0x0000003f3f3ff290 */ /* 0x000fe2000fffe03f */
[----:B------:R0:W-:Y:S01]  /*4bf60*/  STL.64 [R1+0x490], R8 ;  /* 0x0004900801007387 */ /* 0x0001e20000100a00 */
[----:B------:R1:W-:Y:S02]  /*4bf70*/  STL.64 [R1+0x498], R10 ;  /* 0x0004980a01007387 */ /* 0x0003e40000100a00 */
[----:B------:R-:W-:Y:S02]  /*4bf80*/  STL.64 [R1+0x2448], R18 ;  /* 0x0024481201007387 */ /* 0x000fe40000100a00 */
[----:B------:R-:W-:Y:S01]  /*4bf90*/  IMAD.MOV.U32 R14, RZ, RZ, R8 ;  /* 0x000000ffff0e7224 */ /* 0x000fe200078e0008 */
[----:B------:R-:W-:Y:S01]  /*4bfa0*/  STL.64 [R1+0x2440], R16 ;  /* 0x0024401001007387 */ /* 0x000fe20000100a00 */
[----:B------:R-:W-:-:S03]  /*4bfb0*/  IMAD.MOV.U32 R15, RZ, RZ, R9 ;  /* 0x000000ffff0f7224 */ /* 0x000fc600078e0009 */
[----:B0-----:R-:W2:Y:S01]  /*4bfc0*/  LDL.LU R8, [R1+0x90] ;  /* 0x0000900001087983 */ /* 0x001ea20000300800 */
[----:B------:R-:W2:Y:S02]  /*4bfd0*/  LDL.LU R9, [R1+0x94] ;  /* 0x0000940001097983 */ /* 0x000ea40000300800 */
[----:B-1----:R-:W4:Y:S02]  /*4bfe0*/  LDL.LU R10, [R1+0x98] ;  /* 0x00009800010a7983 */ /* 0x002f240000300800 */
[----:B------:R-:W4:Y:S02]  /*4bff0*/  LDL.LU R11, [R1+0x9c] ;  /* 0x00009c00010b7983 */ /* 0x000f240000300800 */
[----:B----4-:R0:W-:Y:S01]  /*4c000*/  STL.64 [R1+0x23b0], R10 ;  /* 0x0023b00a01007387 */ /* 0x0101e20000100a00 */
[----:B--2---:R-:W-:Y:S02]  /*4c010*/  STL.64 [R1+0x23a8], R8 ;  /* 0x0023a80801007387 */ /* 0x004fe40000100a00 */
[----:B0-----:R-:W-:-:S02]  /*4c020*/  IMAD.MOV.U32 R10, RZ, RZ, R24 ;  /* 0x000000ffff0a7224 */ /* 0x001fc400078e0018 */
[----:B------:R-:W-:-:S05]  /*4c030*/  IMAD.MOV.U32 R11, RZ, RZ, R23 ;  /* 0x000000ffff0b7224 */ /* 0x000fca00078e0017 */
[----:B------:R0:W-:Y:S02]  /*4c040*/  STL.64 [R1+0x23c8], R10 ;  /* 0x0023c80a01007387 */ /* 0x0001e40000100a00 */
[----:B0-----:R-:W-:Y:S02]  /*4c050*/  IMAD.MOV.U32 R10, RZ, RZ, R22 ;  /* 0x000000ffff0a7224 */ /* 0x001fe400078e0016 */
[----:B---3--:R-:W-:-:S05]  /*4c060*/  IMAD.MOV.U32 R11, RZ, RZ, R13 ;  /* 0x000000ffff0b7224 */ /* 0x008fca00078e000d */
[----:B------:R0:W-:Y:S02]  /*4c070*/  STL.64 [R1+0x23e0], R10 ;  /* 0x0023e00a01007387 */ /* 0x0001e40000100a00 */
[----:B0-----:R-:W-:Y:S02]  /*4c080*/  IMAD.MOV.U32 R10, RZ, RZ, R12 ;  /* 0x000000ffff0a7224 */ /* 0x001fe400078e000c */
[----:B------:R-:W-:-:S05]  /*4c090*/  IMAD.MOV.U32 R11, RZ, RZ, R2 ;  /* 0x000000ffff0b7224 */ /* 0x000fca00078e0002 */
[----:B------:R-:W-:Y:S01]  /*4c0a0*/  STL.64 [R1+0x23f8], R10 ;  /* 0x0023f80a01007387 */ /* 0x000fe20000100a00 */
[----:B------:R-:W2:Y:S02]  /*4c0b0*/  LDL.LU.64 R12, [R1+0x5e0] ;  /* 0x0005e000010c7983 */ /* 0x000ea40000300a00 */
[----:B------:R-:W3:Y:S02]  /*4c0c0*/  LDL.LU.64 R28, [R1+0x5d8] ;  /* 0x0005d800011c7983 */ /* 0x000ee40000300a00 */
[----:B------:R-:W4:Y:S01]  /*4c0d0*/  LDL.LU R2, [R1+0xbd4] ;  /* 0x000bd40001027983 */ /* 0x000f220000300800 */
[----:B------:R-:W-:Y:S01]  /*4c0e0*/  STL [R1+0x2118], R14 ;  /* 0x0021180e01007387 */ /* 0x000fe20000100800 */
[----:B------:R-:W-:Y:S03]  /*4c0f0*/  STL [R1+0x2114], R15 ;  /* 0x0021140f01007387 */ /* 0x000fe60000100800 */
[----:B--2---:R0:W-:Y:S04]  /*4c100*/  STL.64 [R1+0x2390], R12 ;  /* 0x0023900c01007387 */ /* 0x0041e80000100a00 */
[----:B0-----:R-:W2:Y:S01]  /*4c110*/  LDL.LU R12, [R1+0x80] ;  /* 0x00008000010c7983 */ /* 0x001ea20000300800 */
[----:B------:R-:W2:Y:S02]  /*4c120*/  LDL.LU R13, [R1+0x84] ;  /* 0x00008400010d7983 */ /* 0x000ea40000300800 */
[----:B------:R-:W2:Y:S02]  /*4c130*/  LDL.LU R14, [R1+0x88] ;  /* 0x00008800010e7983 */ /* 0x000ea40000300800 */
[----:B------:R-:W-:-:S02]  /*4c140*/  IMAD.MOV.U32 R15, RZ, RZ, R3 ;  /* 0x000000ffff0f7224 */ /* 0x000fc400078e0003 */
[----:B------:R-:W3:Y:S01]  /*4c150*/  LDL.LU R3, [R1+0x2454] ;  /* 0x0024540001037983 */ /* 0x000ee20000300800 */
[----:B------:R-:W3:Y:S02]  /*4c160*/  LDL.LU R16, [R1+0x150] ;  /* 0x0001500001107983 */ /* 0x000ee40000300800 */
[----:B------:R-:W3:Y:S02]  /*4c170*/  LDL.LU R17, [R1+0x154] ;  /* 0x0001540001117983 */ /* 0x000ee40000300800 */
[----:B------:R-:W3:Y:S01]  /*4c180*/  LDL.LU R18, [R1+0x158] ;  /* 0x0001580001127983 */ /* 0x000ee20000300800 */
[----:B------:R-:W3:Y:S01]  /*4c190*/  LDL.LU R19, [R1+0x15c] ;  /* 0x00015c0001137983 */ /* 0x000ee20000300800 */
[----:B------:R-:W-:Y:S02]  /*4c1a0*/  IMAD.MOV.U32 R10, RZ, RZ, R21 ;  /* 0x000000ffff0a7224 */ /* 0x000fe400078e0015 */
[----:B------:R-:W-:Y:S02]  /*4c1b0*/  IMAD.MOV.U32 R11, RZ, RZ, R20 ;  /* 0x000000ffff0b7224 */ /* 0x000fe400078e0014 */
[----:B------:R-:W3:Y:S01]  /*4c1c0*/  LDL.64 R26, [R1+0x8] ;  /* 0x00000800011a7983 */ /* 0x000ee20000100a00 */
[----:B------:R-:W3:Y:S01]  /*4c1d0*/  LDL.LU R20, [R1+0xf0] ;  /* 0x0000f00001147983 */ /* 0x000ee20000300800 */
[----:B------:R-:W3:Y:S02]  /*4c1e0*/  LDL.LU R21, [R1+0xf4] ;  /* 0x0000f40001157983 */ /* 0x000ee40000300800 */
[----:B------:R-:W3:Y:S02]  /*4c1f0*/  LDL.LU R22, [R1+0xf8] ;  /* 0x0000f80001167983 */ /* 0x000ee40000300800 */
[----:B------:R-:W3:Y:S01]  /*4c200*/  LDL.LU R23, [R1+0xfc] ;  /* 0x0000fc0001177983 */ /* 0x000ee20000300800 */
[----:B------:R0:W-:Y:S01]  /*4c210*/  STL.64 [R1+0x2418], R10 ;  /* 0x0024180a01007387 */ /* 0x0001e20000100a00 */
[----:B------:R-:W3:Y:S02]  /*4c220*/  LDL.LU R8, [R1+0xe0] ;  /* 0x0000e00001087983 */ /* 0x000ee40000300800 */
[----:B------:R-:W3:Y:S01]  /*4c230*/  LDL.LU R9, [R1+0xe4] ;  /* 0x0000e40001097983 */ /* 0x000ee20000300800 */
[----:B0-----:R-:W3:Y:S01]  /*4c240*/  LDL.LU R10, [R1+0xe8] ;  /* 0x0000e800010a7983 */ /* 0x001ee20000300800 */
[----:B------:R-:W3:Y:S03]  /*4c250*/  LDL.LU R11, [R1+0xec] ;  /* 0x0000ec00010b7983 */ /* 0x000ee60000300800 */
        /* <DEDUP_REMOVED lines=11> */
[----:B---3--:R-:W-:-:S02]  /*4c310*/  IMAD.MOV.U32 R15, RZ, RZ, R3 ;  /* 0x000000ffff0f7224 */ /* 0x008fc400078e0003 */
[----:B------:R-:W3:Y:S01]  /*4c320*/  LDL.LU R3, [R1+0x2450] ;  /* 0x0024500001037983 */ /* 0x000ee20000300800 */
[----:B------:R-:W-:Y:S03]  /*4c330*/  HMMA.16816.F32.BF16 R16, R4, R26, R16 ;  /* 0x0000001a0410723c */ /* 0x000fe60000041810 */
        /* <DEDUP_REMOVED lines=11> */
[----:B------:R-:W-:Y:S01]  /*4c3f0*/  STL.64 [R1+0x480], R16 ;  /* 0x0004801001007387 */ /* 0x000fe20000100a00 */
[----:B------:R0:W-:Y:S01]  /*4c400*/  STL.64 [R1+0x488], R18 ;  /* 0x0004881201007387 */ /* 0x0001e20000100a00 */
[----:B---3--:R-:W-:-:S02]  /*4c410*/  IMAD.MOV.U32 R15, RZ, RZ, R3 ;  /* 0x000000ffff0f7224 */ /* 0x008fc400078e0003 */
[----:B------:R-:W-:Y:S01]  /*4c420*/  IMAD.MOV.U32 R3, RZ, RZ, R27 ;  /* 0x000000ffff037224 */ /* 0x000fe200078e001b */
[----:B0-----:R-:W3:Y:S01]  /*4c430*/  LDL.LU.64 R18, [R1+0x2448] ;  /* 0x0024480001127983 */ /* 0x001ee20000300a00 */
[----:B------:R-:W2:Y:S02]  /*4c440*/  LDL.LU.64 R16, [R1+0x2440] ;  /* 0x0024400001107983 */ /* 0x000ea40000300a00 */
[----:B------:R-:W2:Y:S02]  /*4c450*/  LDL.LU.64 R26, [R1+0x2438] ;  /* 0x00243800011a7983 */ /* 0x000ea40000300a00 */
[----:B------:R-:W3:Y:S01]  /*4c460*/  LDL.LU R25, [R1+0x2430] ;  /* 0x0024300001197983 */ /* 0x000ee20000300800 */
[----:B--2---:R-:W-:Y:S01]  /*4c470*/  HMMA.16816.F32.BF16 R4, R4, R26, R20 ;  /* 0x0000001a0404723c */ /* 0x004fe20000041814 */
        /* <DEDUP_REMOVED lines=8> */
[----:B------:R-:W2:Y:S11]  /*4c500*/  LDL.LU.64 R10, [R1+0x2418] ;  /* 0x00241800010a7983 */ /* 0x000eb60000300a00 */
[----:B------:R-:W-:Y:S11]  /*4c510*/  @!UPT UIADD3 URZ, URZ, URZ, URZ ;  /* 0x0000003f3f3ff290 */ /* 0x000ff6000fffe03f */
[----:B------:R0:W-:Y:S01]  /*4c520*/  STL.64 [R1+0x5c0], R16 ;  /* 0x0005c01001007387 */ /* 0x0001e20000100a00 */
[----:B------:R-:W-:Y:S02]  /*4c530*/  IMAD.MOV.U32 R24, RZ, RZ, R18 ;  /* 0x000000ffff187224 */ /* 0x000fe400078e0012 */
[----:B------:R1:W-:Y:S01]  /*4c540*/  STL.64 [R1+0x5c8], R18 ;  /* 0x0005c81201007387 */ /* 0x0003e20000100a00 */
[----:B0-----:R-:W3:Y:S01]  /*4c550*/  LDL.LU R16, [R1+0x70] ;  /* 0x0000700001107983 */ /* 0x001ee20000300800 */
[----:B------:R-:W3:Y:S02]  /*4c560*/  LDL.LU R17, [R1+0x74] ;  /* 0x0000740001117983 */ /* 0x000ee40000300800 */
[----:B-1----:R-:W-:Y:S02]  /*4c570*/  IMAD.MOV.U32 R18, RZ, RZ, R0 ;  /* 0x000000ffff127224 */ /* 0x002fe400078e0000 */
[----:B------:R-:W3:Y:S01]  /*4c580*/  LDL.LU R0, [R1+0x2410] ;  /* 0x0024100001007983 */ /* 0x000ee20000300800 */
[----:B------:R-:W-:Y:S02]  /*4c590*/  STL [R1+0x211c], R24 ;  /* 0x00211c1801007387 */ /* 0x000fe40000100800 */
[----:B------:R-:W-:Y:S01]  /*4c5a0*/  IMAD.MOV.U32 R19, RZ, RZ, R25 ;  /* 0x000000ffff137224 */ /* 0x000fe200078e0019 */
[C---:B--2---:R-:W-:Y:S01]  /*4c5b0*/  HMMA.16816.F32.BF16 R8, R20.reuse, R10, R12 ;  /* 0x0000000a1408723c */ /* 0x044fe2000004180c */
[----:B------:R-:W2:Y:S01]  /*4c5c0*/  LDL.LU.64 R14, [R1+0x2408] ;  /* 0x00240800010e7983 */ /* 0x000ea20000300a00 */
[----:B------:R-:W2:Y:S11]  /*4c5d0*/  LDL.LU.64 R12, [R1+0x2400] ;  /* 0x00240000010c7983 */ /* 0x000eb60000300a00 */
[----:B------:R-:W-:Y:S10]  /*4c5e0*/  @!UPT UIADD3 URZ, URZ, URZ, URZ ;  /* 0x0000003f3f3ff290 */ /* 0x000ff4000fffe03f */
[----:B------:R-:W-:Y:S01]  /*4c5f0*/  STL.64 [R1+0x590], R8 ;  /* 0x0005900801007387 */ /* 0x000fe20000100a00 */
[----:B------:R0:W-:Y:S02]  /*4c600*/  STL.64 [R1+0x598], R10 ;  /* 0x0005980a01007387 */ /* 0x0001e40000100a00 */
        /* <DEDUP_REMOVED lines=19> */
[----:B------:R-:W2:Y:S11]  /*4c740*/  LDL.LU.64 R12, [R1+0x23b8] ;  /* 0x0023b800010c7983 */ /* 0x000eb60000300a00 */
[----:B------:R-:W-:Y:S09]  /*4c750*/  @!UPT UIADD3 URZ, URZ, URZ, URZ ;  /* 0x0000003f3f3ff290 */ /* 0x000ff2000fffe03f */
[----:B------:R-:W-:Y:S01]  /*4c760*/  STL.64 [R1+0x220], R8 ;  /* 0x0002200801007387 */ /* 0x000fe20000100a00 */
[----:B------:R0:W-:Y:S03]  /*4c770*/  STL.64 [R1+0x228], R10 ;  /* 0x0002280a01007387 */ /* 0x0001e60000100a00 */
[----:B0-----:R-:W2:Y:S01]  /*4c780*/  LDL.LU.64 R10, [R1+0x23b0] ;  /* 0x0023b000010a7983 */ /* 0x001ea20000300a00 */
[----:B------:R-:W2:Y:S02]  /*4c790*/  LDL.LU.64 R8, [R1+0x23a8] ;  /* 0x0023a80001087983 */ /* 0x000ea40000300a00 */
[----:B------:R-:W-:-:S04]  /*4c7a0*/  IMAD.MOV.U32 R25, RZ, RZ, c[0x0][0x188] ;  /* 0x00006200ff197624 */ /* 0x000fc800078e00ff */
[----:B------:R-:W-:Y:S01]  /*4c7b0*/  IMAD.SHL.U32 R25, R25, 0x80, RZ ;  /* 0x0000008019197824 */ /* 0x000fe200078e00ff */
[----:B--2---:R-:W-:Y:S01]  /*4c7c0*/  HMMA.16816.F32.BF16 R4, R20, R6, R8 ;  /* 0x000000061404723c */ /* 0x004fe20000041808 */
[----:B------:R-:W2:Y:S02]  /*4c7d0*/  LDL.LU.64 R10, [R1+0x23a0] ;  /* 0x0023a000010a7983 */ /* 0x000ea40000300a00 */
[----:B------:R-:W-:Y:S02]  /*4c7e0*/  IMAD.SHL.U32 R25, R25, 0x2, RZ ;  /* 0x0000000219197824 */ /* 0x000fe400078e00ff */
[----:B------:R-:W3:Y:S11]  /*4c7f0*/  LDL.LU.64 R8, [R1+0x2398] ;  /* 0x0023980001087983 */ /* 0x000ef60000300a00 */
[----:B------:R-:W-:Y:S07]  /*4c800*/  @!UPT UIADD3 URZ, URZ, URZ, URZ ;  /* 0x0000003f3f3ff290 */ /* 0x000fee000fffe03f */
[----:B------:R2:W-:Y:S01]  /*4c810*/  STL.64 [R1+0x330], R4 ;  /* 0x0003300401007387 */ /* 0x0005e20000100a00 */
[----:B------:R0:W-:Y:S01]  /*4c820*/  STL.64 [R1+0x338], R6 ;  /* 0x0003380601007387 */ /* 0x0001e20000100a00 */
[----:B--2---:R-:W-:-:S05]  /*4c830*/  IADD3 R4, P0, R10, R25, RZ ;  /* 0x000000190a047210 */ /* 0x004fca0007f1e0ff */
[----:B------:R1:W-:Y:S01]  /*4c840*/  STL [R1+0x2208], R4 ;  /* 0x0022080401007387 */ /* 0x0003e20000100800 */
[----:B0-----:R-:W1:Y:S02]  /*4c850*/  LDL.LU R6, [R1+0x8] ;  /* 0x0000080001067983 */ /* 0x001e640000300800 */
[----:B------:R-:W-:-:S07]  /*4c860*/  IMAD.MOV.U32 R7, RZ, RZ, R3 ;  /* 0x000000ffff077224 */ /* 0x000fce00078e0003 */
[----:B-1----:R-:W-:Y:S01]  /*4c870*/  HMMA.16816.F32.BF16 R4, R20, R6, R12 ;  /* 0x000000061404723c */ /* 0x002fe2000004180c */
[----:B------:R-:W2:Y:S01]  /*4c880*/  LDL.LU.64 R12, [R1+0x2390] ;  /* 0x00239000010c7983 */ /* 0x000ea20000300a00 */
[----:B---3--:R-:W-:Y:S11]  /*4c890*/  IMAD.X R10, R11, 0x1, R0, P0 ;  /* 0x000000010b0a7824 */ /* 0x008ff600000e0600 */
[----:B------:R-:W-:Y:S10]  /*4c8a0*/  @!UPT UIADD3 URZ, URZ, URZ, URZ ;  /* 0x0000003f3f3ff290 */ /* 0x000ff4000fffe03f */
[----:B------:R-:W-:Y:S01]  /*4c8b0*/  STL.64 [R1+0x450], R4 ;  /* 0x0004500401007387 */ /* 0x000fe20000100a00 */
[----:B------:R0:W-:Y:S02]  /*4c8c0*/  STL.64 [R1+0x458], R6 ;  /* 0x0004580601007387 */ /* 0x0001e40000100a00 */
[-C--:B0-----:R-:W-:Y:S02]  /*4c8d0*/  IADD3 R7, P1, R8, R25.reuse, RZ ;  /* 0x0000001908077210 */ /* 0x081fe40007f3e0ff */
[----:B------:R-:W-:-:S03]  /*4c8e0*/  IADD3 R5, P2, R28, R25, RZ ;  /* 0x000000191c057210 */ /* 0x000fc60007f5e0ff */
[----:B------:R-:W-:Y:S01]  /*4c8f0*/  STL [R1+0x220c], R7 ;  /* 0x00220c0701007387 */ /* 0x000fe20000100800 */
[----:B------:R-:W3:Y:S02]  /*4c900*/  LDL R3, [R1+0x1fec] ;  /* 0x001fec0001037983 */ /* 0x000ee40000100800 */
[----:B------:R-:W-:Y:S02]  /*4c910*/  STL [R1+0x2210], R10 ;  /* 0x0022100a01007387 */ /* 0x000fe40000100800 */
[--C-:B------:R-:W-:Y:S01]  /*4c920*/  IMAD.X R11, R9, 0x1, R0.reuse, P1 ;  /* 0x00000001090b7824 */ /* 0x100fe200008e0600 */
[----:B----4-:R-:W-:Y:S01]  /*4c930*/  IADD3 R2, R2, 0x1, RZ ;  /* 0x0000000102027810 */ /* 0x010fe20007ffe0ff */
[----:B------:R-:W-:Y:S01]  /*4c940*/  IMAD.X R9, R29, 0x1, R0, P2 ;  /* 0x000000011d097824 */ /* 0x000fe200010e0600 */
[----:B--2---:R-:W-:-:S05]  /*4c950*/  IADD3 R6, P0, R12, R25, RZ ;  /* 0x000000190c067210 */ /* 0x004fca0007f1e0ff */
[----:B------:R-:W-:Y:S01]  /*4c960*/  STL [R1+0x2124], R6 ;  /* 0x0021240601007387 */ /* 0x000fe20000100800 */
[----:B------:R0:W-:Y:S02]  /*4c970*/  STL [R1+0x2128], R5 ;  /* 0x0021280501007387 */ /* 0x0001e40000100800 */
[----:B0-----:R-:W-:Y:S01]  /*4c980*/  HMMA.16816.F32.BF16 R4, R20, R26, R16 ;  /* 0x0000001a1404723c */ /* 0x001fe20000041810 */
[----:B------:R-:W-:Y:S01]  /*4c990*/  IMAD.X R8, R13, 0x1, R0, P0 ;  /* 0x000000010d087824 */ /* 0x000fe200000e0600 */
[----:B------:R-:W-:Y:S04]  /*4c9a0*/  STL [R1+0x2214], R11 ;  /* 0x0022140b01007387 */ /* 0x000fe80000100800 */
[----:B------:R-:W-:Y:S01]  /*4c9b0*/  STL [R1+0x212c], R8 ;  /* 0x00212c0801007387 */ /* 0x000fe20000100800 */
[----:B------:R-:W-:Y:S02]  /*4c9c0*/  STL [R1+0xbd4], R2 ;  /* 0x000bd40201007387 */ /* 0x000fe40000100800 */
[----:B------:R0:W-:Y:S02]  /*4c9d0*/  STL [R1+0x2380], R0 ;  /* 0x0023800001007387 */ /* 0x0001e40000100800 */
[----:B------:R-:W-:Y:S11]  /*4c9e0*/  STL [R1+0x2130], R9 ;  /* 0x0021300901007387 */ /* 0x000ff60000100800 */
[----:B------:R-:W-:Y:S02]  /*4c9f0*/  @!UPT UIADD3 URZ, URZ, URZ, URZ ;  /* 0x0000003f3f3ff290 */ /* 0x000fe4000fffe03f */
[----:B------:R-:W-:Y:S02]  /*4ca00*/  IMAD.MOV.U32 R20, RZ, RZ, R7 ;  /* 0x000000ffff147224 */ /* 0x000fe400078e0007 */
[----:B------:R-:W-:Y:S01]  /*4ca10*/  IMAD.MOV.U32 R21, RZ, RZ, R6 ;  /* 0x000000ffff157224 */ /* 0x000fe200078e0006 */
[----:B------:R-:W-:Y:S01]  /*4ca20*/  STL.64 [R1+0x460], R4 ;  /* 0x0004600401007387 */ /* 0x000fe20000100a00 */
[----:B------:R-:W-:Y:S02]  /*4ca30*/  STL.64 [R1+0x468], R6 ;  /* 0x0004680601007387 */ /* 0x000fe40000100a00 */
[----:B------:R-:W-:Y:S01]  /*4ca40*/  STL [R1+0x2138], R20 ;  /* 0x0021381401007387 */ /* 0x000fe20000100800 */
[----:B------:R-:W-:Y:S01]  /*4ca50*/  STL [R1+0x2134], R21 ;  /* 0x0021341501007387 */ /* 0x000fe20000100800 */
[----:B0-----:R-:W2:Y:S03]  /*4ca60*/  LDL.LU R0, [R1+0x1a4c] ;  /* 0x001a4c0001007983 */ /* 0x001ea60000300800 */
[----:B--2---:R0:W-:Y:S04]  /*4ca70*/  STL [R1+0x2384], R0 ;  /* 0x0023840001007387 */ /* 0x0041e80000100800 */
[----:B0-----:R-:W2:Y:S04]  /*4ca80*/  LDL.LU R0, [R1+0x1a54] ;  /* 0x001a540001007983 */ /* 0x001ea80000300800 */
[----:B--2---:R0:W-:Y:S04]  /*4ca90*/  STL [R1+0x2388], R0 ;  /* 0x0023880001007387 */ /* 0x0041e80000100800 */
[----:B0-----:R-:W2:Y:S04]  /*4caa0*/  LDL.LU R0, [R1+0x1a5c] ;  /* 0x001a5c0001007983 */ /* 0x001ea80000300800 */
[----:B--2---:R0:W-:Y:S04]  /*4cab0*/  STL [R1+0x238c], R0 ;  /* 0x00238c0001007387 */ /* 0x0041e80000100800 */
[----:B0-----:R-:W2:Y:S01]  /*4cac0*/  LDL.LU R0, [R1+0x1a64] ;  /* 0x001a640001007983 */ /* 0x001ea20000300800 */
        /* <DEDUP_REMOVED lines=24> */
[----:B---3--:R-:W-:Y:S01]  /*4cc50*/  ISETP.NE.U32.AND P0, PT, R2, R3, PT ;  /* 0x000000030200720c */ /* 0x008fe20003f05070 */
[----:B------:R-:W3:Y:S02]  /*4cc60*/  LDL.LU R28, [R1+0x1a08] ;  /* 0x001a0800011c7983 */ /* 0x000ee40000300800 */
[----:B------:R-:W3:Y:S01]  /*4cc70*/  LDL.LU R3, [R1+0x19dc] ;  /* 0x0019dc0001037983 */ /* 0x000ee20000300800 */
[----:B------:R-:W3:Y:S01]  /*4cc80*/  LDL.LU R2, [R1+0x1a00] ;  /* 0x001a000001027983 */ /* 0x000ee20000300800 */
[----:B--2---:R-:W-:-:S05]  /*4cc90*/  IADD3 R0, P4, R0, R25, RZ ;  /* 0x0000001900007210 */ /* 0x004fca0007f9e0ff */
[----:B------:R0:W-:Y:S04]  /*4cca0*/  STL [R1+0x1a64], R0 ;  /* 0x001a640001007387 */ /* 0x0001e80000100800 */
[----:B0-----:R-:W2:Y:S02]  /*4ccb0*/  LDL.LU R0, [R1+0x238c] ;  /* 0x00238c0001007983 */ /* 0x001ea40000300800 */
        /* <DEDUP_REMOVED lines=8> */
[----:B0-----:R-:W2:Y:S01]  /*4cd40*/  LDL.LU R0, [R1+0x2380] ;  /* 0x0023800001007983 */ /* 0x001ea20000300800 */
[-C--:B----4-:R-:W-:Y:S02]  /*4cd50*/  IADD3 R21, P2, R21, R25.reuse, RZ ;  /* 0x0000001915157210 */ /* 0x090fe40007f5e0ff */
[----:B------:R-:W-:-:S03]  /*4cd60*/  IADD3 R20, P3, R20, R25, RZ ;  /* 0x0000001914147210 */ /* 0x000fc60007f7e0ff */
[----:B------:R-:W-:Y:S02]  /*4cd70*/  STL [R1+0x1a44], R21 ;  /* 0x001a441501007387 */ /* 0x000fe40000100800 */
[----:B------:R-:W-:Y:S02]  /*4cd80*/  STL [R1+0x1a3c], R20 ;  /* 0x001a3c1401007387 */ /* 0x000fe40000100800 */
[--C-:B--2---:R-:W-:Y:S01]  /*4cd90*/  IMAD.X R22, R22, 0x1, R0.reuse, P4 ;  /* 0x0000000116167824 */ /* 0x104fe200020e0600 */
[-C--:B------:R-:W-:Y:S01]  /*4cda0*/  IADD3 R23, P4, R23, R25.reuse, RZ ;  /* 0x0000001917177210 */ /* 0x080fe20007f9e0ff */
[--C-:B------:R-:W-:Y:S01]  /*4cdb0*/  IMAD.X R26, R26, 0x1, R0.reuse, P5 ;  /* 0x000000011a1a7824 */ /* 0x100fe200028e0600 */
[-C--:B------:R-:W-:Y:S01]  /*4cdc0*/  IADD3 R27, P5, R27, R25.reuse, RZ ;  /* 0x000000191b1b7210 */ /* 0x080fe20007fbe0ff */
[--C-:B------:R-:W-:Y:S01]  /*4cdd0*/  IMAD.X R9, R9, 0x1, R0.reuse, P6 ;  /* 0x0000000109097824 */ /* 0x100fe200030e0600 */
[----:B------:R-:W-:Y:S01]  /*4cde0*/  STL [R1+0x1a60], R22 ;  /* 0x001a601601007387 */ /* 0x000fe20000100800 */
[-C--:B------:R-:W-:Y:S01]  /*4cdf0*/  IADD3 R8, P6, R8, R25.reuse, RZ ;  /* 0x0000001908087210 */ /* 0x080fe20007fde0ff */
[----:B------:R-:W-:Y:S02]  /*4ce00*/  STL [R1+0x1a34], R23 ;  /* 0x001a341701007387 */ /* 0x000fe40000100800 */
        /* <DEDUP_REMOVED lines=32> */
[----:B------:R-:W-:Y:S02]  /*4d010*/  STL [R1+0x1a18], R18 ;  /* 0x001a181201007387 */ /* 0x000fe40000100800 */
[--C-:B---3--:R-:W-:Y:S01]  /*4d020*/  IMAD.X R28, R28, 0x1, R0.reuse, P3 ;  /* 0x000000011c1c7824 */ /* 0x108fe200018e0600 */
[----:B------:R-:W-:Y:S01]  /*4d030*/  STL [R1+0x19ec], R17 ;  /* 0x0019ec1101007387 */ /* 0x000fe20000100800 */
[----:B------:R-:W-:Y:S01]  /*4d040*/  IADD3 R3, P3, R3, R25, RZ ;  /* 0x0000001903037210 */ /* 0x000fe20007f7e0ff */
[----:B------:R-:W-:Y:S02]  /*4d050*/  STL [R1+0x1a10], R16 ;  /* 0x001a101001007387 */ /* 0x000fe40000100800 */
[----:B------:R-:W-:Y:S01]  /*4d060*/  STL [R1+0x19e4], R29 ;  /* 0x0019e41d01007387 */ /* 0x000fe20000100800 */
[----:B------:R0:W-:Y:S01]  /*4d070*/  STL [R1+0x237c], R0 ;  /* 0x00237c0001007387 */ /* 0x0001e20000100800 */
[----:B------:R-:W-:-:S02]  /*4d080*/  IMAD.X R2, R2, 0x1, R0, P4 ;  /* 0x0000000102027824 */ /* 0x000fc400020e0600 */
[----:B------:R-:W-:Y:S01]  /*4d090*/  STL [R1+0x1a08], R28 ;  /* 0x001a081c01007387 */ /* 0x000fe20000100800 */
[----:B0-----:R-:W2:Y:S01]  /*4d0a0*/  LDL.LU R0, [R1+0x19d4] ;  /* 0x0019d40001007983 */ /* 0x001ea20000300800 */
[----:B------:R-:W-:Y:S02]  /*4d0b0*/  STL [R1+0x19dc], R3 ;  /* 0x0019dc0301007387 */ /* 0x000fe40000100800 */
[----:B------:R-:W3:Y:S02]  /*4d0c0*/  LDL.LU R21, [R1+0x19c4] ;  /* 0x0019c40001157983 */ /* 0x000ee40000300800 */
[----:B------:R-:W-:Y:S01]  /*4d0d0*/  STL [R1+0x1a00], R2 ;  /* 0x001a000201007387 */ /* 0x000fe20000100800 */
[----:B---3--:R0:W-:Y:S04]  /*4d0e0*/  STL [R1+0x2370], R21 ;  /* 0x0023701501007387 */ /* 0x0081e80000100800 */
[----:B0-----:R-:W3:Y:S04]  /*4d0f0*/  LDL.LU R21, [R1+0x19f0] ;  /* 0x0019f00001157983 */ /* 0x001ee80000300800 */
[----:B---3--:R0:W-:Y:S04]  /*4d100*/  STL [R1+0x2374], R21 ;  /* 0x0023741501007387 */ /* 0x0081e80000100800 */
[----:B0-----:R-:W3:Y:S01]  /*4d110*/  LDL.LU R21, [R1+0x19cc] ;  /* 0x0019cc0001157983 */ /* 0x001ee20000300800 */
[----:B--2---:R-:W-:-:S03]  /*4d120*/  IADD3 R0, P4, R0, R25, RZ ;  /* 0x0000001900007210 */ /* 0x004fc60007f9e0ff */
[----:B---3--:R0:W-:Y:S04]  /*4d130*/  STL [R1+0x2378], R21 ;  /* 0x0023781501007387 */ /* 0x0081e80000100800 */
[----:B0-----:R-:W2:Y:S01]  /*4d140*/  LDL.LU R21, [R1+0x19f8] ;  /* 0x0019f80001157983 */ /* 0x001ea20000300800 */
[----:B------:R-:W3:Y:S02]  /*4d150*/  LDL.LU R20, [R1+0x19e8] ;  /* 0x0019e80001147983 */ /* 0x000ee40000300800 */
[----:B------:R-:W4:Y:S02]  /*4d160*/  LDL.LU R22, [R1+0x19bc] ;  /* 0x0019bc0001167983 */ /* 0x000f240000300800 */
        /* <DEDUP_REMOVED lines=24> */
[----:B------:R0:W-:Y:S02]  /*4d2f0*/  STL [R1+0x19d4], R0 ;  /* 0x0019d40001007387 */ /* 0x0001e40000100800 */
[----:B0-----:R-:W2:Y:S02]  /*4d300*/  LDL.LU R0, [R1+0x237c] ;  /* 0x00237c0001007983 */ /* 0x001ea40000300800 */
[----:B--2---:R-:W-:-:S05]  /*4d310*/  IMAD.X R21, R21, 0x1, R0, P5 ;  /* 0x0000000115157824 */ /* 0x004fca00028e0600 */
[----:B------:R0:W-:Y:S04]  /*4d320*/  STL [R1+0x19f8], R21 ;  /* 0x0019f81501007387 */ /* 0x0001e80000100800 */
[----:B0-----:R-:W2:Y:S02]  /*4d330*/  LDL.LU R21, [R1+0x2378] ;  /* 0x0023780001157983 */ /* 0x001ea40000300800 */
[----:B--2---:R-:W-:-:S05]  /*4d340*/  IADD3 R21, P5, R21, R25, RZ ;  /* 0x0000001915157210 */ /* 0x004fca0007fbe0ff */
[----:B------:R0:W-:Y:S04]  /*4d350*/  STL [R1+0x19cc], R21 ;  /* 0x0019cc1501007387 */ /* 0x0001e80000100800 */
[----:B0-----:R-:W2:Y:S02]  /*4d360*/  LDL.LU R21, [R1+0x2374] ;  /* 0x0023740001157983 */ /* 0x001ea40000300800 */
[----:B--2---:R-:W-:-:S05]  /*4d370*/  IMAD.X R21, R21, 0x1, R0, P6 ;  /* 0x0000000115157824 */ /* 0x004fca00030e0600 */
[----:B------:R0:W-:Y:S04]  /*4d380*/  STL [R1+0x19f0], R21 ;  /* 0x0019f01501007387 */ /* 0x0001e80000100800 */
[----:B0-----:R-:W2:Y:S01]  /*4d390*/  LDL.LU R21, [R1+0x2370] ;  /* 0x0023700001157983 */ /* 0x001ea20000300800 */
[--C-:B---3--:R-:W-:Y:S01]  /*4d3a0*/  IMAD.X R20, R20, 0x1, R0.reuse, P1 ;  /* 0x0000000114147824 */ /* 0x108fe200008e0600 */
[-C--:B----4-:R-:W-:Y:S01]  /*4d3b0*/  IADD3 R22, P1, R22, R25.reuse, RZ ;  /* 0x0000001916167210 */ /* 0x090fe20007f3e0ff */
[--C-:B------:R-:W-:Y:S01]  /*4d3c0*/  IMAD.X R23, R23, 0x1, R0.reuse, P2 ;  /* 0x0000000117177824 */ /* 0x100fe200010e0600 */
[-C--:B------:R-:W-:Y:S01]  /*4d3d0*/  IADD3 R26, P2, R26, R25.reuse, RZ ;  /* 0x000000191a1a7210 */ /* 0x080fe20007f5e0ff */
        /* <DEDUP_REMOVED lines=16> */
[----:B------:R-:W-:Y:S01]  /*4d4e0*/  IMAD.X R3, R3, 0x1, R0, P1 ;  /* 0x0000000103037824 */ /* 0x000fe200008e0600 */
[----:B------:R-:W-:-:S02]  /*4d4f0*/  IADD3 R2, P1, R2, R25, RZ ;  /* 0x0000001902027210 */ /* 0x000fc40007f3e0ff */
[----:B--2---:R-:W-:-:S05]  /*4d500*/  IADD3 R21, P6, R21, R25, RZ ;  /* 0x0000001915157210 */ /* 0x004fca0007fde0ff */
[----:B------:R-:W-:Y:S01]  /*4d510*/  STL [R1+0x19c4], R21 ;  /* 0x0019c41501007387 */ /* 0x000fe20000100800 */
[----:B------:R-:W-:Y:S02]  /*4d520*/  STL [R1+0x19e8], R20 ;  /* 0x0019e81401007387 */ /* 0x000fe40000100800 */
[----:B------:R-:W-:Y:S02]  /*4d530*/  STL [R1+0x19bc], R22 ;  /* 0x0019bc1601007387 */ /* 0x000fe40000100800 */
[----:B------:R-:W-:Y:S01]  /*4d540*/  STL [R1+0x19e0], R23 ;  /* 0x0019e01701007387 */ /* 0x000fe20000100800 */
[----:B------:R-:W-:Y:S01]  /*4d550*/  STL [R1+0x19b4], R26 ;  /* 0x0019b41a01007387 */ /* 0x000fe20000100800 */
[----:B------:R-:W-:Y:S02]  /*4d560*/  STL [R1+0x19d8], R27 ;  /* 0x0019d81b01007387 */ /* 0x000fe40000100800 */
[----:B------:R-:W-:Y:S02]  /*4d570*/  STL [R1+0x19ac], R9 ;  /* 0x0019ac0901007387 */ /* 0x000fe40000100800 */
[--C-:B------:R-:W-:Y:S01]  /*4d580*/  IMAD.X R10, R10, 0x1, R0.reuse, P6 ;  /* 0x000000010a0a7824 */ /* 0x100fe200030e0600 */
[----:B------:R-:W-:Y:S01]  /*4d590*/  STL [R1+0x19d0], R8 ;  /* 0x0019d00801007387 */ /* 0x000fe20000100800 */
[----:B------:R-:W-:Y:S01]  /*4d5a0*/  IADD3 R7, P6, R7, R25, RZ ;  /* 0x0000001907077210 */ /* 0x000fe20007fde0ff */
        /* <DEDUP_REMOVED lines=11> */
[----:B------:R-:W-:-:S02]  /*4d660*/  IMAD.X R29, R29, 0x1, R0, P6 ;  /* 0x000000011d1d7824 */ /* 0x000fc400030e0600 */
[----:B------:R-:W-:Y:S02]  /*4d670*/  STL [R1+0x19a0], R19 ;  /* 0x0019a01301007387 */ /* 0x000fe40000100800 */
[----:B------:R-:W-:Y:S01]  /*4d680*/  STL [R1+0x1974], R18 ;  /* 0x0019741201007387 */ /* 0x000fe20000100800 */
[----:B------:R-:W-:Y:S01]  /*4d690*/  IADD3 R28, P6, R28, R25, RZ ;  /* 0x000000191c1c7210 */ /* 0x000fe20007fde0ff */
[----:B------:R-:W-:Y:S01]  /*4d6a0*/  STL [R1+0x1998], R17 ;  /* 0x0019981101007387 */ /* 0x000fe20000100800 */
[----:B------:R-:W-:Y:S02]  /*4d6b0*/  STL [R1+0x196c], R16 ;  /* 0x00196c1001007387 */ /* 0x000fe40000100800 */
[----:B------:R-:W-:Y:S02]  /*4d6c0*/  STL [R1+0x1990], R29 ;  /* 0x0019901d01007387 */ /* 0x000fe40000100800 */
[----:B------:R0:W-:Y:S01]  /*4d6d0*/  STL [R1+0x236c], R25 ;  /* 0x00236c1901007387 */ /* 0x0001e20000100800 */
[----:B------:R-:W-:Y:S04]  /*4d6e0*/  STL [R1+0x1964], R28 ;  /* 0x0019641c01007387 */ /* 0x000fe80000100800 */
        /* <DEDUP_REMOVED lines=8> */
[----:B--2---:R-:W-:-:S03]  /*4d770*/  IMAD.X R25, R25, 0x1, R0, P2 ;  /* 0x0000000119197824 */ /* 0x004fc600010e0600 */
        /* <DEDUP_REMOVED lines=30> */
[----:B--2---:R-:W-:-:S05]  /*4d960*/  IADD3 R21, P2, R21, R25, RZ ;  /* 0x0000001915157210 */ /* 0x004fca0007f5e0ff */
[----:B------:R0:W-:Y:S04]  /*4d970*/  STL [R1+0x1954], R21 ;  /* 0x0019541501007387 */ /* 0x0001e80000100800 */
[----:B0-----:R-:W2:Y:S02]  /*4d980*/  LDL.LU R21, [R1+0x2368] ;  /* 0x0023680001157983 */ /* 0x001ea40000300800 */
[----:B--2---:R-:W-:-:S05]  /*4d990*/  IMAD.X R21, R21, 0x1, R0, P3 ;  /* 0x0000000115157824 */ /* 0x004fca00018e0600 */
[----:B------:R0:W-:Y:S04]  /*4d9a0*/  STL [R1+0x1978], R21 ;  /* 0x0019781501007387 */ /* 0x0001e80000100800 */
[----:B0-----:R-:W2:Y:S02]  /*4d9b0*/  LDL.LU R21, [R1+0x2364] ;  /* 0x0023640001157983 */ /* 0x001ea40000300800 */
[----:B--2---:R-:W-:-:S05]  /*4d9c0*/  IADD3 R21, P3, R21, R25, RZ ;  /* 0x0000001915157210 */ /* 0x004fca0007f7e0ff */
[----:B------:R0:W-:Y:S04]  /*4d9d0*/  STL [R1+0x194c], R21 ;  /* 0x00194c1501007387 */ /* 0x0001e80000100800 */
[----:B0-----:R-:W2:Y:S01]  /*4d9e0*/  LDL.LU R21, [R1+0x2360] ;  /* 0x0023600001157983 */ /* 0x001ea20000300800 */
[--C-:B----4-:R-:W-:Y:S01]  /*4d9f0*/  IMAD.X R22, R22, 0x1, R0.reuse, P5 ;  /* 0x0000000116167824 */ /* 0x110fe200028e0600 */
        /* <DEDUP_REMOVED lines=18> */
[----:B------:R-:W-:Y:S01]  /*4db20*/  IADD3 R29, P3, R29, R25, RZ ;  /* 0x000000191d1d7210 */ /* 0x000fe20007f7e0ff */
[----:B------:R-:W-:-:S02]  /*4db30*/  IMAD.X R2, R2, 0x1, R0, P5 ;  /* 0x0000000102027824 */ /* 0x000fc400028e0600 */
[----:B--2---:R-:W-:Y:S01]  /*4db40*/  IMAD.X R21, R21, 0x1, R0, P4 ;  /* 0x0000000115157824 */ /* 0x004fe200020e0600 */
[----:B---3--:R-:W-:-:S04]  /*4db50*/  IADD3 R20, P4, R20, R25, RZ ;  /* 0x0000001914147210 */ /* 0x008fc80007f9e0ff */
[----:B------:R-:W-:Y:S01]  /*4db60*/  STL [R1+0x1970], R21 ;  /* 0x0019701501007387 */ /* 0x000fe20000100800 */
[----:B------:R-:W-:Y:S02]  /*4db70*/  STL [R1+0x1944], R20 ;  /* 0x0019441401007387 */ /* 0x000fe40000100800 */
[----:B------:R-:W-:Y:S02]  /*4db80*/  STL [R1+0x1968], R22 ;  /* 0x0019681601007387 */ /* 0x000fe40000100800 */
[----:B------:R-:W-:Y:S01]  /*4db90*/  STL [R1+0x193c], R23 ;  /* 0x00193c1701007387 */ /* 0x000fe20000100800 */
[----:B------:R-:W-:Y:S01]  /*4dba0*/  STL [R1+0x1960], R26 ;  /* 0x0019601a01007387 */ /* 0x000fe20000100800 */
[----:B------:R-:W-:Y:S02]  /*4dbb0*/  STL [R1+0x1934], R27 ;  /* 0x0019341b01007387 */ /* 0x000fe40000100800 */
        /* <DEDUP_REMOVED lines=17> */
[----:B------:R-:W-:-:S02]  /*4dcd0*/  IMAD.X R28, R28, 0x1, R0, P4 ;  /* 0x000000011c1c7824 */ /* 0x000fc400020e0600 */
[----:B------:R-:W-:Y:S01]  /*4dce0*/  STL [R1+0x18f4], R17 ;  /* 0x0018f41101007387 */ /* 0x000fe20000100800 */
[-C--:B------:R-:W-:Y:S01]  /*4dcf0*/  IADD3 R3, P4, R3, R25.reuse, RZ ;  /* 0x0000001903037210 */ /* 0x080fe20007f9e0ff */
[----:B------:R-:W-:Y:S01]  /*4dd00*/  STL [R1+0x1918], R16 ;  /* 0x0019181001007387 */ /* 0x000fe20000100800 */
[----:B------:R-:W-:Y:S02]  /*4dd10*/  STL [R1+0x18ec], R29 ;  /* 0x0018ec1d01007387 */ /* 0x000fe40000100800 */
[----:B------:R0:W-:Y:S02]  /*4dd20*/  STL [R1+0x235c], R0 ;  /* 0x00235c0001007387 */ /* 0x0001e40000100800 */
        /* <DEDUP_REMOVED lines=1955> */
[----:B------:R0:W-:Y:S02]  /*55760*/  STL [R1+0xfd0], R2 ;  /* 0x000fd00201007387 */ /* 0x0001e40000100800 */
[----:B0-----:R-:W3:Y:S01]  /*55770*/  LDL.LU R2, [R1+0xf58] ;  /* 0x000f580001027983 */ /* 0x001ee20000300800 */
        /* <DEDUP_REMOVED lines=10> */
[-C--:B---3--:R-:W-:Y:S01]  /*55820*/  IADD3 R23, P3, R23, R25.reuse, RZ ;  /* 0x0000001917177210 */ /* 0x088fe20007f7e0ff */
        /* <DEDUP_REMOVED lines=20> */
[----:B------:R-:W-:-:S04]  /*55970*/  IADD3 R20, P2, R20, R25, RZ ;  /* 0x0000001914147210 */ /* 0x000fc80007f5e0ff */
        /* <DEDUP_REMOVED lines=10> */
[-C--:B------:R-:W-:Y:S01]  /*55a20*/  IADD3 R4, P2, R4, R25.reuse, RZ ;  /* 0x0000001904047210 */ /* 0x080fe20007f5e0ff */
        /* <DEDUP_REMOVED lines=9> */
[----:B------:R-:W-:Y:S01]  /*55ac0*/  IMAD.X R28, R28, 0x1, R0, P2 ;  /* 0x000000011c1c7824 */ /* 0x000fe200010e0600 */
[----:B------:R-:W-:Y:S01]  /*55ad0*/  STL [R1+0xf78], R12 ;  /* 0x000f780c01007387 */ /* 0x000fe20000100800 */
[-C--:B------:R-:W-:Y:S01]  /*55ae0*/  IADD3 R3, P2, R3, R25.reuse, RZ ;  /* 0x0000001903037210 */ /* 0x080fe20007f5e0ff */
[----:B------:R-:W-:Y:S02]  /*55af0*/  STL [R1+0xf4c], R19 ;  /* 0x000f4c1301007387 */ /* 0x000fe40000100800 */
[----:B------:R-:W-:Y:S01]  /*55b00*/  STL [R1+0xf70], R18 ;  /* 0x000f701201007387 */ /* 0x000fe20000100800 */
[----:B------:R-:W-:Y:S01]  /*55b10*/  STL [R1+0xf44], R17 ;  /* 0x000f441101007387 */ /* 0x000fe20000100800 */
[----:B------:R-:W-:Y:S02]  /*55b20*/  STL [R1+0xf68], R16 ;  /* 0x000f681001007387 */ /* 0x000fe40000100800 */
[----:B------:R0:W-:Y:S02]  /*55b30*/  STL [R1+0xf34], R3 ;  /* 0x000f340301007387 */ /* 0x0001e40000100800 */
[----:B------:R-:W-:Y:S01]  /*55b40*/  STL [R1+0xf3c], R29 ;  /* 0x000f3c1d01007387 */ /* 0x000fe20000100800 */
[----:B0-----:R-:W2:Y:S01]  /*55b50*/  LDL.LU R3, [R1+0xf2c] ;  /* 0x000f2c0001037983 */ /* 0x001ea20000300800 */
[----:B------:R-:W-:Y:S02]  /*55b60*/  STL [R1+0xf60], R28 ;  /* 0x000f601c01007387 */ /* 0x000fe40000100800 */
[----:B------:R0:W-:Y:S02]  /*55b70*/  STL [R1+0xf58], R2 ;  /* 0x000f580201007387 */ /* 0x0001e40000100800 */
[----:B0-----:R-:W3:Y:S04]  /*55b80*/  LDL.LU R2, [R1+0xf24] ;  /* 0x000f240001027983 */ /* 0x001ee80000300800 */
[----:B---3--:R0:W-:Y:S04]  /*55b90*/  STL [R1+0x2220], R2 ;  /* 0x0022200201007387 */ /* 0x0081e80000100800 */
[----:B0-----:R-:W3:Y:S01]  /*55ba0*/  LDL.LU R2, [R1+0xf50] ;  /* 0x000f500001027983 */ /* 0x001ee20000300800 */
[----:B------:R-:W4:Y:S01]  /*55bb0*/  LDL.LU R21, [R1+0xf1c] ;  /* 0x000f1c0001157983 */ /* 0x000f220000300800 */
[----:B--2---:R-:W-:-:S02]  /*55bc0*/  IADD3 R3, P3, R3, R25, RZ ;  /* 0x0000001903037210 */ /* 0x004fc40007f7e0ff */
[----:B----4-:R0:W-:Y:S04]  /*55bd0*/  STL [R1+0x221c], R21 ;  /* 0x00221c1501007387 */ /* 0x0101e80000100800 */
        /* <DEDUP_REMOVED lines=23> */
[--C-:B---3--:R-:W-:Y:S01]  /*55d50*/  IMAD.X R2, R2, 0x1, R0.reuse, P4 ;  /* 0x0000000102027824 */ /* 0x108fe200020e0600 */
[----:B------:R-:W3:Y:S01]  /*55d60*/  LDL.LU R29, [R1+0xee8] ;  /* 0x000ee800011d7983 */ /* 0x000ee20000300800 */
[----:B------:R-:W3:Y:S02]  /*55d70*/  LDL.LU R28, [R1+0xebc] ;  /* 0x000ebc00011c7983 */ /* 0x000ee40000300800 */
[----:B------:R0:W-:Y:S02]  /*55d80*/  STL [R1+0xf2c], R3 ;  /* 0x000f2c0301007387 */ /* 0x0001e40000100800 */
[----:B0-----:R-:W3:Y:S01]  /*55d90*/  LDL.LU R3, [R1+0xee0] ;  /* 0x000ee00001037983 */ /* 0x001ee20000300800 */
[----:B------:R0:W-:Y:S03]  /*55da0*/  STL [R1+0xf50], R2 ;  /* 0x000f500201007387 */ /* 0x0001e60000100800 */
[----:B0-----:R-:W3:Y:S01]  /*55db0*/  LDL.LU R2, [R1+0x2220] ;  /* 0x0022200001027983 */ /* 0x001ee20000300800 */
[----:B--2---:R-:W-:Y:S01]  /*55dc0*/  IMAD.X R21, R21, 0x1, R0, P5 ;  /* 0x0000000115157824 */ /* 0x004fe200028e0600 */
[----:B---3--:R-:W-:-:S05]  /*55dd0*/  IADD3 R2, P4, R2, R25, RZ ;  /* 0x0000001902027210 */ /* 0x008fca0007f9e0ff */
[----:B------:R0:W-:Y:S04]  /*55de0*/  STL [R1+0xf24], R2 ;  /* 0x000f240201007387 */ /* 0x0001e80000100800 */
[----:B0-----:R-:W2:Y:S01]  /*55df0*/  LDL.LU R2, [R1+0xeb4] ;  /* 0x000eb40001027983 */ /* 0x001ea20000300800 */
[----:B------:R0:W-:Y:S03]  /*55e00*/  STL [R1+0xf48], R21 ;  /* 0x000f481501007387 */ /* 0x0001e60000100800 */
[----:B0-----:R-:W3:Y:S01]  /*55e10*/  LDL.LU R21, [R1+0x221c] ;  /* 0x00221c0001157983 */ /* 0x001ee20000300800 */
        /* <DEDUP_REMOVED lines=21> */
[----:B---3--:R-:W-:-:S05]  /*55f70*/  IADD3 R21, P5, R21, R25, RZ ;  /* 0x0000001915157210 */ /* 0x008fca0007fbe0ff */
        /* <DEDUP_REMOVED lines=21> */
[----:B------:R-:W-:Y:S02]  /*560d0*/  STL [R1+0xed4], R12 ;  /* 0x000ed40c01007387 */ /* 0x000fe40000100800 */
[----:B------:R-:W-:Y:S02]  /*560e0*/  STL [R1+0xef8], R19 ;  /* 0x000ef81301007387 */ /* 0x000fe40000100800 */
[----:B------:R-:W-:Y:S01]  /*560f0*/  STL [R1+0xecc], R18 ;  /* 0x000ecc1201007387 */ /* 0x000fe20000100800 */
[-C--:B------:R-:W-:Y:S01]  /*56100*/  IADD3 R28, P5, R28, R25.reuse, RZ ;  /* 0x000000191c1c7210 */ /* 0x080fe20007fbe0ff */
[----:B------:R0:W-:Y:S01]  /*56110*/  STL [R1+0xee8], R29 ;  /* 0x000ee81d01007387 */ /* 0x0001e20000100800 */
[----:B------:R-:W-:Y:S03]  /*56120*/  STL [R1+0xef0], R17 ;  /* 0x000ef01101007387 */ /* 0x000fe60000100800 */
[----:B0-----:R-:W3:Y:S01]  /*56130*/  LDL.LU R29, [R1+0xed8] ;  /* 0x000ed800011d7983 */ /* 0x001ee20000300800 */
[----:B------:R-:W-:Y:S02]  /*56140*/  STL [R1+0xec4], R16 ;  /* 0x000ec41001007387 */ /* 0x000fe40000100800 */
[----:B------:R0:W-:Y:S02]  /*56150*/  STL [R1+0xebc], R28 ;  /* 0x000ebc1c01007387 */ /* 0x0001e40000100800 */
[----:B0-----:R-:W4:Y:S01]  /*56160*/  LDL.LU R28, [R1+0xeac] ;  /* 0x000eac00011c7983 */ /* 0x001f220000300800 */
[----:B------:R0:W-:Y:S03]  /*56170*/  STL [R1+0xee0], R3 ;  /* 0x000ee00301007387 */ /* 0x0001e60000100800 */
[----:B0-----:R-:W3:Y:S01]  /*56180*/  LDL.LU R3, [R1+0xed0] ;  /* 0x000ed00001037983 */ /* 0x001ee20000300800 */
[----:B------:R-:W3:Y:S01]  /*56190*/  LDL.LU R11, [R1+0xec8] ;  /* 0x000ec800010b7983 */ /* 0x000ee20000300800 */
[----:B--2---:R-:W-:-:S02]  /*561a0*/  IADD3 R2, P6, R2, R25, RZ ;  /* 0x0000001902027210 */ /* 0x004fc40007fde0ff */
[----:B---3--:R0:W-:Y:S04]  /*561b0*/  STL [R1+0x2218], R11 ;  /* 0x0022180b01007387 */ /* 0x0081e80000100800 */
[----:B0-----:R-:W2:Y:S01]  /*561c0*/  LDL.LU R11, [R1+0xea4] ;  /* 0x000ea400010b7983 */ /* 0x001ea20000300800 */
[----:B------:R0:W-:Y:S02]  /*561d0*/  STL [R1+0xeb4], R2 ;  /* 0x000eb40201007387 */ /* 0x0001e40000100800 */
        /* <DEDUP_REMOVED lines=19> */
[----:B------:R-:W-:-:S02]  /*56310*/  IMAD.X R29, R29, 0x1, R0, P1 ;  /* 0x000000011d1d7824 */ /* 0x000fc400008e0600 */
[----:B------:R-:W3:Y:S02]  /*56320*/  LDL.LU R18, [R1+0xe78] ;  /* 0x000e780001127983 */ /* 0x000ee40000300800 */
[----:B------:R-:W3:Y:S01]  /*56330*/  LDL.LU R17, [R1+0xe4c] ;  /* 0x000e4c0001117983 */ /* 0x000ee20000300800 */
[-C--:B----4-:R-:W-:Y:S01]  /*56340*/  IADD3 R28, P1, R28, R25.reuse, RZ ;  /* 0x000000191c1c7210 */ /* 0x090fe20007f3e0ff */
[----:B0-----:R-:W4:Y:S01]  /*56350*/  LDL.LU R2, [R1+0xe70] ;  /* 0x000e700001027983 */ /* 0x001f220000300800 */
[----:B------:R-:W4:Y:S02]  /*56360*/  LDL.LU R16, [R1+0xe44] ;  /* 0x000e440001107983 */ /* 0x000f240000300800 */
[----:B------:R-:W-:Y:S02]  /*56370*/  IMAD.X R3, R3, 0x1, R0, P2 ;  /* 0x0000000103037824 */ /* 0x000fe400010e0600 */
[----:B------:R0:W-:Y:S02]  /*56380*/  STL [R1+0xed8], R29 ;  /* 0x000ed81d01007387 */ /* 0x0001e40000100800 */
[----:B0-----:R-:W4:Y:S01]  /*56390*/  LDL.LU R29, [R1+0xe68] ;  /* 0x000e6800011d7983 */ /* 0x001f220000300800 */
[----:B------:R0:W-:Y:S03]  /*563a0*/  STL [R1+0xeac], R28 ;  /* 0x000eac1c01007387 */ /* 0x0001e60000100800 */
[----:B0-----:R-:W4:Y:S01]  /*563b0*/  LDL.LU R28, [R1+0xe3c] ;  /* 0x000e3c00011c7983 */ /* 0x001f220000300800 */
[----:B------:R0:W-:Y:S03]  /*563c0*/  STL [R1+0xed0], R3 ;  /* 0x000ed00301007387 */ /* 0x0001e60000100800 */
[----:B0-----:R-:W4:Y:S01]  /*563d0*/  LDL.LU R3, [R1+0xe60] ;  /* 0x000e600001037983 */ /* 0x001f220000300800 */
[----:B--2---:R-:W-:-:S05]  /*563e0*/  IADD3 R11, P2, R11, R25, RZ ;  /* 0x000000190b0b7210 */ /* 0x004fca0007f5e0ff */
[----:B------:R0:W-:Y:S04]  /*563f0*/  STL [R1+0xea4], R11 ;  /* 0x000ea40b01007387 */ /* 0x0001e80000100800 */
[----:B0-----:R-:W2:Y:S01]  /*56400*/  LDL.LU R11, [R1+0x2218] ;  /* 0x00221800010b7983 */ /* 0x001ea20000300800 */
[--C-:B---3--:R-:W-:Y:S01]  /*56410*/  IMAD.X R21, R21, 0x1, R0.reuse, P4 ;  /* 0x0000000115157824 */ /* 0x108fe200020e0600 */
        /* <DEDUP_REMOVED lines=15> */
[----:B----4-:R-:W-:-:S02]  /*56510*/  IMAD.X R2, R2, 0x1, R0, P2 ;  /* 0x0000000102027824 */ /* 0x010fc400010e0600 */
[--C-:B------:R-:W-:Y:S01]  /*56520*/  IMAD.X R18, R18, 0x1, R0.reuse, P1 ;  /* 0x0000000112127824 */ /* 0x100fe200008e0600 */
[-C--:B------:R-:W-:Y:S02]  /*56530*/  IADD3 R17, P1, R17, R25.reuse, RZ ;  /* 0x0000001911117210 */ /* 0x080fe40007f3e0ff */
[-C--:B------:R-:W-:Y:S01]  /*56540*/  IADD3 R16, P2, R16, R25.reuse, RZ ;  /* 0x0000001910107210 */ /* 0x080fe20007f5e0ff */
[----:B--2---:R-:W-:Y:S01]  /*56550*/  IMAD.X R11, R11, 0x1, R0, P3 ;  /* 0x000000010b0b7824 */ /* 0x004fe200018e0600 */
[----:B------:R-:W-:-:S04]  /*56560*/  IADD3 R10, P3, R10, R25, RZ ;  /* 0x000000190a0a7210 */ /* 0x000fc80007f7e0ff */
[----:B------:R0:W-:Y:S01]  /*56570*/  STL [R1+0xec8], R11 ;  /* 0x000ec80b01007387 */ /* 0x0001e20000100800 */
[----:B------:R-:W-:-:S03]  /*56580*/  IMAD.X R7, R7, 0x1, R0, P3 ;  /* 0x0000000107077824 */ /* 0x000fc600018e0600 */
[----:B0-----:R-:W2:Y:S01]  /*56590*/  LDL.LU R11, [R1+0x2214] ;  /* 0x00221400010b7983 */ /* 0x001ea20000300800 */
[----:B------:R0:W-:Y:S01]  /*565a0*/  STL [R1+0xe9c], R10 ;  /* 0x000e9c0a01007387 */ /* 0x0001e20000100800 */
[----:B------:R-:W-:Y:S02]  /*565b0*/  IADD3 R4, P3, R4, R25, RZ ;  /* 0x0000001904047210 */ /* 0x000fe40007f7e0ff */
[----:B0-----:R-:W3:Y:S01]  /*565c0*/  LDL.LU R10, [R1+0x2210] ;  /* 0x00221000010a7983 */ /* 0x001ee20000300800 */
        /* <DEDUP_REMOVED lines=18> */
[----:B------:R0:W-:Y:S01]  /*566f0*/  STL [R1+0xe70], R2 ;  /* 0x000e700201007387 */ /* 0x0001e20000100800 */
[----:B------:R-:W-:Y:S01]  /*56700*/  STL [R1+0xe78], R18 ;  /* 0x000e781201007387 */ /* 0x000fe20000100800 */
[----:B------:R-:W-:-:S03]  /*56710*/  IMAD.X R29, R29, 0x1, R0, P3 ;  /* 0x000000011d1d7824 */ /* 0x000fc600018e0600 */
[----:B0-----:R-:W4:Y:S01]  /*56720*/  LDL.LU R2, [R1+0xe34] ;  /* 0x000e340001027983 */ /* 0x001f220000300800 */
[----:B------:R-:W-:Y:S02]  /*56730*/  STL [R1+0xe4c], R17 ;  /* 0x000e4c1101007387 */ /* 0x000fe40000100800 */
[----:B------:R-:W2:Y:S02]  /*56740*/  LDL.LU R7, [R1+0xe58] ;  /* 0x000e580001077983 */ /* 0x000ea40000300800 */
[----:B------:R-:W2:Y:S01]  /*56750*/  LDL.LU R4, [R1+0xe2c] ;  /* 0x000e2c0001047983 */ /* 0x000ea20000300800 */
[----:B------:R-:W-:Y:S01]  /*56760*/  STL [R1+0xe44], R16 ;  /* 0x000e441001007387 */ /* 0x000fe20000100800 */
[----:B------:R-:W-:Y:S02]  /*56770*/  STL [R1+0xe68], R29 ;  /* 0x000e681d01007387 */ /* 0x000fe40000100800 */
[----:B------:R-:W2:Y:S02]  /*56780*/  LDL.LU R21, [R1+0xe1c] ;  /* 0x000e1c0001157983 */ /* 0x000ea40000300800 */
[----:B------:R-:W2:Y:S01]  /*56790*/  LDL.LU R20, [R1+0xe40] ;  /* 0x000e400001147983 */ /* 0x000ea20000300800 */
[----:B------:R-:W-:Y:S01]  /*567a0*/  IADD3 R28, P3, R28, R25, RZ ;  /* 0x000000191c1c7210 */ /* 0x000fe20007f7e0ff */
[----:B------:R-:W-:-:S04]  /*567b0*/  IMAD.X R3, R3, 0x1, R0, P4 ;  /* 0x0000000103037824 */ /* 0x000fc800020e0600 */
[----:B------:R-:W-:Y:S04]  /*567c0*/  STL [R1+0xe3c], R28 ;  /* 0x000e3c1c01007387 */ /* 0x000fe80000100800 */
[----:B--2---:R0:W-:Y:S01]  /*567d0*/  STL.64 [R1+0x2200], R20 ;  /* 0x0022001401007387 */ /* 0x0041e20000100a00 */
[----:B------:R1:W-:Y:S03]  /*567e0*/  STL [R1+0xe60], R3 ;  /* 0x000e600301007387 */ /* 0x0003e60000100800 */
[----:B0-----:R-:W2:Y:S01]  /*567f0*/  LDL.LU R20, [R1+0xe50] ;  /* 0x000e500001147983 */ /* 0x001ea20000300800 */
        /* <DEDUP_REMOVED lines=16> */
[----:B------:R-:W3:Y:S01]  /*56900*/  LDL.LU R17, [R1+0xe00] ;  /* 0x000e000001117983 */ /* 0x000ee20000300800 */
[----:B----4-:R-:W-:Y:S01]  /*56910*/  IADD3 R2, P4, R2, R25, RZ ;  /* 0x0000001902027210 */ /* 0x010fe20007f9e0ff */
[----:B------:R-:W4:Y:S01]  /*56920*/  LDL.LU R16, [R1+0xdd4] ;  /* 0x000dd40001107983 */ /* 0x000f220000300800 */
[----:B------:R-:W4:Y:S01]  /*56930*/  LDL.LU R29, [R1+0xdf8] ;  /* 0x000df800011d7983 */ /* 0x000f220000300800 */
[----:B------:R-:W-:-:S02]  /*56940*/  IMAD.X R7, R7, 0x1, R0, P5 ;  /* 0x0000000107077824 */ /* 0x000fc400028e0600 */
[----:B------:R-:W4:Y:S02]  /*56950*/  LDL.LU R28, [R1+0xdcc] ;  /* 0x000dcc00011c7983 */ /* 0x000f240000300800 */
[----:B-1----:R-:W4:Y:S01]  /*56960*/  LDL.LU R3, [R1+0xdf0] ;  /* 0x000df00001037983 */ /* 0x002f220000300800 */
[-C--:B------:R-:W-:Y:S01]  /*56970*/  IADD3 R4, P5, R4, R25.reuse, RZ ;  /* 0x0000001904047210 */ /* 0x080fe20007fbe0ff */
[----:B------:R0:W-:Y:S04]  /*56980*/  STL [R1+0xe34], R2 ;  /* 0x000e340201007387 */ /* 0x0001e80000100800 */
[----:B0-----:R-:W4:Y:S01]  /*56990*/  LDL.LU R2, [R1+0xdc4] ;  /* 0x000dc40001027983 */ /* 0x001f220000300800 */
[----:B------:R0:W-:Y:S03]  /*569a0*/  STL [R1+0xe58], R7 ;  /* 0x000e580701007387 */ /* 0x0001e60000100800 */
[----:B0-----:R-:W4:Y:S01]  /*569b0*/  LDL.LU R7, [R1+0x220c] ;  /* 0x00220c0001077983 */ /* 0x001f220000300800 */
[----:B------:R0:W-:Y:S03]  /*569c0*/  STL [R1+0xe2c], R4 ;  /* 0x000e2c0401007387 */ /* 0x0001e60000100800 */
[----:B0-----:R-:W4:Y:S01]  /*569d0*/  LDL.LU R4, [R1+0x2208] ;  /* 0x0022080001047983 */ /* 0x001f220000300800 */
[----:B--2---:R-:W-:Y:S01]  /*569e0*/  IMAD.X R20, R20, 0x1, R0, P6 ;  /* 0x0000000114147824 */ /* 0x004fe200030e0600 */
[----:B---3--:R-:W-:-:S05]  /*569f0*/  IADD3 R21, P6, R21, R25, RZ ;  /* 0x0000001915157210 */ /* 0x008fca0007fde0ff */
[----:B------:R0:W-:Y:S01]  /*56a00*/  STL [R1+0xe24], R21 ;  /* 0x000e241501007387 */ /* 0x0001e20000100800 */
[----:B------:R4:W-:Y:S02]  /*56a10*/  STL [R1+0xe50], R20 ;  /* 0x000e501401007387 */ /* 0x0009e40000100800 */
[----:B0-----:R-:W-:Y:S02]  /*56a20*/  IMAD.MOV.U32 R21, RZ, RZ, R10 ;  /* 0x000000ffff157224 */ /* 0x001fe400078e000a */
[----:B------:R-:W2:Y:S01]  /*56a30*/  LDL.LU R10, [R1+0xe48] ;  /* 0x000e4800010a7983 */ /* 0x000ea20000300800 */
[----:B----4-:R-:W-:-:S05]  /*56a40*/  IMAD.MOV.U32 R20, RZ, RZ, R4 ;  /* 0x000000ffff147224 */ /* 0x010fca00078e0004 */
[----:B------:R0:W-:Y:S02]  /*56a50*/  STL.64 [R1+0x5f0], R20 ;  /* 0x0005f01401007387 */ /* 0x0001e40000100a00 */
[----:B0-----:R-:W-:Y:S02]  /*56a60*/  IMAD.MOV.U32 R20, RZ, RZ, R7 ;  /* 0x000000ffff147224 */ /* 0x001fe400078e0007 */
[----:B------:R-:W-:-:S05]  /*56a70*/  IMAD.MOV.U32 R21, RZ, RZ, R11 ;  /* 0x000000ffff157224 */ /* 0x000fca00078e000b */
[----:B------:R0:W-:Y:S04]  /*56a80*/  STL.64 [R1+0x5e8], R20 ;  /* 0x0005e81401007387 */ /* 0x0001e80000100a00 */
[----:B0-----:R-:W3:Y:S01]  /*56a90*/  LDL.LU.64 R20, [R1+0x2200] ;  /* 0x0022000001147983 */ /* 0x001ee20000300a00 */
        /* <DEDUP_REMOVED lines=11> */
[--C-:B------:R-:W-:Y:S01]  /*56b50*/  IMAD.X R29, R29, 0x1, R0.reuse, P5 ;  /* 0x000000011d1d7824 */ /* 0x100fe200028e0600 */
[-C--:B------:R-:W-:Y:S02]  /*56b60*/  IADD3 R28, P5, R28, R25.reuse, RZ ;  /* 0x000000191c1c7210 */ /* 0x080fe40007fbe0ff */
[----:B------:R-:W-:Y:S01]  /*56b70*/  IADD3 R16, P4, R16, R25, RZ ;  /* 0x0000001910107210 */ /* 0x000fe20007f9e0ff */
[--C-:B------:R-:W-:Y:S02]  /*56b80*/  IMAD.X R3, R3, 0x1, R0.reuse, P6 ;  /* 0x0000000103037824 */ /* 0x100fe400030e0600 */
[----:B--2---:R-:W-:-:S05]  /*56b90*/  IMAD.X R10, R10, 0x1, R0, P1 ;  /* 0x000000010a0a7824 */ /* 0x004fca00008e0600 */
[----:B------:R-:W-:Y:S01]  /*56ba0*/  STL [R1+0xe48], R10 ;  /* 0x000e480a01007387 */ /* 0x000fe20000100800 */
[-C--:B---3--:R-:W-:Y:S01]  /*56bb0*/  IADD3 R21, P1, R21, R25.reuse, RZ ;  /* 0x0000001915157210 */ /* 0x088fe20007f3e0ff */
[----:B------:R-:W-:Y:S01]  /*56bc0*/  IMAD.X R20, R20, 0x1, R0, P2 ;  /* 0x0000000114147824 */ /* 0x000fe200010e0600 */
[----:B------:R-:W-:-:S03]  /*56bd0*/  IADD3 R22, P2, R22, R25, RZ ;  /* 0x0000001916167210 */ /* 0x000fc60007f5e0ff */
        /* <DEDUP_REMOVED lines=27> */
[----:B0-----:R-:W3:Y:S01]  /*56d90*/  LDL.LU R3, [R1+0xdbc] ;  /* 0x000dbc0001037983 */ /* 0x001ee20000300800 */
[----:B------:R-:W4:Y:S01]  /*56da0*/  LDL.LU R7, [R1+0xdd8] ;  /* 0x000dd80001077983 */ /* 0x000f220000300800 */
[----:B------:R-:W-:-:S02]  /*56db0*/  IADD3 R2, P6, R2, R25, RZ ;  /* 0x0000001902027210 */ /* 0x000fc40007fde0ff */
[----:B----4-:R0:W-:Y:S03]  /*56dc0*/  STL [R1+0x21f4], R7 ;  /* 0x0021f40701007387 */ /* 0x0101e60000100800 */
[----:B------:R-:W-:Y:S01]  /*56dd0*/  STL [R1+0xdc4], R2 ;  /* 0x000dc40201007387 */ /* 0x000fe20000100800 */
[----:B0-----:R-:W4:Y:S01]  /*56de0*/  LDL.LU R7, [R1+0xdb4] ;  /* 0x000db40001077983 */ /* 0x001f220000300800 */
[----:B--2---:R-:W-:-:S03]  /*56df0*/  IMAD.X R28, R28, 0x1, R0, P1 ;  /* 0x000000011c1c7824 */ /* 0x004fc600008e0600 */
        /* <DEDUP_REMOVED lines=23> */
[----:B------:R-:W4:Y:S01]  /*56f70*/  LDL.LU R2, [R1+0xd80] ;  /* 0x000d800001027983 */ /* 0x000f220000300800 */
[----:B---3--:R-:W-:Y:S01]  /*56f80*/  IADD3 R3, P1, R3, R25, RZ ;  /* 0x0000001903037210 */ /* 0x008fe20007f3e0ff */
[----:B------:R-:W3:Y:S01]  /*56f90*/  LDL.LU R16, [R1+0xd54] ;  /* 0x000d540001107983 */ /* 0x000ee20000300800 */
[----:B------:R-:W3:Y:S02]  /*56fa0*/  LDL.LU R29, [R1+0xd78] ;  /* 0x000d7800011d7983 */ /* 0x000ee40000300800 */
[----:B------:R0:W-:Y:S02]  /*56fb0*/  STL [R1+0xde8], R28 ;  /* 0x000de81c01007387 */ /* 0x0001e40000100800 */
[----:B0-----:R-:W3:Y:S01]  /*56fc0*/  LDL.LU R28, [R1+0xd4c] ;  /* 0x000d4c00011c7983 */ /* 0x001ee20000300800 */
[----:B------:R0:W-:Y:S03]  /*56fd0*/  STL [R1+0xdbc], R3 ;  /* 0x000dbc0301007387 */ /* 0x0001e60000100800 */
[----:B0-----:R-:W3:Y:S01]  /*56fe0*/  LDL.LU R3, [R1+0xd70] ;  /* 0x000d700001037983 */ /* 0x001ee20000300800 */
        /* <DEDUP_REMOVED lines=25> */
[-C--:B---3--:R-:W-:Y:S01]  /*57180*/  IADD3 R16, P2, R16, R25.reuse, RZ ;  /* 0x0000001910107210 */ /* 0x088fe20007f5e0ff */
        /* <DEDUP_REMOVED lines=26> */
[----:B------:R0:W-:Y:S02]  /*57330*/  STL [R1+0xd80], R2 ;  /* 0x000d800201007387 */ /* 0x0001e40000100800 */
[----:B------:R-:W-:Y:S01]  /*57340*/  STL [R1+0xd88], R18 ;  /* 0x000d881201007387 */ /* 0x000fe20000100800 */
[----:B0-----:R-:W2:Y:S01]  /*57350*/  LDL.LU R2, [R1+0xd44] ;  /* 0x000d440001027983 */ /* 0x001ea20000300800 */
[----:B------:R-:W-:Y:S02]  /*57360*/  STL [R1+0xd5c], R17 ;  /* 0x000d5c1101007387 */ /* 0x000fe40000100800 */
[----:B------:R0:W-:Y:S02]  /*57370*/  STL [R1+0xd4c], R28 ;  /* 0x000d4c1c01007387 */ /* 0x0001e40000100800 */
[----:B------:R-:W-:Y:S01]  /*57380*/  STL [R1+0xd54], R16 ;  /* 0x000d541001007387 */ /* 0x000fe20000100800 */
[----:B0-----:R-:W3:Y:S01]  /*57390*/  LDL.LU R28, [R1+0xd68] ;  /* 0x000d6800011c7983 */ /* 0x001ee20000300800 */
[----:B------:R-:W-:Y:S02]  /*573a0*/  STL [R1+0xd78], R29 ;  /* 0x000d781d01007387 */ /* 0x000fe40000100800 */
[----:B------:R-:W4:Y:S02]  /*573b0*/  LDL.LU R7, [R1+0xd34] ;  /* 0x000d340001077983 */ /* 0x000f240000300800 */
[----:B------:R-:W-:Y:S01]  /*573c0*/  IMAD.X R3, R3, 0x1, R0, P4 ;  /* 0x0000000103037824 */ /* 0x000fe200020e0600 */
[----:B----4-:R0:W-:Y:S04]  /*573d0*/  STL [R1+0x21ec], R7 ;  /* 0x0021ec0701007387 */ /* 0x0101e80000100800 */
[----:B0-----:R-:W4:Y:S01]  /*573e0*/  LDL.LU R7, [R1+0xd60] ;  /* 0x000d600001077983 */ /* 0x001f220000300800 */
[----:B------:R-:W-:Y:S01]  /*573f0*/  STL [R1+0xd70], R3 ;  /* 0x000d700301007387 */ /* 0x000fe20000100800 */
        /* <DEDUP_REMOVED lines=25> */
[----:B---3--:R-:W-:Y:S01]  /*57590*/  IMAD.X R28, R28, 0x1, R0, P5 ;  /* 0x000000011c1c7824 */ /* 0x008fe200028e0600 */
[----:B------:R0:W-:Y:S04]  /*575a0*/  STL [R1+0xd44], R2 ;  /* 0x000d440201007387 */ /* 0x0001e80000100800 */
[----:B0-----:R-:W3:Y:S01]  /*575b0*/  LDL.LU R2, [R1+0xd00] ;  /* 0x000d000001027983 */ /* 0x001ee20000300800 */
[----:B------:R-:W3:Y:S02]  /*575c0*/  LDL.LU R16, [R1+0xcd4] ;  /* 0x000cd40001107983 */ /* 0x000ee40000300800 */
        /* <DEDUP_REMOVED lines=26> */
[-C--:B------:R-:W-:Y:S01]  /*57770*/  IADD3 R12, P3, R12, R25.reuse, RZ ;  /* 0x000000190c0c7210 */ /* 0x080fe20007f7e0ff */
[----:B------:R-:W-:Y:S01]  /*57780*/  IMAD.X R18, R18, 0x1, R0, P5 ;  /* 0x0000000112127824 */ /* 0x000fe200028e0600 */
[-C--:B------:R-:W-:Y:S02]  /*57790*/  IADD3 R17, P5, R17, R25.reuse, RZ ;  /* 0x0000001911117210 */ /* 0x080fe40007fbe0ff */
        /* <DEDUP_REMOVED lines=21> */
[--C-:B---3--:R-:W-:Y:S01]  /*578f0*/  IMAD.X R2, R2, 0x1, R0.reuse, P6 ;  /* 0x0000000102027824 */ /* 0x108fe200030e0600 */
[----:B------:R0:W-:Y:S01]  /*57900*/  STL [R1+0xce4], R3 ;  /* 0x000ce40301007387 */ /* 0x0001e20000100800 */
[----:B------:R-:W-:Y:S03]  /*57910*/  STL [R1+0xcec], R12 ;  /* 0x000cec0c01007387 */ /* 0x000fe60000100800 */
[----:B0-----:R-:W2:Y:S01]  /*57920*/  LDL.LU R3, [R1+0xcf0] ;  /* 0x000cf00001037983 */ /* 0x001ea20000300800 */
[----:B------:R-:W-:Y:S02]  /*57930*/  STL [R1+0xd10], R19 ;  /* 0x000d101301007387 */ /* 0x000fe40000100800 */
[----:B------:R0:W-:Y:S02]  /*57940*/  STL [R1+0xd00], R2 ;  /* 0x000d000201007387 */ /* 0x0001e40000100800 */
[----:B------:R-:W-:Y:S01]  /*57950*/  STL [R1+0xd08], R18 ;  /* 0x000d081201007387 */ /* 0x000fe20000100800 */
[----:B0-----:R-:W3:Y:S01]  /*57960*/  LDL.LU R2, [R1+0xcc4] ;  /* 0x000cc40001027983 */ /* 0x001ee20000300800 */
[----:B------:R-:W-:Y:S02]  /*57970*/  STL [R1+0xcdc], R17 ;  /* 0x000cdc1101007387 */ /* 0x000fe40000100800 */
[----:B------:R-:W4:Y:S01]  /*57980*/  LDL.LU R7, [R1+0xce0] ;  /* 0x000ce00001077983 */ /* 0x000f220000300800 */
[----:B------:R-:W-:Y:S01]  /*57990*/  IADD3 R16, P6, R16, R25, RZ ;  /* 0x0000001910107210 */ /* 0x000fe20007fde0ff */
[----:B------:R-:W-:-:S04]  /*579a0*/  IMAD.X R29, R29, 0x1, R0, P1 ;  /* 0x000000011d1d7824 */ /* 0x000fc800008e0600 */
[----:B------:R-:W-:Y:S04]  /*579b0*/  STL [R1+0xcd4], R16 ;  /* 0x000cd41001007387 */ /* 0x000fe80000100800 */
[----:B----4-:R0:W-:Y:S01]  /*579c0*/  STL [R1+0x21e4], R7 ;  /* 0x0021e40701007387 */ /* 0x0101e20000100800 */
[----:B------:R-:W-:Y:S03]  /*579d0*/  STL [R1+0xcf8], R29 ;  /* 0x000cf81d01007387 */ /* 0x000fe60000100800 */
[----:B0-----:R-:W4:Y:S01]  /*579e0*/  LDL.LU R7, [R1+0xcbc] ;  /* 0x000cbc0001077983 */ /* 0x001f220000300800 */
[----:B------:R-:W-:-:S05]  /*579f0*/  IADD3 R28, P1, R28, R25, RZ ;  /* 0x000000191c1c7210 */ /* 0x000fca0007f3e0ff */
[----:B------:R-:W-:Y:S01]  /*57a00*/  STL [R1+0xccc], R28 ;  /* 0x000ccc1c01007387 */ /* 0x000fe20000100800 */
        /* <DEDUP_REMOVED lines=23> */
[----:B------:R0:W-:Y:S01]  /*57b80*/  STL [R1+0xcf0], R3 ;  /* 0x000cf00301007387 */ /* 0x0001e20000100800 */
[----:B---3--:R-:W-:-:S02]  /*57b90*/  IADD3 R2, P2, R2, R25, RZ ;  /* 0x0000001902027210 */ /* 0x008fc40007f5e0ff */
[----:B0-----:R-:W3:Y:S01]  /*57ba0*/  LDL.LU R3, [R1+0xc64] ;  /* 0x000c640001037983 */ /* 0x001ee20000300800 */
[----:B------:R-:W3:Y:S02]  /*57bb0*/  LDL.LU R18, [R1+0xc88] ;  /* 0x000c880001127983 */ /* 0x000ee40000300800 */
[----:B------:R-:W3:Y:S02]  /*57bc0*/  LDL.LU R17, [R1+0xc5c] ;  /* 0x000c5c0001117983 */ /* 0x000ee40000300800 */
[----:B------:R-:W3:Y:S01]  /*57bd0*/  LDL.LU R16, [R1+0xc80] ;  /* 0x000c800001107983 */ /* 0x000ee20000300800 */
[----:B------:R0:W-:Y:S01]  /*57be0*/  STL [R1+0xcc4], R2 ;  /* 0x000cc40201007387 */ /* 0x0001e20000100800 */
[----:B------:R-:W3:Y:S03]  /*57bf0*/  LDL.LU R29, [R1+0xc54] ;  /* 0x000c5400011d7983 */ /* 0x000ee60000300800 */
        /* <DEDUP_REMOVED lines=21> */
[-C--:B------:R-:W-:Y:S01]  /*57d50*/  IADD3 R13, P6, R13, R25.reuse, RZ ;  /* 0x000000190d0d7210 */ /* 0x080fe20007fde0ff */
[--C-:B------:R-:W-:Y:S01]  /*57d60*/  IMAD.X R19, R19, 0x1, R0.reuse, P2 ;  /* 0x0000000113137824 */ /* 0x100fe200010e0600 */
[-C--:B---3--:R-:W-:Y:S02]  /*57d70*/  IADD3 R3, P2, R3, R25.reuse, RZ ;  /* 0x0000001903037210 */ /* 0x088fe40007f5e0ff */
[-C--:B------:R-:W-:Y:S01]  /*57d80*/  IADD3 R12, P1, R12, R25.reuse, RZ ;  /* 0x000000190c0c7210 */ /* 0x080fe20007f3e0ff */
[--C-:B------:R-:W-:Y:S01]  /*57d90*/  IMAD.X R18, R18, 0x1, R0.reuse, P3 ;  /* 0x0000000112127824 */ /* 0x100fe200018e0600 */
[-C--:B------:R-:W-:Y:S01]  /*57da0*/  IADD3 R17, P3, R17, R25.reuse, RZ ;  /* 0x0000001911117210 */ /* 0x080fe20007f7e0ff */
        /* <DEDUP_REMOVED lines=28> */
[----:B------:R-:W-:Y:S02]  /*57f70*/  STL [R1+0xc88], R18 ;  /* 0x000c881201007387 */ /* 0x000fe40000100800 */
[----:B------:R-:W-:Y:S01]  /*57f80*/  STL [R1+0xc5c], R17 ;  /* 0x000c5c1101007387 */ /* 0x000fe20000100800 */
[----:B------:R-:W4:Y:S01]  /*57f90*/  LDL.LU R7, [R1+0xc3c] ;  /* 0x000c3c0001077983 */ /* 0x000f220000300800 */
[----:B------:R-:W-:Y:S01]  /*57fa0*/  IMAD.X R16, R16, 0x1, R0, P4 ;  /* 0x0000000110107824 */ /* 0x000fe200020e0600 */
[----:B------:R-:W-:-:S04]  /*57fb0*/  IADD3 R29, P4, R29, R25, RZ ;  /* 0x000000191d1d7210 */ /* 0x000fc80007f9e0ff */
[----:B------:R-:W-:Y:S04]  /*57fc0*/  STL [R1+0xc80], R16 ;  /* 0x000c801001007387 */ /* 0x000fe80000100800 */
[----:B----4-:R0:W-:Y:S01]  /*57fd0*/  STL [R1+0x21dc], R7 ;  /* 0x0021dc0701007387 */ /* 0x0101e20000100800 */
[----:B------:R-:W-:Y:S03]  /*57fe0*/  STL [R1+0xc54], R29 ;  /* 0x000c541d01007387 */ /* 0x000fe60000100800 */
[----:B0-----:R-:W4:Y:S01]  /*57ff0*/  LDL.LU R7, [R1+0xc68] ;  /* 0x000c680001077983 */ /* 0x001f220000300800 */
[----:B------:R-:W-:-:S05]  /*58000*/  IMAD.X R2, R2, 0x1, R0, P5 ;  /* 0x0000000102027824 */ /* 0x000fca00028e0600 */
[----:B------:R-:W-:Y:S01]  /*58010*/  STL [R1+0xc78], R2 ;  /* 0x000c780201007387 */ /* 0x000fe20000100800 */
[----:B--2---:R-:W-:-:S03]  /*58020*/  IADD3 R28, P5, R28, R25, RZ ;  /* 0x000000191c1c7210 */ /* 0x004fc60007fbe0ff */
        /* <DEDUP_REMOVED lines=20> */
[----:B------:R0:W-:Y:S02]  /*58170*/  STL [R1+0xc4c], R28 ;  /* 0x000c4c1c01007387 */ /* 0x0001e40000100800 */
[----:B---3--:R-:W-:Y:S01]  /*58180*/  IMAD.X R3, R3, 0x1, R0, P6 ;  /* 0x0000000103037824 */ /* 0x008fe200030e0600 */
[----:B0-----:R-:W3:Y:S01]  /*58190*/  LDL.LU R28, [R1+0xc18] ;  /* 0x000c1800011c7983 */ /* 0x001ee20000300800 */
[----:B------:R-:W3:Y:S02]  /*581a0*/  LDL.LU R12, [R1+0x1a70] ;  /* 0x001a7000010c7983 */ /* 0x000ee40000300800 */
[----:B------:R-:W3:Y:S02]  /*581b0*/  LDL.LU R19, [R1+0xc10] ;  /* 0x000c100001137983 */ /* 0x000ee40000300800 */
[----:B------:R-:W3:Y:S01]  /*581c0*/  LDL.LU R18, [R1+0x1a78] ;  /* 0x001a780001127983 */ /* 0x000ee20000300800 */
[----:B------:R0:W-:Y:S01]  /*581d0*/  STL [R1+0xc70], R3 ;  /* 0x000c700301007387 */ /* 0x0001e20000100800 */
[----:B------:R-:W3:Y:S02]  /*581e0*/  LDL.LU R17, [R1+0xc08] ;  /* 0x000c080001117983 */ /* 0x000ee40000300800 */
[----:B------:R-:W3:Y:S02]  /*581f0*/  LDL.LU R16, [R1+0x1a7c] ;  /* 0x001a7c0001107983 */ /* 0x000ee40000300800 */
[----:B------:R-:W3:Y:S01]  /*58200*/  LDL.LU R29, [R1+0xc00] ;  /* 0x000c0000011d7983 */ /* 0x000ee20000300800 */
        /* <DEDUP_REMOVED lines=21> */
[--C-:B---3--:R-:W-:Y:S02]  /*58360*/  IMAD.X R28, R28, 0x1, R0.reuse, P5 ;  /* 0x000000011c1c7824 */ /* 0x108fe400028e0600 */
[--C-:B------:R-:W-:Y:S01]  /*58370*/  IMAD.X R14, R14, 0x1, R0.reuse, P4 ;  /* 0x000000010e0e7824 */ /* 0x100fe200020e0600 */
[-C--:B------:R-:W-:Y:S02]  /*58380*/  IADD3 R13, P4, R13, R25.reuse, RZ ;  /* 0x000000190d0d7210 */ /* 0x080fe40007f9e0ff */
        /* <DEDUP_REMOVED lines=20> */
[----:B------:R0:W-:Y:S01]  /*584d0*/  STL [R1+0xbfc], R2 ;  /* 0x000bfc0201007387 */ /* 0x0001e20000100800 */
[----:B------:R-:W-:Y:S02]  /*584e0*/  STL [R1+0xc04], R24 ;  /* 0x000c041801007387 */ /* 0x000fe40000100800 */
[--C-:B------:R-:W-:Y:S01]  /*584f0*/  IMAD.X R17, R17, 0x1, R0.reuse, P1 ;  /* 0x0000000111117824 */ /* 0x100fe200008e0600 */
        /* <DEDUP_REMOVED lines=8> */
[----:B------:R-:W-:Y:S01]  /*58580*/  STL [R1+0x1a78], R18 ;  /* 0x001a781201007387 */ /* 0x000fe20000100800 */
        /* <DEDUP_REMOVED lines=39> */
[----:B------:R-:W3:Y:S01]  /*58800*/  LDL.LU R16, [R1+0x1ac4] ;  /* 0x001ac40001107983 */ /* 0x000ee20000300800 */
        /* <DEDUP_REMOVED lines=20> */
[-C--:B---3--:R-:W-:Y:S02]  /*58950*/  IADD3 R2, P1, R2, R25.reuse, RZ ;  /* 0x0000001902027210 */ /* 0x088fe40007f3e0ff */
[-C--:B------:R-:W-:Y:S01]  /*58960*/  IADD3 R24, P6, R24, R25.reuse, RZ ;  /* 0x0000001918187210 */ /* 0x080fe20007fde0ff */
[--C-:B------:R-:W-:Y:S01]  /*58970*/  IMAD.X R14, R14, 0x1, R0.reuse, P2 ;  /* 0x000000010e0e7824 */ /* 0x100fe200010e0600 */
[-C--:B------:R-:W-:Y:S01]  /*58980*/  IADD3 R13, P2, R13, R25.reuse, RZ ;  /* 0x000000190d0d7210 */ /* 0x080fe20007f5e0ff */
[--C-:B------:R-:W-:Y:S01]  /*58990*/  IMAD.X R12, R12, 0x1, R0.reuse, P3 ;  /* 0x000000010c0c7824 */ /* 0x100fe200018e0600 */
        /* <DEDUP_REMOVED lines=42> */
[-C--:B--2---:R-:W-:Y:S01]  /*58c40*/  IADD3 R3, P6, R3, R25.reuse, RZ ;  /* 0x0000001903037210 */ /* 0x084fe20007fde0ff */
[----:B---3--:R-:W-:Y:S02]  /*58c50*/  IMAD.X R2, R2, 0x1, R0, P1 ;  /* 0x0000000102027824 */ /* 0x008fe400008e0600 */
[----:B----4-:R0:W-:Y:S04]  /*58c60*/  STL [R1+0x21d0], R7 ;  /* 0x0021d00701007387 */ /* 0x0101e80000100800 */
        /* <DEDUP_REMOVED lines=15> */
[----:B------:R0:W-:Y:S02]  /*58d60*/  STL [R1+0x1b08], R3 ;  /* 0x001b080301007387 */ /* 0x0001e40000100800 */
        /* <DEDUP_REMOVED lines=47> */
[--C-:B------:R-:W-:Y:S02]  /*59060*/  IMAD.X R8, R8, 0x1, R0.reuse, P2 ;  /* 0x0000000108087824 */ /* 0x100fe400010e0600 */
[----:B------:R-:W-:Y:S01]  /*59070*/  STL [R1+0x1ae0], R20 ;  /* 0x001ae01401007387 */ /* 0x000fe20000100800 */
[-C--:B------:R-:W-:Y:S01]  /*59080*/  IADD3 R28, P2, R28, R25.reuse, RZ ;  /* 0x000000191c1c7210 */ /* 0x080fe20007f5e0ff */
        /* <DEDUP_REMOVED lines=11> */
[-C--:B------:R-:W-:Y:S01]  /*59140*/  IADD3 R16, P2, R16, R25.reuse, RZ ;  /* 0x0000001910107210 */ /* 0x080fe20007f5e0ff */
        /* <DEDUP_REMOVED lines=12> */
[----:B0-----:R-:W4:Y:S01]  /*59210*/  LDL.LU R2, [R1+0x1b58] ;  /* 0x001b580001027983 */ /* 0x001f220000300800 */
[----:B------:R-:W-:Y:S03]  /*59220*/  STL [R1+0x1b44], R29 ;  /* 0x001b441d01007387 */ /* 0x000fe60000100800 */
[----:B----4-:R0:W-:Y:S04]  /*59230*/  STL [R1+0x21c4], R2 ;  /* 0x0021c40201007387 */ /* 0x0101e80000100800 */
[----:B0-----:R-:W4:Y:S01]  /*59240*/  LDL.LU R2, [R1+0x1b90] ;  /* 0x001b900001027983 */ /* 0x001f220000300800 */
[----:B--2---:R-:W-:Y:S01]  /*59250*/  IMAD.X R28, R28, 0x1, R0, P4 ;  /* 0x000000011c1c7824 */ /* 0x004fe200020e0600 */
[----:B---3--:R-:W-:-:S02]  /*59260*/  IADD3 R3, P4, R3, R25, RZ ;  /* 0x0000001903037210 */ /* 0x008fc40007f9e0ff */
        /* <DEDUP_REMOVED lines=16> */
[----:B------:R-:W3:Y:S01]  /*59370*/  LDL.LU R6, [R1+0x1b80] ;  /* 0x001b800001067983 */ /* 0x000ee20000300800 */
[----:B------:R-:W3:Y:S01]  /*59380*/  LDL.LU R24, [R1+0x1dbc] ;  /* 0x001dbc0001187983 */ /* 0x000ee20000300800 */
[----:B------:R-:W3:Y:S02]  /*59390*/  LDL.LU R15, [R1+0x1b98] ;  /* 0x001b9800010f7983 */ /* 0x000ee40000300800 */
[----:B------:R1:W-:Y:S02]  /*593a0*/  STL [R1+0x1b88], R3 ;  /* 0x001b880301007387 */ /* 0x0003e40000100800 */
        /* <DEDUP_REMOVED lines=8> */
[----:B0-----:R-:W3:Y:S01]  /*59430*/  LDL.LU R28, [R1+0x1d98] ;  /* 0x001d9800011c7983 */ /* 0x001ee20000300800 */
[----:B-1----:R-:W3:Y:S01]  /*59440*/  LDL.LU R3, [R1+0x1bc8] ;  /* 0x001bc80001037983 */ /* 0x002ee20000300800 */
        /* <DEDUP_REMOVED lines=17> */
[----:B------:R-:W-:Y:S01]  /*59560*/  IADD3 R24, P1, R24, R25, RZ ;  /* 0x0000001918187210 */ /* 0x000fe20007f3e0ff */
[--C-:B------:R-:W-:Y:S02]  /*59570*/  IMAD.X R15, R15, 0x1, R0.reuse, P2 ;  /* 0x000000010f0f7824 */ /* 0x100fe400010e0600 */
[--C-:B------:R-:W-:Y:S02]  /*59580*/  IMAD.X R13, R13, 0x1, R0.reuse, P3 ;  /* 0x000000010d0d7824 */ /* 0x100fe400018e0600 */
[----:B------:R-:W-:-:S02]  /*59590*/  IMAD.X R19, R19, 0x1, R0, P4 ;  /* 0x0000000113137824 */ /* 0x000fc400020e0600 */
[--C-:B------:R-:W-:Y:S02]  /*595a0*/  IMAD.X R17, R17, 0x1, R0.reuse, P5 ;  /* 0x0000000111117824 */ /* 0x100fe400028e0600 */
[----:B--2---:R-:W-:Y:S01]  /*595b0*/  IMAD.X R2, R2, 0x1, R0, P6 ;  /* 0x0000000102027824 */ /* 0x004fe200030e0600 */
[----:B------:R-:W-:-:S04]  /*595c0*/  IADD3 R7, P6, R7, R25, RZ ;  /* 0x0000001907077210 */ /* 0x000fc80007fde0ff */
[----:B------:R0:W-:Y:S04]  /*595d0*/  STL [R1+0x1b58], R2 ;  /* 0x001b580201007387 */ /* 0x0001e80000100800 */
[----:B0-----:R-:W2:Y:S01]  /*595e0*/  LDL.LU R2, [R1+0x21c0] ;  /* 0x0021c00001027983 */ /* 0x001ea20000300800 */
[----:B------:R-:W-:Y:S02]  /*595f0*/  STL [R1+0x1b94], R7 ;  /* 0x001b940701007387 */ /* 0x000fe40000100800 */
[----:B------:R-:W-:Y:S02]  /*59600*/  STL [R1+0x1b64], R11 ;  /* 0x001b640b01007387 */ /* 0x000fe40000100800 */
[----:B------:R-:W-:Y:S01]  /*59610*/  STL [R1+0x1b9c], R4 ;  /* 0x001b9c0401007387 */ /* 0x000fe20000100800 */
[----:B------:R-:W-:Y:S01]  /*59620*/  STL [R1+0x1b6c], R10 ;  /* 0x001b6c0a01007387 */ /* 0x000fe20000100800 */
[----:B------:R-:W-:Y:S02]  /*59630*/  STL [R1+0x1ba8], R21 ;  /* 0x001ba81501007387 */ /* 0x000fe40000100800 */
[----:B------:R-:W-:Y:S02]  /*59640*/  STL [R1+0x1b60], R20 ;  /* 0x001b601401007387 */ /* 0x000fe40000100800 */
[----:B------:R-:W-:Y:S01]  /*59650*/  STL [R1+0x1bb0], R22 ;  /* 0x001bb01601007387 */ /* 0x000fe20000100800 */
[----:B------:R0:W-:Y:S01]  /*59660*/  STL [R1+0x1b84], R5 ;  /* 0x001b840501007387 */ /* 0x0001e20000100800 */
[----:B------:R-:W-:-:S02]  /*59670*/  IMAD.X R9, R9, 0x1, R0, P6 ;  /* 0x0000000109097824 */ /* 0x000fc400030e0600 */
[----:B0-----:R-:W-:-:S04]  /*59680*/  IMAD.MOV.U32 R5, RZ, RZ, c[0x0][0x18c] ;  /* 0x00006300ff057624 */ /* 0x001fc800078e00ff */
[----:B------:R-:W-:Y:S01]  /*59690*/  IMAD.SHL.U32 R4, R5, 0x80, RZ ;  /* 0x0000008005047824 */ /* 0x000fe200078e00ff */
[----:B------:R-:W-:Y:S01]  /*596a0*/  IADD3 R8, P6, R8, R25, RZ ;  /* 0x0000001908087210 */ /* 0x000fe20007fde0ff */
[----:B------:R-:W-:Y:S02]  /*596b0*/  STL [R1+0x1b78], R23 ;  /* 0x001b781701007387 */ /* 0x000fe40000100800 */
[----:B------:R-:W-:Y:S02]  /*596c0*/  IMAD.SHL.U32 R4, R4, 0x2, RZ ;  /* 0x0000000204047824 */ /* 0x000fe400078e00ff */
[----:B------:R-:W-:Y:S01]  /*596d0*/  STL [R1+0x1bb4], R26 ;  /* 0x001bb41a01007387 */ /* 0x000fe20000100800 */
[----:B------:R-:W-:Y:S01]  /*596e0*/  STL [R1+0x1bbc], R27 ;  /* 0x001bbc1b01007387 */ /* 0x000fe20000100800 */
[----:B------:R-:W-:Y:S02]  /*596f0*/  STL [R1+0x1b8c], R9 ;  /* 0x001b8c0901007387 */ /* 0x000fe40000100800 */
[----:B------:R-:W-:Y:S01]  /*59700*/  STL [R1+0x1bcc], R8 ;  /* 0x001bcc0801007387 */ /* 0x000fe20000100800 */
[-C--:B------:R-:W-:Y:S01]  /*59710*/  IADD3 R14, P2, R14, R4.reuse, RZ ;  /* 0x000000040e0e7210 */ /* 0x080fe20007f5e0ff */
[----:B------:R-:W-:Y:S01]  /*59720*/  STL [R1+0x1b80], R6 ;  /* 0x001b800601007387 */ /* 0x000fe20000100800 */
[-C--:B------:R-:W-:Y:S01]  /*59730*/  IADD3 R12, P3, R12, R4.reuse, RZ ;  /* 0x000000040c0c7210 */ /* 0x080fe20007f7e0ff */
[----:B------:R-:W-:Y:S02]  /*59740*/  STL [R1+0x1dbc], R24 ;  /* 0x001dbc1801007387 */ /* 0x000fe40000100800 */
[----:B------:R-:W-:Y:S01]  /*59750*/  STL [R1+0x1b98], R15 ;  /* 0x001b980f01007387 */ /* 0x000fe20000100800 */
[-C--:B------:R-:W-:Y:S01]  /*59760*/  IADD3 R18, P4, R18, R4.reuse, RZ ;  /* 0x0000000412127210 */ /* 0x080fe20007f9e0ff */
[----:B------:R-:W-:Y:S01]  /*59770*/  STL [R1+0x1db8], R14 ;  /* 0x001db80e01007387 */ /* 0x000fe20000100800 */
[----:B------:R-:W-:Y:S01]  /*59780*/  STL [R1+0x1ba4], R13 ;  /* 0x001ba40d01007387 */ /* 0x000fe20000100800 */
[-C--:B------:R-:W-:Y:S01]  /*59790*/  IADD3 R16, P5, R16, R4.reuse, RZ ;  /* 0x0000000410107210 */ /* 0x080fe20007fbe0ff */
[----:B------:R-:W-:Y:S01]  /*597a0*/  STL [R1+0x1db0], R12 ;  /* 0x001db00c01007387 */ /* 0x000fe20000100800 */
[----:B------:R-:W-:Y:S01]  /*597b0*/  STL [R1+0x1bac], R19 ;  /* 0x001bac1301007387 */ /* 0x000fe20000100800 */
[----:B------:R-:W-:Y:S02]  /*597c0*/  STL [R1+0x1da8], R18 ;  /* 0x001da81201007387 */ /* 0x000fe40000100800 */
[----:B------:R-:W-:Y:S02]  /*597d0*/  STL [R1+0x1ba0], R17 ;  /* 0x001ba01101007387 */ /* 0x000fe40000100800 */
[----:B------:R-:W-:Y:S01]  /*597e0*/  STL [R1+0x1da0], R16 ;  /* 0x001da01001007387 */ /* 0x000fe20000100800 */
[----:B------:R-:W3:Y:S01]  /*597f0*/  LDL.LU R7, [R1+0x1da4] ;  /* 0x001da40001077983 */ /* 0x000ee20000300800 */
[----:B------:R-:W-:Y:S01]  /*59800*/  IMAD.X R29, R29, 0x1, R0, P6 ;  /* 0x000000011d1d7824 */ /* 0x000fe200030e0600 */
[----:B------:R-:W-:-:S04]  /*59810*/  IADD3 R28, P6, R28, R4, RZ ;  /* 0x000000041c1c7210 */ /* 0x000fc80007fde0ff */
[----:B------:R-:W-:Y:S04]  /*59820*/  STL [R1+0x1bb8], R29 ;  /* 0x001bb81d01007387 */ /* 0x000fe80000100800 */
[----:B---3--:R0:W-:Y:S01]  /*59830*/  STL [R1+0x21b0], R7 ;  /* 0x0021b00701007387 */ /* 0x0081e20000100800 */
[----:B------:R-:W-:Y:S03]  /*59840*/  STL [R1+0x1d98], R28 ;  /* 0x001d981c01007387 */ /* 0x000fe60000100800 */
[----:B0-----:R-:W3:Y:S01]  /*59850*/  LDL.LU R7, [R1+0x1dac] ;  /* 0x001dac0001077983 */ /* 0x001ee20000300800 */
[----:B------:R-:W-:-:S05]  /*59860*/  IMAD.X R3, R3, 0x1, R0, P1 ;  /* 0x0000000103037824 */ /* 0x000fca00008e0600 */
[----:B------:R-:W-:Y:S04]  /*59870*/  STL [R1+0x1bc8], R3 ;  /* 0x001bc80301007387 */ /* 0x000fe80000100800 */
        /* <DEDUP_REMOVED lines=30> */
[----:B------:R0:W-:Y:S02]  /*59a60*/  STL [R1+0x213c], R0 ;  /* 0x00213c0001007387 */ /* 0x0001e40000100800 */
[----:B0-----:R-:W2:Y:S01]  /*59a70*/  LDL.LU R0, [R1+0x1d80] ;  /* 0x001d800001007983 */ /* 0x001ea20000300800 */
[----:B------:R0:W-:Y:S03]  /*59a80*/  STL [R1+0x1d90], R2 ;  /* 0x001d900201007387 */ /* 0x0001e60000100800 */
        /* <DEDUP_REMOVED lines=10> */
[-C--:B------:R-:W-:Y:S01]  /*59b30*/  IADD3 R0, P3, R0, R4.reuse, RZ ;  /* 0x0000000400007210 */ /* 0x080fe20007f7e0ff */
[--C-:B----4-:R-:W-:Y:S01]  /*59b40*/  IMAD.X R10, R10, 0x1, R2.reuse, P5 ;  /* 0x000000010a0a7824 */ /* 0x110fe200028e0602 */
[-C--:B------:R-:W-:Y:S01]  /*59b50*/  IADD3 R21, P5, R21, R4.reuse, RZ ;  /* 0x0000000415157210 */ /* 0x080fe20007fbe0ff */
[--C-:B------:R-:W-:Y:S01]  /*59b60*/  IMAD.X R20, R20, 0x1, R2.reuse, P6 ;  /* 0x0000000114147824 */ /* 0x100fe200030e0602 */
[-C--:B------:R-:W-:Y:S01]  /*59b70*/  IADD3 R22, P6, R22, R4.reuse, RZ ;  /* 0x0000000416167210 */ /* 0x080fe20007fde0ff */
[----:B------:R-:W-:Y:S01]  /*59b80*/  STL [R1+0x1d80], R0 ;  /* 0x001d800001007387 */ /* 0x000fe20000100800 */
        /* <DEDUP_REMOVED lines=43> */
[----:B------:R-:W-:Y:S01]  /*59e40*/  STL [R1+0x1d4c], R16 ;  /* 0x001d4c1001007387 */ /* 0x000fe20000100800 */
[----:B------:R0:W-:Y:S01]  /*59e50*/  STL [R1+0x21ac], R4 ;  /* 0x0021ac0401007387 */ /* 0x0001e20000100800 */
[----:B------:R-:W-:Y:S01]  /*59e60*/  IADD3 R3, P4, R3, R4, RZ ;  /* 0x0000000403037210 */ /* 0x000fe20007f9e0ff */
        /* <DEDUP_REMOVED lines=673> */
[----:B------:R0:W-:Y:S04]  /*5c880*/  STL [R1+0x1f38], R0 ;  /* 0x001f380001007387 */ /* 0x0001e80000100800 */
[----:B0-----:R0:W5:Y:S01]  /*5c890*/  LDL.LU R0, [R1+0x213c] ;  /* 0x00213c0001007983 */ /* 0x0011620000300800 */
[----:B------:R1:W-:Y:S03]  /*5c8a0*/  STL [R1+0x1f74], R20 ;  /* 0x001f741401007387 */ /* 0x0003e60000100800 */
[----:B-1----:R0:W5:Y:S01]  /*5c8b0*/  LDL.LU R20, [R1+0x2138] ;  /* 0x0021380001147983 */ /* 0x0021620000300800 */
[----:B------:R1:W-:Y:S03]  /*5c8c0*/  STL [R1+0x1f40], R21 ;  /* 0x001f401501007387 */ /* 0x0003e60000100800 */
[----:B-1----:R0:W5:Y:S01]  /*5c8d0*/  LDL.LU R21, [R1+0x2134] ;  /* 0x0021340001157983 */ /* 0x0021620000300800 */
[----:B------:R1:W-:Y:S03]  /*5c8e0*/  STL [R1+0x1f7c], R9 ;  /* 0x001f7c0901007387 */ /* 0x0003e60000100800 */
[----:B-1----:R0:W5:Y:S01]  /*5c8f0*/  LDL.LU R9, [R1+0x2130] ;  /* 0x0021300001097983 */ /* 0x0021620000300800 */
[----:B------:R1:W-:Y:S03]  /*5c900*/  STL [R1+0x1f48], R8 ;  /* 0x001f480801007387 */ /* 0x0003e60000100800 */
[----:B-1----:R0:W5:Y:S01]  /*5c910*/  LDL.LU R8, [R1+0x212c] ;  /* 0x00212c0001087983 */ /* 0x0021620000300800 */
[----:B------:R1:W-:Y:S02]  /*5c920*/  STL [R1+0x1f84], R5 ;  /* 0x001f840501007387 */ /* 0x0003e40000100800 */
[----:B------:R-:W-:Y:S01]  /*5c930*/  IMAD.X R13, R13, 0x1, R2, P4 ;  /* 0x000000010d0d7824 */ /* 0x000fe200020e0602 */
[----:B-1----:R0:W5:Y:S01]  /*5c940*/  LDL.LU R5, [R1+0x2128] ;  /* 0x0021280001057983 */ /* 0x0021620000300800 */
[----:B------:R1:W-:Y:S01]  /*5c950*/  STL [R1+0x1f50], R6 ;  /* 0x001f500601007387 */ /* 0x0003e20000100800 */
[----:B------:R-:W-:-:S02]  /*5c960*/  IADD3 R18, P4, R18, R4, RZ ;  /* 0x0000000412127210 */ /* 0x000fc40007f9e0ff */
[----:B-1----:R0:W5:Y:S01]  /*5c970*/  LDL.LU R6, [R1+0x2124] ;  /* 0x0021240001067983 */ /* 0x0021620000300800 */
        /* <DEDUP_REMOVED lines=25> */
[----:B-1----:R-:W2:Y:S01]  /*5cb10*/  LDL.LU R3, [R1+0x20f0] ;  /* 0x0020f00001037983 */ /* 0x002ea20000300800 */
[--C-:B------:R-:W-:Y:S01]  /*5cb20*/  IMAD.X R7, R7, 0x1, R2.reuse, P2 ;  /* 0x0000000107077824 */ /* 0x100fe200010e0602 */
[-C--:B------:R-:W-:Y:S01]  /*5cb30*/  IADD3 R11, P2, R11, R4.reuse, RZ ;  /* 0x000000040b0b7210 */ /* 0x080fe20007f5e0ff */
[--C-:B------:R-:W-:Y:S01]  /*5cb40*/  IMAD.X R10, R10, 0x1, R2.reuse, P3 ;  /* 0x000000010a0a7824 */ /* 0x100fe200018e0602 */
[----:B------:R-:W-:Y:S01]  /*5cb50*/  IADD3 R22, P3, R22, R4, RZ ;  /* 0x0000000416167210 */ /* 0x000fe20007f7e0ff */
[--C-:B------:R-:W-:Y:S01]  /*5cb60*/  IMAD.X R23, R23, 0x1, R2.reuse, P4 ;  /* 0x0000000117177824 */ /* 0x100fe200020e0602 */
[----:B------:R-:W-:Y:S01]  /*5cb70*/  STL [R1+0x1f88], R7 ;  /* 0x001f880701007387 */ /* 0x000fe20000100800 */
[----:B------:R-:W-:Y:S02]  /*5cb80*/  STL [R1+0x1fc4], R11 ;  /* 0x001fc40b01007387 */ /* 0x000fe40000100800 */
[----:B------:R-:W-:Y:S02]  /*5cb90*/  STL [R1+0x1f90], R10 ;  /* 0x001f900a01007387 */ /* 0x000fe40000100800 */
[----:B------:R-:W-:Y:S01]  /*5cba0*/  STL [R1+0x1fc8], R22 ;  /* 0x001fc81601007387 */ /* 0x000fe20000100800 */
[----:B------:R-:W-:Y:S01]  /*5cbb0*/  STL [R1+0x1f98], R23 ;  /* 0x001f981701007387 */ /* 0x000fe20000100800 */
[----:B------:R-:W-:-:S02]  /*5cbc0*/  IMAD.X R26, R26, 0x1, R2, P5 ;  /* 0x000000011a1a7824 */ /* 0x000fc400028e0602 */
[--C-:B------:R-:W-:Y:S02]  /*5cbd0*/  IMAD.X R27, R27, 0x1, R2.reuse, P6 ;  /* 0x000000011b1b7824 */ /* 0x100fe400030e0602 */
[----:B--2---:R-:W-:-:S05]  /*5cbe0*/  IMAD.X R3, R3, 0x1, R2, P1 ;  /* 0x0000000103037824 */ /* 0x004fca00008e0602 */
[----:B------:R1:W-:Y:S01]  /*5cbf0*/  STL [R1+0x1fb0], R3 ;  /* 0x001fb00301007387 */ /* 0x0003e20000100800 */
[----:B------:R0:W-:Y:S03]  /*5cc00*/  STL [R1+0x1fa0], R26 ;  /* 0x001fa01a01007387 */ /* 0x0001e60000100800 */
[----:B-1----:R-:W1:Y:S01]  /*5cc10*/  S2R R3, SR_TID.X ;  /* 0x0000000000037919 */ /* 0x002e620000002100 */
[----:B------:R0:W-:Y:S01]  /*5cc20*/  STL [R1+0x1fa8], R27 ;  /* 0x001fa81b01007387 */ /* 0x0001e20000100800 */
[----:B-1----:R-:W-:-:S05]  /*5cc30*/  LOP3.LUT R3, R3, 0x3f, RZ, 0xc0, !PT ;  /* 0x0000003f03037812 */ /* 0x002fca00078ec0ff */
[----:B------:R-:W-:Y:S02]  /*5cc40*/  IMAD.SHL.U32 R3, R3, 0x2, RZ ;  /* 0x0000000203037824 */ /* 0x000fe400078e00ff */
[----:B0-----:R-:W2:Y:S04]  /*5cc50*/  LDL.LU R26, [R1+0x1fb8] ;  /* 0x001fb800011a7983 */ /* 0x001ea80000300800 */
[----:B------:R-:W3:Y:S01]  /*5cc60*/  LDL.LU R27, [R1+0x1fc0] ;  /* 0x001fc000011b7983 */ /* 0x000ee20000300800 */
[----:B-----5:R-:W-:Y:S02]  /*5cc70*/  IMAD.MOV.U32 R4, RZ, RZ, R5 ;  /* 0x000000ffff047224 */ /* 0x020fe400078e0005 */
[----:B------:R-:W-:Y:S02]  /*5cc80*/  IMAD.MOV.U32 R5, RZ, RZ, R9 ;  /* 0x000000ffff057224 */ /* 0x000fe400078e0009 */
[----:B------:R-:W-:Y:S02]  /*5cc90*/  IMAD.MOV.U32 R7, RZ, RZ, R8 ;  /* 0x000000ffff077224 */ /* 0x000fe400078e0008 */
[----:B--2---:R-:W-:-:S02]  /*5cca0*/  IMAD.X R26, R26, 0x1, R2, P2 ;  /* 0x000000011a1a7824 */ /* 0x004fc400010e0602 */
[----:B---3--:R-:W-:-:S03]  /*5ccb0*/  IMAD.X R27, R27, 0x1, R2, P3 ;  /* 0x000000011b1b7824 */ /* 0x008fc600018e0602 */
[----:B------:R0:W-:Y:S04]  /*5ccc0*/  STL [R1+0x1fb8], R26 ;  /* 0x001fb81a01007387 */ /* 0x0001e80000100800 */
[----:B------:R0:W-:Y:S04]  /*5ccd0*/  STL.64 [R1+0x5d8], R4 ;  /* 0x0005d80401007387 */ /* 0x0001e80000100a00 */
[----:B------:R0:W-:Y:S04]  /*5cce0*/  STL [R1+0x1fc0], R27 ;  /* 0x001fc01b01007387 */ /* 0x0001e80000100800 */
[----:B------:R0:W-:Y:S01]  /*5ccf0*/  STL.64 [R1+0x5e0], R6 ;  /* 0x0005e00601007387 */ /* 0x0001e20000100a00 */
[----:B------:R-:W-:Y:S01]  /*5cd00*/  @!P0 CALL.REL.NOINC `(.L_x_1) ;  /* 0x0000001000008944 */ /* 0x000fe20003c00000 */
[----:B------:R-:W-:Y:S05]  /*5cd10*/  BRA `(.L_x_2) ;  /* 0xfffb5e3000007947 */ /* 0x000fea000383ffff */
.L_x_1:
[----:B------:R1:W-:Y:S04]  /*5cd20*/  STL [R1+0x22bc], R14 ;  /* 0x0022bc0e01007387 */ /* 0x0003e80000100800 */
[----:B-1----:R-:W2:Y:S04]  /*5cd30*/  LDL.LU R14, [R1+0x220] ;  /* 0x00022000010e7983 */ /* 0x002ea80000300800 */
[----:B--2---:R1:W-:Y:S04]  /*5cd40*/  STL [R1+0x22c4], R14 ;  /* 0x0022c40e01007387 */ /* 0x0043e80000100800 */
        /* <DEDUP_REMOVED lines=12> */
[----:B------:R2:W-:Y:S01]  /*5ce10*/  STL [R1+0x22b8], R15 ;  /* 0x0022b80f01007387 */ /* 0x0005e20000100800 */
[----:B-1----:R-:W-:-:S03]  /*5ce20*/  IMAD.MOV.U32 R14, RZ, RZ, R21 ;  /* 0x000000ffff0e7224 */ /* 0x002fc600078e0015 */
[----:B--2---:R-:W2:Y:S04]  /*5ce30*/  LDL.LU R15, [R1+0x24c] ;  /* 0x00024c00010f7983 */ /* 0x004ea80000300800 */
        /* <DEDUP_REMOVED lines=15> */
[----:B------:R-:W2:Y:S04]  /*5cf30*/  LDL.LU R3, [R1+0x250] ;  /* 0x0002500001037983 */ /* 0x000ea80000300800 */
[----:B------:R-:W3:Y:S01]  /*5cf40*/  LDL.LU R0, [R1+0x264] ;  /* 0x0002640001007983 */ /* 0x000ee20000300800 */
[----:B-1----:R-:W-:-:S03]  /*5cf50*/  IMAD.MOV.U32 R15, RZ, RZ, R20 ;  /* 0x000000ffff0f7224 */ /* 0x002fc600078e0014 */
[----:B------:R-:W3:Y:S04]  /*5cf60*/  LDL.LU R2, [R1+0x260] ;  /* 0x0002600001027983 */ /* 0x000ee80000300800 */
[----:B0-----:R-:W4:Y:S04]  /*5cf70*/  LDL.LU R5, [R1+0x344] ;  /* 0x0003440001057983 */ /* 0x001f280000300800 */
[----:B------:R-:W4:Y:S04]  /*5cf80*/  LDL.LU R9, [R1+0x340] ;  /* 0x0003400001097983 */ /* 0x000f280000300800 */
[----:B------:R-:W2:Y:S04]  /*5cf90*/  LDL.LU R6, [R1+0x47c] ;  /* 0x00047c0001067983 */ /* 0x000ea80000300800 */
        /* <DEDUP_REMOVED lines=11> */
[----:B------:R0:W-:Y:S04]  /*5d050*/  STL [R1+0x2238], R12 ;  /* 0x0022380c01007387 */ /* 0x0001e80000100800 */
[----:B0-----:R-:W2:Y:S04]  /*5d060*/  LDL.LU R12, [R1+0x254] ;  /* 0x00025400010c7983 */ /* 0x001ea80000300800 */
[----:B------:R0:W-:Y:S04]  /*5d070*/  STL [R1+0x2234], R13 ;  /* 0x0022340d01007387 */ /* 0x0001e80000100800 */
[----:B0-----:R-:W2:Y:S04]  /*5d080*/  LDL.LU R13, [R1+0x240] ;  /* 0x00024000010d7983 */ /* 0x001ea80000300800 */
[----:B------:R0:W-:Y:S04]  /*5d090*/  STL [R1+0x2230], R18 ;  /* 0x0022301201007387 */ /* 0x0001e80000100800 */
[----:B0-----:R-:W2:Y:S04]  /*5d0a0*/  LDL.LU R18, [R1+0x244] ;  /* 0x0002440001127983 */ /* 0x001ea80000300800 */
[----:B------:R0:W-:Y:S01]  /*5d0b0*/  STL [R1+0x222c], R19 ;  /* 0x00222c1301007387 */ /* 0x0001e20000100800 */
[----:B------:R-:W-:-:S03]  /*5d0c0*/  F2FP.BF16.PACK_AB R14, R15, R14 ;  /* 0x0000000e0f0e723e */ /* 0x000fc600000010ff */
        /* <DEDUP_REMOVED lines=13> */
[----:B------:R-:W2:Y:S04]  /*5d1a0*/  LDL.LU R15, [R1+0x22f8] ;  /* 0x0022f800010f7983 */ /* 0x000ea80000300800 */
[----:B------:R0:W-:Y:S04]  /*5d1b0*/  STL [R1+0x19c], R14 ;  /* 0x00019c0e01007387 */ /* 0x0001e80000100800 */
[----:B0-----:R-:W2:Y:S02]  /*5d1c0*/  LDL.LU R14, [R1+0x22f4] ;  /* 0x0022f400010e7983 */ /* 0x001ea40000300800 */
[----:B--2---:R-:W-:-:S02]  /*5d1d0*/  F2FP.BF16.PACK_AB R14, R15, R14 ;  /* 0x0000000e0f0e723e */ /* 0x004fc400000010ff */
        /* <DEDUP_REMOVED lines=24> */
[----:B------:R-:W2:Y:S01]  /*5d360*/  LDL.LU R15, [R1+0x22c0] ;  /* 0x0022c000010f7983 */ /* 0x000ea20000300800 */
[----:B------:R-:W-:Y:S02]  /*5d370*/  F2FP.BF16.PACK_AB R24, R28, R24 ;  /* 0x000000181c18723e */ /* 0x000fe400000010ff */
[----:B------:R-:W-:Y:S01]  /*5d380*/  F2FP.BF16.PACK_AB R17, R25, R17 ;  /* 0x000000111911723e */ /* 0x000fe200000010ff */
[----:B------:R0:W-:Y:S01]  /*5d390*/  STL [R1+0xa0], R14 ;  /* 0x0000a00e01007387 */ /* 0x0001e20000100800 */
[----:B------:R-:W-:Y:S02]  /*5d3a0*/  F2FP.BF16.PACK_AB R16, R16, R19 ;  /* 0x000000131010723e */ /* 0x000fe400000010ff */
[----:B------:R-:W-:Y:S02]  /*5d3b0*/  F2FP.BF16.PACK_AB R13, R18, R13 ;  /* 0x0000000d120d723e */ /* 0x000fe400000010ff */
[----:B------:R-:W-:Y:S02]  /*5d3c0*/  F2FP.BF16.PACK_AB R12, R12, R3 ;  /* 0x000000030c0c723e */ /* 0x000fe400000010ff */
[----:B---3--:R-:W-:Y:S01]  /*5d3d0*/  F2FP.BF16.PACK_AB R3, R0, R2 ;  /* 0x000000020003723e */ /* 0x008fe200000010ff */
[----:B0-----:R-:W3:Y:S01]  /*5d3e0*/  LDL.LU R14, [R1+0x22bc] ;  /* 0x0022bc00010e7983 */ /* 0x001ee20000300800 */
[----:B----4-:R-:W-:-:S02]  /*5d3f0*/  F2FP.BF16.PACK_AB R2, R5, R9 ;  /* 0x000000090502723e */ /* 0x010fc400000010ff */
[----:B------:R-:W-:Y:S02]  /*5d400*/  F2FP.BF16.PACK_AB R0, R6, R8 ;  /* 0x000000080600723e */ /* 0x000fe400000010ff */
[----:B--2---:R-:W-:Y:S02]  /*5d410*/  F2FP.BF16.PACK_AB R29, R15, R29 ;  /* 0x0000001d0f1d723e */ /* 0x004fe400000010ff */
[----:B------:R-:W3:Y:S04]  /*5d420*/  LDL.LU R15, [R1+0x22b8] ;  /* 0x0022b800010f7983 */ /* 0x000ee80000300800 */
[----:B------:R-:W-:Y:S04]  /*5d430*/  STL [R1+0xbc], R29 ;  /* 0x0000bc1d01007387 */ /* 0x000fe80000100800 */
[----:B------:R-:W-:Y:S04]  /*5d440*/  STL [R1+0xb8], R24 ;  /* 0x0000b81801007387 */ /* 0x000fe80000100800 */
[----:B------:R-:W-:Y:S04]  /*5d450*/  STL [R1+0xb4], R17 ;  /* 0x0000b41101007387 */ /* 0x000fe80000100800 */
[----:B------:R-:W-:Y:S04]  /*5d460*/  STL [R1+0xb0], R16 ;  /* 0x0000b01001007387 */ /* 0x000fe80000100800 */
[----:B------:R-:W-:Y:S04]  /*5d470*/  STL [R1+0xcc], R13 ;  /* 0x0000cc0d01007387 */ /* 0x000fe80000100800 */
[----:B------:R-:W-:Y:S04]  /*5d480*/  STL [R1+0xc8], R12 ;  /* 0x0000c80c01007387 */ /* 0x000fe80000100800 */
[----:B------:R0:W-:Y:S04]  /*5d490*/  STL [R1+0xc4], R3 ;  /* 0x0000c40301007387 */ /* 0x0001e80000100800 */
[----:B------:R1:W-:Y:S01]  /*5d4a0*/  STL [R1+0xc0], R2 ;  /* 0x0000c00201007387 */ /* 0x0003e20000100800 */
[----:B0-----:R-:W-:-:S03]  /*5d4b0*/  F2FP.BF16.PACK_AB R3, R7, R11 ;  /* 0x0000000b0703723e */ /* 0x001fc600000010ff */
[----:B------:R0:W-:Y:S01]  /*5d4c0*/  STL [R1+0xdc], R0 ;  /* 0x0000dc0001007387 */ /* 0x0001e20000100800 */
[----:B-1----:R-:W-:-:S03]  /*5d4d0*/  F2FP.BF16.PACK_AB R2, R4, R10 ;  /* 0x0000000a0402723e */ /* 0x002fc600000010ff */
[----:B------:R1:W-:Y:S01]  /*5d4e0*/  STL [R1+0xd8], R3 ;  /* 0x0000d80301007387 */ /* 0x0003e20000100800 */
[----:B0-----:R-:W-:-:S03]  /*5d4f0*/  F2FP.BF16.PACK_AB R0, R20, R21 ;  /* 0x000000151400723e */ /* 0x001fc600000010ff */
[----:B------:R0:W-:Y:S01]  /*5d500*/  STL [R1+0xd4], R2 ;  /* 0x0000d40201007387 */ /* 0x0001e20000100800 */
[----:B-1----:R-:W-:-:S03]  /*5d510*/  F2FP.BF16.PACK_AB R3, R22, R23 ;  /* 0x000000171603723e */ /* 0x002fc600000010ff */
[----:B------:R3:W-:Y:S04]  /*5d520*/  STL [R1+0xd0], R0 ;  /* 0x0000d00001007387 */ /* 0x0007e80000100800 */
[----:B------:R-:W-:Y:S04]  /*5d530*/  STL [R1+0xec], R3 ;  /* 0x0000ec0301007387 */ /* 0x000fe80000100800 */
[----:B------:R-:W2:Y:S01]  /*5d540*/  LDL.LU R12, [R1+0x4c0] ;  /* 0x0004c000010c7983 */ /* 0x000ea20000300800 */
[----:B0-----:R-:W-:-:S05]  /*5d550*/  F2FP.BF16.PACK_AB R2, R26, R27 ;  /* 0x0000001b1a02723e */ /* 0x001fca00000010ff */
[----:B------:R-:W-:Y:S01]  /*5d560*/  STL [R1+0xe8], R2 ;  /* 0x0000e80201007387 */ /* 0x000fe20000100800 */
[----:B---3--:R-:W-:-:S03]  /*5d570*/  F2FP.BF16.PACK_AB R0, R15, R14 ;  /* 0x0000000e0f00723e */ /* 0x008fc600000010ff */
[----:B--2---:R0:W-:Y:S04]  /*5d580*/  STL [R1+0x2240], R12 ;  /* 0x0022400c01007387 */ /* 0x0041e80000100800 */
[----:B------:R-:W-:Y:S04]  /*5d590*/  STL [R1+0xe4], R0 ;  /* 0x0000e40001007387 */ /* 0x000fe80000100800 */
[----:B0-----:R-:W2:Y:S04]  /*5d5a0*/  LDL.LU R12, [R1+0x4f0] ;  /* 0x0004f000010c7983 */ /* 0x001ea80000300800 */
[----:B--2---:R0:W-:Y:S04]  /*5d5b0*/  STL [R1+0x2248], R12 ;  /* 0x0022480c01007387 */ /* 0x0041e80000100800 */
        /* <DEDUP_REMOVED lines=27> */
[----:B------:R-:W3:Y:S04]  /*5d770*/  LDL.LU R13, [R1+0x4d4] ;  /* 0x0004d400010d7983 */ /* 0x000ee80000300800 */
[----:B---3--:R0:W-:Y:S04]  /*5d780*/  STL [R1+0x223c], R13 ;  /* 0x00223c0d01007387 */ /* 0x0081e80000100800 */
[----:B0-----:R-:W3:Y:S04]  /*5d790*/  LDL.LU R13, [R1+0x4c4] ;  /* 0x0004c400010d7983 */ /* 0x001ee80000300800 */
        /* <DEDUP_REMOVED lines=29> */
[----:B0-----:R-:W2:Y:S04]  /*5d970*/  LDL.LU R13, [R1+0x4a4] ;  /* 0x0004a400010d7983 */ /* 0x001ea80000300800 */
[----:B------:R-:W3:Y:S04]  /*5d980*/  LDL.LU R18, [R1+0x4d0] ;  /* 0x0004d00001127983 */ /* 0x000ee80000300800 */
[----:B------:R-:W4:Y:S04]  /*5d990*/  LDL.LU R19, [R1+0x51c] ;  /* 0x00051c0001137983 */ /* 0x000f280000300800 */
        /* <DEDUP_REMOVED lines=25> */
[----:B--2---:R-:W-:-:S03]  /*5db30*/  F2FP.BF16.PACK_AB R12, R13, R12 ;  /* 0x0000000c0d0c723e */ /* 0x004fc600000010ff */
        /* <DEDUP_REMOVED lines=62> */
[----:B0-----:R-:W2:Y:S01]  /*5df20*/  LDL.LU R12, [R1+0x2238] ;  /* 0x00223800010c7983 */ /* 0x001ea20000300800 */
[----:B----4-:R-:W-:Y:S02]  /*5df30*/  F2FP.BF16.PACK_AB R16, R19, R16 ;  /* 0x000000101310723e */ /* 0x010fe400000010ff */
[----:B---3--:R-:W-:-:S02]  /*5df40*/  F2FP.BF16.PACK_AB R29, R17, R29 ;  /* 0x0000001d111d723e */ /* 0x008fc400000010ff */
[----:B--2---:R-:W-:Y:S02]  /*5df50*/  F2FP.BF16.PACK_AB R18, R13, R18 ;  /* 0x000000120d12723e */ /* 0x004fe400000010ff */
[----:B------:R-:W2:Y:S01]  /*5df60*/  LDL.LU R13, [R1+0x2234] ;  /* 0x00223400010d7983 */ /* 0x000ea20000300800 */
[----:B------:R-:W-:-:S03]  /*5df70*/  F2FP.BF16.PACK_AB R28, R28, R24 ;  /* 0x000000181c1c723e */ /* 0x000fc600000010ff */
[----:B------:R0:W-:Y:S01]  /*5df80*/  STL [R1+0x120], R18 ;  /* 0x0001201201007387 */ /* 0x0001e20000100800 */
[----:B------:R-:W-:Y:S02]  /*5df90*/  F2FP.BF16.PACK_AB R24, R25, R3 ;  /* 0x000000031918723e */ /* 0x000fe400000010ff */
[----:B------:R-:W-:Y:S01]  /*5dfa0*/  F2FP.BF16.PACK_AB R3, R0, R2 ;  /* 0x000000020003723e */ /* 0x000fe200000010ff */
[----:B0-----:R-:W3:Y:S04]  /*5dfb0*/  LDL.LU R18, [R1+0x2230] ;  /* 0x0022300001127983 */ /* 0x001ee80000300800 */
[----:B------:R-:W3:Y:S04]  /*5dfc0*/  LDL.LU R19, [R1+0x222c] ;  /* 0x00222c0001137983 */ /* 0x000ee80000300800 */
[----:B------:R0:W-:Y:S01]  /*5dfd0*/  STL [R1+0x13c], R16 ;  /* 0x00013c1001007387 */ /* 0x0001e20000100800 */
[----:B------:R-:W-:-:S02]  /*5dfe0*/  F2FP.BF16.PACK_AB R2, R5, R9 ;  /* 0x000000090502723e */ /* 0x000fc400000010ff */
[----:B------:R-:W-:Y:S01]  /*5dff0*/  F2FP.BF16.PACK_AB R0, R6, R8 ;  /* 0x000000080600723e */ /* 0x000fe200000010ff */
[----:B0-----:R-:W4:Y:S04]  /*5e000*/  LDL.LU R16, [R1+0x2228] ;  /* 0x0022280001107983 */ /* 0x001f280000300800 */
[----:B------:R-:W4:Y:S04]  /*5e010*/  LDL.LU R17, [R1+0x2224] ;  /* 0x0022240001117983 */ /* 0x000f280000300800 */
        /* <DEDUP_REMOVED lines=12> */
[----:B------:R-:W-:Y:S04]  /*5e0e0*/  STL [R1+0x158], R0 ;  /* 0x0001580001007387 */ /* 0x000fe80000100800 */
[----:B------:R1:W-:Y:S01]  /*5e0f0*/  STL [R1+0x154], R3 ;  /* 0x0001540301007387 */ /* 0x0003e20000100800 */
[----:B0-----:R-:W-:-:S05]  /*5e100*/  F2FP.BF16.PACK_AB R2, R26, R27 ;  /* 0x0000001b1a02723e */ /* 0x001fca00000010ff */
[----:B------:R3:W-:Y:S01]  /*5e110*/  STL [R1+0x150], R2 ;  /* 0x0001500201007387 */ /* 0x0007e20000100800 */
[----:B-1----:R-:W-:Y:S02]  /*5e120*/  F2FP.BF16.PACK_AB R3, R14, R15 ;  /* 0x0000000f0e03723e */ /* 0x002fe400000010ff */
[----:B--2---:R-:W-:-:S05]  /*5e130*/  F2FP.BF16.PACK_AB R0, R13, R12 ;  /* 0x0000000c0d00723e */ /* 0x004fca00000010ff */
[----:B------:R4:W-:Y:S04]  /*5e140*/  STL [R1+0x16c], R0 ;  /* 0x00016c0001007387 */ /* 0x0009e80000100800 */
[----:B------:R-:W-:Y:S04]  /*5e150*/  STL [R1+0x168], R3 ;  /* 0x0001680301007387 */ /* 0x000fe80000100800 */
[----:B------:R-:W2:Y:S01]  /*5e160*/  LDL.LU R25, [R1+0x5b0] ;  /* 0x0005b00001197983 */ /* 0x000ea20000300800 */
[----:B---3--:R-:W-:-:S05]  /*5e170*/  F2FP.BF16.PACK_AB R2, R19, R18 ;  /* 0x000000121302723e */ /* 0x008fca00000010ff */
[----:B------:R-:W-:Y:S01]  /*5e180*/  STL [R1+0x164], R2 ;  /* 0x0001640201007387 */ /* 0x000fe20000100800 */
[----:B----4-:R-:W-:-:S03]  /*5e190*/  F2FP.BF16.PACK_AB R0, R17, R16 ;  /* 0x000000101100723e */ /* 0x010fc600000010ff */
        /* <DEDUP_REMOVED lines=72> */
[----:B------:R-:W3:Y:S04]  /*5e620*/  LDL.LU R24, [R1+0x21f8] ;  /* 0x0021f80001187983 */ /* 0x000ee80000300800 */
[----:B------:R0:W-:Y:S04]  /*5e630*/  STL [R1+0x188], R25 ;  /* 0x0001881901007387 */ /* 0x0001e80000100800 */
[----:B0-----:R-:W2:Y:S01]  /*5e640*/  LDL.LU R25, [R1+0x21f4] ;  /* 0x0021f40001197983 */ /* 0x001ea20000300800 */
[----:B---3--:R-:W-:-:S03]  /*5e650*/  F2FP.BF16.PACK_AB R29, R24, R29 ;  /* 0x0000001d181d723e */ /* 0x008fc600000010ff */
[----:B------:R-:W3:Y:S01]  /*5e660*/  LDL.LU R24, [R1+0x21f0] ;  /* 0x0021f00001187983 */ /* 0x000ee20000300800 */
[----:B------:R-:W-:Y:S02]  /*5e670*/  F2FP.BF16.PACK_AB R27, R0, R27 ;  /* 0x0000001b001b723e */ /* 0x000fe400000010ff */
[----:B----4-:R-:W-:Y:S02]  /*5e680*/  F2FP.BF16.PACK_AB R3, R28, R3 ;  /* 0x000000031c03723e */ /* 0x010fe400000010ff */
[----:B------:R-:W-:Y:S01]  /*5e690*/  F2FP.BF16.PACK_AB R26, R2, R26 ;  /* 0x0000001a021a723e */ /* 0x000fe200000010ff */
[----:B------:R-:W-:Y:S01]  /*5e6a0*/  STL [R1+0x184], R29 ;  /* 0x0001841d01007387 */ /* 0x000fe20000100800 */
[----:B------:R-:W-:Y:S02]  /*5e6b0*/  F2FP.BF16.PACK_AB R23, R6, R23 ;  /* 0x000000170617723e */ /* 0x000fe400000010ff */
[----:B------:R-:W-:Y:S01]  /*5e6c0*/  F2FP.BF16.PACK_AB R22, R8, R22 ;  /* 0x000000160816723e */ /* 0x000fe200000010ff */
[----:B------:R-:W-:Y:S01]  /*5e6d0*/  STL [R1+0x20f8], R27 ;  /* 0x0020f81b01007387 */ /* 0x000fe20000100800 */
[----:B--2---:R-:W-:-:S03]  /*5e6e0*/  F2FP.BF16.PACK_AB R25, R5, R25 ;  /* 0x000000190519723e */ /* 0x004fc600000010ff */
[----:B------:R-:W-:Y:S01]  /*5e6f0*/  STL [R1+0x180], R3 ;  /* 0x0001800301007387 */ /* 0x000fe20000100800 */
[----:B------:R-:W-:Y:S02]  /*5e700*/  F2FP.BF16.PACK_AB R21, R7, R21 ;  /* 0x000000150715723e */ /* 0x000fe400000010ff */
[----:B------:R-:W-:Y:S01]  /*5e710*/  F2FP.BF16.PACK_AB R20, R11, R20 ;  /* 0x000000140b14723e */ /* 0x000fe200000010ff */
[----:B------:R-:W-:Y:S01]  /*5e720*/  STL [R1+0x20fc], R26 ;  /* 0x0020fc1a01007387 */ /* 0x000fe20000100800 */
[----:B------:R-:W-:-:S03]  /*5e730*/  F2FP.BF16.PACK_AB R19, R4, R19 ;  /* 0x000000130413723e */ /* 0x000fc600000010ff */
[----:B------:R-:W-:Y:S01]  /*5e740*/  STL [R1+0x2100], R25 ;  /* 0x0021001901007387 */ /* 0x000fe20000100800 */
[----:B------:R-:W-:Y:S02]  /*5e750*/  F2FP.BF16.PACK_AB R18, R10, R18 ;  /* 0x000000120a12723e */ /* 0x000fe400000010ff */
[----:B------:R-:W-:Y:S02]  /*5e760*/  F2FP.BF16.PACK_AB R17, R12, R17 ;  /* 0x000000110c11723e */ /* 0x000fe400000010ff */
[----:B------:R-:W-:Y:S02]  /*5e770*/  F2FP.BF16.PACK_AB R16, R13, R16 ;  /* 0x000000100d10723e */ /* 0x000fe400000010ff */
[----:B------:R-:W-:Y:S02]  /*5e780*/  F2FP.BF16.PACK_AB R15, R14, R15 ;  /* 0x0000000f0e0f723e */ /* 0x000fe400000010ff */
[----:B---3--:R-:W-:-:S05]  /*5e790*/  F2FP.BF16.PACK_AB R24, R9, R24 ;  /* 0x000000180918723e */ /* 0x008fca00000010ff */
        /* <DEDUP_REMOVED lines=9> */
[----:B------:R-:W2:Y:S04]  /*5e830*/  LDL.LU R14, [R1+0x610] ;  /* 0x00061000010e7983 */ /* 0x000ea80000300800 */
[----:B------:R-:W3:Y:S04]  /*5e840*/  LDL.LU R13, [R1+0x620] ;  /* 0x00062000010d7983 */ /* 0x000ee80000300800 */
[----:B---3--:R0:W-:Y:S04]  /*5e850*/  STL [R1+0x21ec], R13 ;  /* 0x0021ec0d01007387 */ /* 0x0081e80000100800 */
[----:B0-----:R-:W2:Y:S04]  /*5e860*/  LDL.LU R13, [R1+0x614] ;  /* 0x00061400010d7983 */ /* 0x001ea80000300800 */
[----:B------:R-:W3:Y:S04]  /*5e870*/  LDL.LU R12, [R1+0x630] ;  /* 0x00063000010c7983 */ /* 0x000ee80000300800 */
[----:B---3--:R0:W-:Y:S04]  /*5e880*/  STL [R1+0x21e8], R12 ;  /* 0x0021e80c01007387 */ /* 0x0081e80000100800 */
[----:B0-----:R-:W3:Y:S04]  /*5e890*/  LDL.LU R12, [R1+0x624] ;  /* 0x00062400010c7983 */ /* 0x001ee80000300800 */
[----:B------:R-:W4:Y:S04]  /*5e8a0*/  LDL.LU R11, [R1+0x648] ;  /* 0x00064800010b7983 */ /* 0x000f280000300800 */
[----:B----4-:R0:W-:Y:S04]  /*5e8b0*/  STL [R1+0x21e4], R11 ;  /* 0x0021e40b01007387 */ /* 0x0101e80000100800 */
[----:B0-----:R-:W4:Y:S04]  /*5e8c0*/  LDL.LU R11, [R1+0x634] ;  /* 0x00063400010b7983 */ /* 0x001f280000300800 */
[----:B------:R-:W2:Y:S04]  /*5e8d0*/  LDL.LU R10, [R1+0x658] ;  /* 0x00065800010a7983 */ /* 0x000ea80000300800 */
[----:B--2---:R0:W-:Y:S04]  /*5e8e0*/  STL [R1+0x21e0], R10 ;  /* 0x0021e00a01007387 */ /* 0x0041e80000100800 */
[----:B0-----:R-:W2:Y:S04]  /*5e8f0*/  LDL.LU R10, [R1+0x64c] ;  /* 0x00064c00010a7983 */ /* 0x001ea80000300800 */
[----:B------:R-:W2:Y:S01]  /*5e900*/  LDL.LU R9, [R1+0x668] ;  /* 0x0006680001097983 */ /* 0x000ea20000300800 */
[----:B------:R-:W-:-:S03]  /*5e910*/  F2FP.BF16.PACK_AB R14, R13, R14 ;  /* 0x0000000e0d0e723e */ /* 0x000fc600000010ff */
[----:B--2---:R0:W-:Y:S04]  /*5e920*/  STL [R1+0x21dc], R9 ;  /* 0x0021dc0901007387 */ /* 0x0041e80000100800 */
[----:B0-----:R-:W2:Y:S04]  /*5e930*/  LDL.LU R9, [R1+0x65c] ;  /* 0x00065c0001097983 */ /* 0x001ea80000300800 */
        /* <DEDUP_REMOVED lines=24> */
[----:B------:R-:W3:Y:S04]  /*5eac0*/  LDL.LU R13, [R1+0x21ec] ;  /* 0x0021ec00010d7983 */ /* 0x000ee80000300800 */
[----:B------:R0:W-:Y:S04]  /*5ead0*/  STL [R1+0x212c], R14 ;  /* 0x00212c0e01007387 */ /* 0x0001e80000100800 */
[----:B0-----:R-:W2:Y:S01]  /*5eae0*/  LDL.LU R14, [R1+0x654] ;  /* 0x00065400010e7983 */ /* 0x001ea20000300800 */
[----:B---3--:R-:W-:-:S03]  /*5eaf0*/  F2FP.BF16.PACK_AB R13, R12, R13 ;  /* 0x0000000d0c0d723e */ /* 0x008fc600000010ff */
[----:B------:R-:W4:Y:S04]  /*5eb00*/  LDL.LU R12, [R1+0x21e8] ;  /* 0x0021e800010c7983 */ /* 0x000f280000300800 */
[----:B------:R0:W-:Y:S04]  /*5eb10*/  STL [R1+0x2130], R13 ;  /* 0x0021300d01007387 */ /* 0x0001e80000100800 */
[----:B0-----:R-:W3:Y:S01]  /*5eb20*/  LDL.LU R13, [R1+0x644] ;  /* 0x00064400010d7983 */ /* 0x001ee20000300800 */
[----:B----4-:R-:W-:-:S03]  /*5eb30*/  F2FP.BF16.PACK_AB R12, R11, R12 ;  /* 0x0000000c0b0c723e */ /* 0x010fc600000010ff */
[----:B------:R-:W4:Y:S04]  /*5eb40*/  LDL.LU R11, [R1+0x21e4] ;  /* 0x0021e400010b7983 */ /* 0x000f280000300800 */
[----:B------:R0:W-:Y:S04]  /*5eb50*/  STL [R1+0x2134], R12 ;  /* 0x0021340c01007387 */ /* 0x0001e80000100800 */
[----:B0-----:R-:W2:Y:S01]  /*5eb60*/  LDL.LU R12, [R1+0x6ac] ;  /* 0x0006ac00010c7983 */ /* 0x001ea20000300800 */
[----:B----4-:R-:W-:-:S03]  /*5eb70*/  F2FP.BF16.PACK_AB R11, R10, R11 ;  /* 0x0000000b0a0b723e */ /* 0x010fc600000010ff */
[----:B------:R-:W2:Y:S04]  /*5eb80*/  LDL.LU R10, [R1+0x21e0] ;  /* 0x0021e000010a7983 */ /* 0x000ea80000300800 */
[----:B------:R0:W-:Y:S04]  /*5eb90*/  STL [R1+0x2138], R11 ;  /* 0x0021380b01007387 */ /* 0x0001e80000100800 */
[----:B0-----:R-:W4:Y:S01]  /*5eba0*/  LDL.LU R11, [R1+0x66c] ;  /* 0x00066c00010b7983 */ /* 0x001f220000300800 */
[----:B--2---:R-:W-:-:S03]  /*5ebb0*/  F2FP.BF16.PACK_AB R10, R9, R10 ;  /* 0x0000000a090a723e */ /* 0x004fc600000010ff */
[----:B------:R-:W4:Y:S01]  /*5ebc0*/  LDL.LU R9, [R1+0x21dc] ;  /* 0x0021dc0001097983 */ /* 0x000f220000300800 */
[----:B------:R-:W-:Y:S02]  /*5ebd0*/  F2FP.BF16.PACK_AB R8, R12, R8 ;  /* 0x000000080c08723e */ /* 0x000fe400000010ff */
[----:B---3--:R-:W-:Y:S01]  /*5ebe0*/  F2FP.BF16.PACK_AB R7, R13, R7 ;  /* 0x000000070d07723e */ /* 0x008fe200000010ff */
[----:B------:R-:W-:Y:S01]  /*5ebf0*/  STL [R1+0x213c], R10 ;  /* 0x00213c0a01007387 */ /* 0x000fe20000100800 */
[----:B------:R-:W-:Y:S02]  /*5ec00*/  F2FP.BF16.PACK_AB R6, R14, R6 ;  /* 0x000000060e06723e */ /* 0x000fe400000010ff */
[----:B------:R-:W-:Y:S02]  /*5ec10*/  F2FP.BF16.PACK_AB R5, R15, R5 ;  /* 0x000000050f05723e */ /* 0x000fe400000010ff */
[----:B------:R-:W-:Y:S02]  /*5ec20*/  F2FP.BF16.PACK_AB R4, R16, R4 ;  /* 0x000000041004723e */ /* 0x000fe400000010ff */
[----:B----4-:R-:W-:-:S05]  /*5ec30*/  F2FP.BF16.PACK_AB R9, R11, R9 ;  /* 0x000000090b09723e */ /* 0x010fca00000010ff */
[----:B------:R-:W-:Y:S04]  /*5ec40*/  STL [R1+0x2140], R9 ;  /* 0x0021400901007387 */ /* 0x000fe80000100800 */
[----:B------:R-:W-:Y:S04]  /*5ec50*/  STL [R1+0x2144], R8 ;  /* 0x0021440801007387 */ /* 0x000fe80000100800 */
[----:B------:R-:W-:Y:S04]  /*5ec60*/  STL [R1+0x2148], R7 ;  /* 0x0021480701007387 */ /* 0x000fe80000100800 */
[----:B------:R0:W-:Y:S04]  /*5ec70*/  STL [R1+0x214c], R6 ;  /* 0x00214c0601007387 */ /* 0x0001e80000100800 */
[----:B------:R1:W-:Y:S04]  /*5ec80*/  STL [R1+0x2150], R5 ;  /* 0x0021500501007387 */ /* 0x0003e80000100800 */
[----:B------:R2:W-:Y:S01]  /*5ec90*/  STL [R1+0x2154], R4 ;  /* 0x0021540401007387 */ /* 0x0005e20000100800 */
[----:B0-----:R-:W-:-:S02]  /*5eca0*/  F2FP.BF16.PACK_AB R6, R17, R18 ;  /* 0x000000121106723e */ /* 0x001fc400000010ff */
[----:B-1----:R-:W-:-:S03]  /*5ecb0*/  F2FP.BF16.PACK_AB R5, R19, R20 ;  /* 0x000000141305723e */ /* 0x002fc600000010ff */
[----:B------:R0:W-:Y:S01]  /*5ecc0*/  STL [R1+0xc], R6 ;  /* 0x00000c0601007387 */ /* 0x0001e20000100800 */
[----:B--2---:R-:W-:-:S03]  /*5ecd0*/  F2FP.BF16.PACK_AB R4, R21, R22 ;  /* 0x000000161504723e */ /* 0x004fc600000010ff */
[----:B------:R1:W-:Y:S04]  /*5ece0*/  STL [R1+0x8], R5 ;  /* 0x0000080501007387 */ /* 0x0003e80000100800 */
[----:B------:R2:W-:Y:S01]  /*5ecf0*/  STL [R1+0x4], R4 ;  /* 0x0000040401007387 */ /* 0x0005e20000100800 */
[----:B0-----:R-:W-:Y:S02]  /*5ed00*/  F2FP.BF16.PACK_AB R6, R23, R24 ;  /* 0x000000181706723e */ /* 0x001fe400000010ff */
[----:B-1----:R-:W-:-:S03]  /*5ed10*/  F2FP.BF16.PACK_AB R5, R25, R26 ;  /* 0x0000001a1905723e */ /* 0x002fc600000010ff */
[----:B------:R-:W-:Y:S01]  /*5ed20*/  STL [R1], R6 ;  /* 0x0000000601007387 */ /* 0x000fe20000100800 */
[----:B--2---:R-:W-:-:S03]  /*5ed30*/  F2FP.BF16.PACK_AB R4, R27, R29 ;  /* 0x0000001d1b04723e */ /* 0x004fc600000010ff */
[----:B------:R-:W-:Y:S04]  /*5ed40*/  STL [R1+0x1c], R5 ;  /* 0x00001c0501007387 */ /* 0x000fe80000100800 */
[----:B------:R0:W-:Y:S04]  /*5ed50*/  STL [R1+0x18], R4 ;  /* 0x0000180401007387 */ /* 0x0001e80000100800 */
[----:B0-----:R-:W2:Y:S01]  /*5ed60*/  LDL.LU R4, [R1+0x708] ;  /* 0x0007080001047983 */ /* 0x001ea20000300800 */
[----:B------:R-:W-:Y:S02]  /*5ed70*/  F2FP.BF16.PACK_AB R3, R28, R3 ;  /* 0x000000031c03723e */ /* 0x000fe400000010ff */
[----:B------:R-:W-:-:S03]  /*5ed80*/  F2FP.BF16.PACK_AB R0, R0, R2 ;  /* 0x000000020000723e */ /* 0x000fc600000010ff */
[----:B------:R-:W-:Y:S04]  /*5ed90*/  STL [R1+0x14], R3 ;  /* 0x0000140301007387 */ /* 0x000fe80000100800 */
        /* <DEDUP_REMOVED lines=161> */
[----:B----4-:R-:W-:-:S03]  /*5f7b0*/  F2FP.BF16.PACK_AB R8, R7, R8 ;  /* 0x000000080708723e */ /* 0x010fc600000010ff */
[----:B------:R0:W-:Y:S01]  /*5f7c0*/  STL [R1+0x6c], R4 ;  /* 0x00006c0401007387 */ /* 0x0001e20000100800 */
[----:B---3--:R-:W-:Y:S02]  /*5f7d0*/  F2FP.BF16.PACK_AB R10, R9, R10 ;  /* 0x0000000a090a723e */ /* 0x008fe400000010ff */
[----:B------:R-:W-:Y:S01]  /*5f7e0*/  F2FP.BF16.PACK_AB R12, R11, R12 ;  /* 0x0000000c0b0c723e */ /* 0x000fe200000010ff */
[----:B0-----:R0:W5:Y:S01]  /*5f7f0*/  LDL.LU R4, [R1+0x2154] ;  /* 0x0021540001047983 */ /* 0x0011620000300800 */
[----:B------:R-:W-:Y:S02]  /*5f800*/  F2FP.BF16.PACK_AB R14, R13, R14 ;  /* 0x0000000e0d0e723e */ /* 0x000fe400000010ff */
[----:B------:R-:W-:Y:S02]  /*5f810*/  F2FP.BF16.PACK_AB R16, R15, R16 ;  /* 0x000000100f10723e */ /* 0x000fe400000010ff */
[----:B------:R-:W-:Y:S02]  /*5f820*/  F2FP.BF16.PACK_AB R18, R17, R18 ;  /* 0x000000121112723e */ /* 0x000fe400000010ff */
[----:B------:R-:W-:-:S02]  /*5f830*/  F2FP.BF16.PACK_AB R20, R19, R20 ;  /* 0x000000141314723e */ /* 0x000fc400000010ff */
[----:B------:R-:W-:Y:S02]  /*5f840*/  F2FP.BF16.PACK_AB R22, R21, R22 ;  /* 0x000000161516723e */ /* 0x000fe400000010ff */
[----:B------:R-:W-:Y:S02]  /*5f850*/  F2FP.BF16.PACK_AB R24, R23, R24 ;  /* 0x000000181718723e */ /* 0x000fe400000010ff */
[----:B------:R-:W-:Y:S02]  /*5f860*/  F2FP.BF16.PACK_AB R26, R25, R26 ;  /* 0x0000001a191a723e */ /* 0x000fe400000010ff */
[----:B------:R-:W-:Y:S02]  /*5f870*/  F2FP.BF16.PACK_AB R28, R27, R28 ;  /* 0x0000001c1b1c723e */ /* 0x000fe400000010ff */
[----:B------:R-:W-:Y:S02]  /*5f880*/  F2FP.BF16.PACK_AB R3, R29, R3 ;  /* 0x000000031d03723e */ /* 0x000fe400000010ff */
[----:B--2---:R-:W-:-:S02]  /*5f890*/  F2FP.BF16.PACK_AB R6, R5, R6 ;  /* 0x000000060506723e */ /* 0x004fc400000010ff */
[----:B------:R0:W5:Y:S04]  /*5f8a0*/  LDL.LU R5, [R1+0x2150] ;  /* 0x0021500001057983 */ /* 0x0001680000300800 */
[----:B------:R1:W-:Y:S04]  /*5f8b0*/  STL [R1+0x68], R6 ;  /* 0x0000680601007387 */ /* 0x0003e80000100800 */
[----:B-1----:R0:W5:Y:S04]  /*5f8c0*/  LDL.LU R6, [R1+0x214c] ;  /* 0x00214c0001067983 */ /* 0x0021680000300800 */
        /* <DEDUP_REMOVED lines=32> */
[----:B-1----:R-:W2:Y:S04]  /*5fad0*/  LDL.LU R28, [R1+0x20f4] ;  /* 0x0020f400011c7983 */ /* 0x002ea80000300800 */
[----:B------:R-:W2:Y:S01]  /*5fae0*/  LDL.LU R29, [R1+0x20f0] ;  /* 0x0020f000011d7983 */ /* 0x000ea20000300800 */
[----:B------:R-:W-:-:S03]  /*5faf0*/  F2FP.BF16.PACK_AB R2, R0, R2 ;  /* 0x000000020002723e */ /* 0x000fc600000010ff */
[----:B------:R0:W-:Y:S01]  /*5fb00*/  STL [R1+0x98], R3 ;  /* 0x0000980301007387 */ /* 0x0001e20000100800 */
[----:B--2---:R-:W-:-:S05]  /*5fb10*/  F2FP.BF16.PACK_AB R0, R29, R28 ;  /* 0x0000001c1d00723e */ /* 0x004fca00000010ff */
[----:B------:R0:W-:Y:S04]  /*5fb20*/  STL [R1+0x90], R0 ;  /* 0x0000900001007387 */ /* 0x0001e80000100800 */
[----:B------:R0:W-:Y:S02]  /*5fb30*/  STL [R1+0x94], R2 ;  /* 0x0000940201007387 */ /* 0x0001e40000100800 */
.L_x_0:
[----:B0-----:R-:W2:Y:S04]  /*5fb40*/  LDL.LU R0, [R1+0x58] ;  /* 0x0000580001007983 */ /* 0x001ea80000300800 */
[----:B-----5:R-:W-:Y:S04]  /*5fb50*/  STL.64 [R1+0x2260], R6 ;  /* 0x0022600601007387 */ /* 0x020fe80000100a00 */
[----:B------:R-:W-:Y:S04]  /*5fb60*/  STL.64 [R1+0x2258], R4 ;  /* 0x0022580401007387 */ /* 0x000fe80000100a00 */
[----:B------:R-:W-:Y:S04]  /*5fb70*/  STL.64 [R1+0x2250], R10 ;  /* 0x0022500a01007387 */ /* 0x000fe80000100a00 */
[----:B------:R-:W-:Y:S04]  /*5fb80*/  STL.64 [R1+0x2248], R8 ;  /* 0x0022480801007387 */ /* 0x000fe80000100a00 */
[----:B------:R-:W-:Y:S04]  /*5fb90*/  STL.64 [R1+0x2240], R14 ;  /* 0x0022400e01007387 */ /* 0x000fe80000100a00 */
[----:B------:R0:W-:Y:S04]  /*5fba0*/  STL.64 [R1+0x2238], R12 ;  /* 0x0022380c01007387 */ /* 0x0001e80000100a00 */
[----:B0-----:R-:W3:Y:S04]  /*5fbb0*/  LDL.LU R13, [R1+0x94] ;  /* 0x00009400010d7983 */ /* 0x001ee80000300800 */
[----:B------:R-:W4:Y:S04]  /*5fbc0*/  LDL.LU R12, [R1+0x14] ;  /* 0x00001400010c7983 */ /* 0x000f280000300800 */
[----:B------:R-:W3:Y:S04]  /*5fbd0*/  LDL.LU R14, [R1+0x18] ;  /* 0x00001800010e7983 */ /* 0x000ee80000300800 */
[----:B------:R-:W3:Y:S04]  /*5fbe0*/  LDL.LU R15, [R1+0x1c] ;  /* 0x00001c00010f7983 */ /* 0x000ee80000300800 */
[----:B------:R-:W-:Y:S04]  /*5fbf0*/  STL.64 [R1+0x2230], R18 ;  /* 0x0022301201007387 */ /* 0x000fe80000100a00 */
[----:B------:R-:W-:Y:S04]  /*5fc00*/  STL.64 [R1+0x2228], R16 ;  /* 0x0022281001007387 */ /* 0x000fe80000100a00 */
[----:B------:R0:W-:Y:S04]  /*5fc10*/  STL.64 [R1+0x2220], R22 ;  /* 0x0022201601007387 */ /* 0x0001e80000100a00 */
[----:B0-----:R-:W3:Y:S04]  /*5fc20*/  LDL.LU R23, [R1+0x10] ;  /* 0x0000100001177983 */ /* 0x001ee80000300800 */
[----:B------:R-:W3:Y:S04]  /*5fc30*/  LDL.LU R9, [R1+0x24] ;  /* 0x0000240001097983 */ /* 0x000ee80000300800 */
[----:B------:R-:W3:Y:S04]  /*5fc40*/  LDL.LU R10, [R1+0x28] ;  /* 0x00002800010a7983 */ /* 0x000ee80000300800 */
[----:B------:R-:W3:Y:S04]  /*5fc50*/  LDL.LU R11, [R1+0x2c] ;  /* 0x00002c00010b7983 */ /* 0x000ee80000300800 */
[----:B------:R-:W3:Y:S04]  /*5fc60*/  LDL.LU R8, [R1+0x20] ;  /* 0x0000200001087983 */ /* 0x000ee80000300800 */
[----:B------:R-:W3:Y:S04]  /*5fc70*/  LDL.LU R22, [R1+0x5c] ;  /* 0x00005c0001167983 */ /* 0x000ee80000300800 */
[----:B------:R-:W-:Y:S04]  /*5fc80*/  STL.64 [R1+0x2218], R20 ;  /* 0x0022181401007387 */ /* 0x000fe80000100a00 */
[----:B------:R-:W-:Y:S04]  /*5fc90*/  STL.64 [R1+0x2210], R26 ;  /* 0x0022101a01007387 */ /* 0x000fe80000100a00 */
[----:B------:R0:W-:Y:S04]  /*5fca0*/  STL.64 [R1+0x2208], R24 ;  /* 0x0022081801007387 */ /* 0x0001e80000100a00 */
[----:B------:R-:W1:Y:S04]  /*5fcb0*/  S2R R29, SR_TID.X ;  /* 0x00000000001d7919 */ /* 0x000e680000002100 */
[----:B0-----:R-:W3:Y:S04]  /*5fcc0*/  LDL.LU R24, [R1] ;  /* 0x0000000001187983 */ /* 0x001ee80000300800 */
[----:B------:R-:W3:Y:S04]  /*5fcd0*/  LDL.LU R25, [R1+0x4] ;  /* 0x0000040001197983 */ /* 0x000ee80000300800 */
[----:B------:R-:W3:Y:S04]  /*5fce0*/  LDL.LU R26, [R1+0x8] ;  /* 0x00000800011a7983 */ /* 0x000ee80000300800 */
[----:B------:R-:W3:Y:S01]  /*5fcf0*/  LDL.LU R27, [R1+0xc] ;  /* 0x00000c00011b7983 */ /* 0x000ee20000300800 */
[----:B-1----:R-:W-:-:S02]  /*5fd00*/  IMAD.SHL.U32 R2, R29, 0x20, RZ ;  /* 0x000000201d027824 */ /* 0x002fc400078e00ff */
[C---:B------:R-:W-:Y:S02]  /*5fd10*/  IMAD.SHL.U32 R28, R29.reuse, 0x4, RZ ;  /* 0x000000041d1c7824 */ /* 0x040fe400078e00ff */
[C---:B------:R-:W-:Y:S02]  /*5fd20*/  IMAD.SHL.U32 R3, R29.reuse, 0x8, RZ ;  /* 0x000000081d037824 */ /* 0x040fe400078e00ff */
[----:B--2---:R-:W-:Y:S02]  /*5fd30*/  IMAD.MOV.U32 R21, RZ, RZ, R0 ;  /* 0x000000ffff157224 */ /* 0x004fe400078e0000 */
[----:B------:R-:W-:-:S05]  /*5fd40*/  IMAD.SHL.U32 R0, R29, 0x80, RZ ;  /* 0x000000801d007824 */ /* 0x000fca00078e00ff */
[----:B------:R-:W-:-:S04]  /*5fd50*/  LOP3.LUT R0, R0, 0xc00, RZ, 0xc0, !PT ;  /* 0x00000c0000007812 */ /* 0x000fc800078ec0ff */
[----:B------:R-:W-:Y:S01]  /*5fd60*/  LOP3.LUT R0, R0, 0x60, R2, 0xf8, !PT ;  /* 0x0000006000007812 */ /* 0x000fe200078ef802 */
[----:B---3--:R-:W-:Y:S01]  /*5fd70*/  STL.64 [R1+0x2270], R26 ;  /* 0x0022701a01007387 */ /* 0x008fe20000100a00 */
[----:B------:R-:W-:Y:S01]  /*5fd80*/  LOP3.LUT R3, R3, 0x100, RZ, 0xc0, !PT ;  /* 0x0000010003037812 */ /* 0x000fe200078ec0ff */
[----:B------:R-:W-:Y:S02]  /*5fd90*/  IMAD.MOV.U32 R20, RZ, RZ, R21 ;  /* 0x000000ffff147224 */ /* 0x000fe400078e0015 */
[----:B------:R-:W-:Y:S01]  /*5fda0*/  STL.64 [R1+0x2268], R24 ;  /* 0x0022681801007387 */ /* 0x000fe20000100a00 */
[----:B------:R-:W-:-:S03]  /*5fdb0*/  IMAD.SHL.U32 R2, R29, 0x200, RZ ;  /* 0x000002001d027824 */ /* 0x000fc600078e00ff */
[----:B------:R-:W2:Y:S04]  /*5fdc0*/  LDL.LU R4, [R1+0x30] ;  /* 0x0000300001047983 */ /* 0x000ea80000300800 */
[----:B------:R-:W2:Y:S04]  /*5fdd0*/  LDL.LU R5, [R1+0x34] ;  /* 0x0000340001057983 */ /* 0x000ea80000300800 */
[----:B------:R-:W3:Y:S04]  /*5fde0*/  LDL.LU R6, [R1+0x38] ;  /* 0x0000380001067983 */ /* 0x000ee80000300800 */
[----:B------:R-:W3:Y:S04]  /*5fdf0*/  LDL.LU R7, [R1+0x3c] ;  /* 0x00003c0001077983 */ /* 0x000ee80000300800 */
[----:B------:R-:W2:Y:S04]  /*5fe00*/  LDL.LU R16, [R1+0x60] ;  /* 0x0000600001107983 */ /* 0x000ea80000300800 */
[----:B------:R-:W2:Y:S04]  /*5fe10*/  LDL.LU R17, [R1+0x64] ;  /* 0x0000640001117983 */ /* 0x000ea80000300800 */
[----:B------:R-:W2:Y:S04]  /*5fe20*/  LDL.LU R18, [R1+0x68] ;  /* 0x0000680001127983 */ /* 0x000ea80000300800 */
[----:B------:R-:W2:Y:S04]  /*5fe30*/  LDL.LU R19, [R1+0x6c] ;  /* 0x00006c0001137983 */ /* 0x000ea80000300800 */
[----:B------:R-:W-:Y:S06]  /*5fe40*/  BAR.SYNC.DEFER_BLOCKING 0x0 ;  /* 0x0000000000007b1d */ /* 0x000fec0000010000 */
[----:B--2---:R-:W-:Y:S04]  /*5fe50*/  STL.64 [R1+0x22a0], R18 ;  /* 0x0022a01201007387 */ /* 0x004fe80000100a00 */
[----:B------:R0:W-:Y:S04]  /*5fe60*/  STL.64 [R1+0x2298], R16 ;  /* 0x0022981001007387 */ /* 0x0001e80000100a00 */
[----:B0-----:R-:W2:Y:S04]  /*5fe70*/  LDL.LU R16, [R1+0x80] ;  /* 0x0000800001107983 */ /* 0x001ea80000300800 */
[----:B------:R-:W2:Y:S04]  /*5fe80*/  LDL.LU R17, [R1+0x84] ;  /* 0x0000840001117983 */ /* 0x000ea80000300800 */
[----:B------:R-:W2:Y:S04]  /*5fe90*/  LDL.LU R18, [R1+0x88] ;  /* 0x0000880001127983 */ /* 0x000ea80000300800 */
[----:B------:R-:W2:Y:S04]  /*5fea0*/  LDL.LU R19, [R1+0x8c] ;  /* 0x00008c0001137983 */ /* 0x000ea80000300800 */
[----:B--2---:R-:W-:Y:S04]  /*5feb0*/  STL.64 [R1+0x22b0], R18 ;  /* 0x0022b01201007387 */ /* 0x004fe80000100a00 */
[----:B------:R0:W-:Y:S04]  /*5fec0*/  STL.64 [R1+0x22a8], R16 ;  /* 0x0022a81001007387 */ /* 0x0001e80000100a00 */
[----:B0-----:R-:W2:Y:S04]  /*5fed0*/  LDL.LU R16, [R1+0x90] ;  /* 0x0000900001107983 */ /* 0x001ea80000300800 */
[----:B------:R-:W2:Y:S04]  /*5fee0*/  LDL.LU R18, [R1+0x98] ;  /* 0x0000980001127983 */ /* 0x000ea80000300800 */
[----:B------:R-:W2:Y:S04]  /*5fef0*/  LDL.LU R19, [R1+0x9c] ;  /* 0x00009c0001137983 */ /* 0x000ea80000300800 */
[----:B---3--:R0:W-:Y:S04]  /*5ff00*/  STL.64 [R1+0x2280], R6 ;  /* 0x0022800601007387 */ /* 0x0081e80000100a00 */
[----:B0-----:R-:W3:Y:S04]  /*5ff10*/  LDL.LU R6, [R1+0x50] ;  /* 0x0000500001067983 */ /* 0x001ee80000300800 */
[----:B------:R-:W3:Y:S04]  /*5ff20*/  LDL.LU R7, [R1+0x54] ;  /* 0x0000540001077983 */ /* 0x000ee80000300800 */
[----:B------:R-:W-:Y:S04]  /*5ff30*/  STL.64 [R1+0x2278], R4 ;  /* 0x0022780401007387 */ /* 0x000fe80000100a00 */
[----:B------:R-:W3:Y:S04]  /*5ff40*/  LDL.LU R24, [R1+0x40] ;  /* 0x0000400001187983 */ /* 0x000ee80000300800 */
[----:B------:R-:W3:Y:S04]  /*5ff50*/  LDL.LU R25, [R1+0x44] ;  /* 0x0000440001197983 */ /* 0x000ee80000300800 */
[----:B------:R-:W3:Y:S04]  /*5ff60*/  LDL.LU R26, [R1+0x48] ;  /* 0x00004800011a7983 */ /* 0x000ee80000300800 */
[----:B------:R-:W3:Y:S01]  /*5ff70*/  LDL.LU R27, [R1+0x4c] ;  /* 0x00004c00011b7983 */ /* 0x000ee20000300800 */
[----:B------:R-:W-:Y:S01]  /*5ff80*/  LOP3.LUT R0, R0, 0x70, R28, 0x78, !PT ;  /* 0x0000007000007812 */ /* 0x000fe200078e781c */
[----:B------:R-:W-:-:S02]  /*5ff90*/  IMAD.MOV.U32 R17, RZ, RZ, R13 ;  /* 0x000000ffff117224 */ /* 0x000fc400078e000d */
[----:B------:R-:W-:Y:S02]  /*5ffa0*/  IMAD.MOV.U32 R21, RZ, RZ, R22 ;  /* 0x000000ffff157224 */ /* 0x000fe400078e0016 */
[----:B------:R-:W-:Y:S02]  /*5ffb0*/  IMAD.IADD R0, R3, 0x1, R0 ;  /* 0x0000000103007824 */ /* 0x000fe400078e0200 */
[----:B------:R-:W-:Y:S02]  /*5ffc0*/  IMAD.MOV.U32 R22, RZ, RZ, R23 ;  /* 0x000000ffff167224 */ /* 0x000fe400078e0017 */
[----:B----4-:R-:W-:Y:S01]  /*5ffd0*/  IMAD.MOV.U32 R23, RZ, RZ, R12 ;  /* 0x000000ffff177224 */ /* 0x010fe200078e000c */
[----:B--2---:R-:W-:Y:S04]  /*5ffe0*/  STS.128 [R0], R16 ;  /* 0x0000001000007388 */ /* 0x004fe80000000c00 */
[----:B---3--:R-:W-:Y:S04]  /*5fff0*/  STL.64 [R1+0x2290], R26 ;  /* 0x0022901a01007387 */ /* 0x008fe80000100a00 */
[----:B------:R0:W-:Y:S04]  /*60000*/  STL.64 [R1+0x2288], R24 ;  /* 0x0022881801007387 */ /* 0x0001e80000100a00 */
[----:B0-----:R-:W2:Y:S04]  /*60010*/  LDL.LU R24, [R1+0x70] ;  /* 0x0000700001187983 */ /* 0x001ea80000300800 */
[----:B------:R-:W2:Y:S04]  /*60020*/  LDL.LU R25, [R1+0x74] ;  /* 0x0000740001197983 */ /* 0x000ea80000300800 */
[----:B------:R-:W2:Y:S04]  /*60030*/  LDL.LU R26, [R1+0x78] ;  /* 0x00007800011a7983 */ /* 0x000ea80000300800 */
[----:B------:R-:W2:Y:S04]  /*60040*/  LDL.LU R27, [R1+0x7c] ;  /* 0x00007c00011b7983 */ /* 0x000ea80000300800 */
[----:B------:R-:W3:Y:S04]  /*60050*/  LDL.LU R13, [R1+0x1ff8] ;  /* 0x001ff800010d7983 */ /* 0x000ee80000300800 */
[----:B------:R-:W4:Y:S04]  /*60060*/  LDL.LU R12, [R1+0x1ff4] ;  /* 0x001ff400010c7983 */ /* 0x000f280000300800 */
[----:B------:R-:W2:Y:S04]  /*60070*/  LDL.LU.64 R18, [R1+0x22b0] ;  /* 0x0022b00001127983 */ /* 0x000ea80000300a00 */
[----:B------:R-:W2:Y:S04]  /*60080*/  LDL.LU.64 R16, [R1+0x22a8] ;  /* 0x0022a80001107983 */ /* 0x000ea80000300a00 */
[----:B--2---:R0:W-:Y:S04]  /*60090*/  STS.128 [R0+0x80], R16 ;  /* 0x0000801000007388 */ /* 0x0041e80000000c00 */
[----:B0-----:R-:W2:Y:S04]  /*600a0*/  LDL.LU.64 R18, [R1+0x22a0] ;  /* 0x0022a00001127983 */ /* 0x001ea80000300a00 */
[----:B------:R-:W2:Y:S04]  /*600b0*/  LDL.LU.64 R16, [R1+0x2298] ;  /* 0x0022980001107983 */ /* 0x000ea80000300a00 */
[----:B------:R-:W-:Y:S01]  /*600c0*/  STS.128 [R0+0x200], R24 ;  /* 0x0002001800007388 */ /* 0x000fe20000000c00 */
[----:B------:R-:W-:-:S02]  /*600d0*/  LOP3.LUT R2, R2, 0xc00, RZ, 0xc0, !PT ;  /* 0x00000c0002027812 */ /* 0x000fc400078ec0ff */
[----:B------:R-:W-:Y:S02]  /*600e0*/  LOP3.LUT R29, R29, 0x3f, RZ, 0xc0, !PT ;  /* 0x0000003f1d1d7812 */ /* 0x000fe400078ec0ff */
[----:B----4-:R-:W-:-:S03]  /*600f0*/  ISETP.GE.AND P2, PT, R12, c[0x0][0x17c], PT ;  /* 0x00005f000c007a0c */ /* 0x010fc60003f46270 */
[----:B------:R-:W-:-:S05]  /*60100*/  IMAD R12, R29, 0x10, R2 ;  /* 0x000000101d0c7824 */ /* 0x000fca00078e0202 */
[C---:B------:R-:W-:Y:S02]  /*60110*/  LOP3.LUT R3, R12.reuse, 0x40, RZ, 0x3c, !PT ;  /* 0x000000400c037812 */ /* 0x040fe400078e3cff */
[C---:B------:R-:W-:Y:S01]  /*60120*/  LOP3.LUT R2, R12.reuse, 0x60, RZ, 0x3c, !PT ;  /* 0x000000600c027812 */ /* 0x040fe200078e3cff */
[----:B--2---:R0:W-:Y:S04]  /*60130*/  STS.128 [R0+0x280], R16 ;  /* 0x0002801000007388 */ /* 0x0041e80000000c00 */
[----:B------:R-:W-:Y:S06]  /*60140*/  BAR.SYNC.DEFER_BLOCKING 0x0 ;  /* 0x0000000000007b1d */ /* 0x000fec0000010000 */
[----:B------:R-:W1:Y:S01]  /*60150*/  LDS.128 R24, [R12] ;  /* 0x000000000c187984 */ /* 0x000e620000000c00 */
[----:B0-----:R-:W-:-:S03]  /*60160*/  LOP3.LUT R16, R12, 0x20, RZ, 0x3c, !PT ;  /* 0x000000200c107812 */ /* 0x001fc600078e3cff */
[----:B-1----:R-:W-:Y:S01]  /*60170*/  STL [R1+0x64], R25 ;  /* 0x0000641901007387 */ /* 0x002fe20000100800 */
[----:B------:R-:W-:-:S03]  /*60180*/  IMAD.MOV.U32 R29, RZ, RZ, R24 ;  /* 0x000000ffff1d7224 */ /* 0x000fc600078e0018 */
[----:B------:R-:W-:Y:S04]  /*60190*/  STL.64 [R1+0x68], R26 ;  /* 0x0000681a01007387 */ /* 0x000fe80000100a00 */
[----:B------:R-:W0:Y:S04]  /*601a0*/  LDS.128 R24, [R16] ;  /* 0x0000000010187984 */ /* 0x000e280000000c00 */
[----:B0-----:R-:W-:Y:S04]  /*601b0*/  STL.64 [R1+0x80], R24 ;  /* 0x0000801801007387 */ /* 0x001fe80000100a00 */
[----:B------:R-:W-:Y:S04]  /*601c0*/  STL.64 [R1+0x88], R26 ;  /* 0x0000881a01007387 */ /* 0x000fe80000100a00 */
[----:B------:R-:W0:Y:S04]  /*601d0*/  LDS.128 R24, [R3] ;  /* 0x0000000003187984 */ /* 0x000e280000000c00 */
[----:B0-----:R-:W-:Y:S04]  /*601e0*/  STL.64 [R1+0x1c0], R24 ;  /* 0x0001c01801007387 */ /* 0x001fe80000100a00 */
[----:B------:R-:W-:Y:S04]  /*601f0*/  STL.64 [R1+0x1c8], R26 ;  /* 0x0001c81a01007387 */ /* 0x000fe80000100a00 */
[----:B------:R-:W0:Y:S04]  /*60200*/  LDS.128 R24, [R2] ;  /* 0x0000000002187984 */ /* 0x000e280000000c00 */
[----:B------:R-:W-:Y:S06]  /*60210*/  BAR.SYNC.DEFER_BLOCKING 0x0 ;  /* 0x0000000000007b1d */ /* 0x000fec0000010000 */
[----:B0-----:R-:W-:Y:S01]  /*60220*/  STL.64 [R1+0x1d0], R24 ;  /* 0x0001d01801007387 */ /* 0x001fe20000100a00 */
[----:B------:R-:W-:-:S03]  /*60230*/  IMAD.MOV.U32 R28, RZ, RZ, R27 ;  /* 0x000000ffff1c7224 */ /* 0x000fc600078e001b */
[----:B------:R0:W-:Y:S04]  /*60240*/  STL [R1+0x1d8], R26 ;  /* 0x0001d81a01007387 */ /* 0x0001e80000100800 */
[----:B0-----:R-:W2:Y:S04]  /*60250*/  LDL.LU.64 R26, [R1+0x2290] ;  /* 0x00229000011a7983 */ /* 0x001ea80000300a00 */
[----:B------:R-:W2:Y:S01]  /*60260*/  LDL.LU.64 R24, [R1+0x2288] ;  /* 0x0022880001187983 */ /* 0x000ea20000300a00 */
[----:B------:R-:W-:Y:S02]  /*60270*/  IMAD.MOV.U32 R4, RZ, RZ, R6 ;  /* 0x000000ffff047224 */ /* 0x000fe400078e0006 */
[----:B------:R-:W-:-:S02]  /*60280*/  IMAD.MOV.U32 R5, RZ, RZ, R7 ;  /* 0x000000ffff057224 */ /* 0x000fc400078e0007 */
[----:B------:R-:W-:Y:S02]  /*60290*/  IMAD.MOV.U32 R6, RZ, RZ, R20 ;  /* 0x000000ffff067224 */ /* 0x000fe400078e0014 */
[----:B------:R-:W-:-:S05]  /*602a0*/  IMAD.MOV.U32 R7, RZ, RZ, R21 ;  /* 0x000000ffff077224 */ /* 0x000fca00078e0015 */
[----:B------:R0:W-:Y:S04]  /*602b0*/  STS.128 [R0], R4 ;  /* 0x0000000400007388 */ /* 0x0001e80000000c00 */
[----:B0-----:R-:W4:Y:S04]  /*602c0*/  LDL.LU.64 R6, [R1+0x2280] ;  /* 0x0022800001067983 */ /* 0x001f280000300a00 */
[----:B------:R-:W4:Y:S04]  /*602d0*/  LDL.LU.64 R4, [R1+0x2278] ;  /* 0x0022780001047983 */ /* 0x000f280000300a00 */
[----:B------:R-:W-:Y:S01]  /*602e0*/  STS.128 [R0+0x280], R8 ;  /* 0x0002800800007388 */ /* 0x000fe20000000c00 */
[----:B------:R-:W-:Y:S01]  /*602f0*/  IMAD.MOV.U32 R20, RZ, RZ, R22 ;  /* 0x000000ffff147224 */ /* 0x000fe200078e0016 */
[----:B---3--:R-:W-:Y:S01]  /*60300*/  ISETP.GE.AND P3, PT, R13, c[0x0][0x17c], PT ;  /* 0x00005f000d007a0c */ /* 0x008fe20003f66270 */
[----:B------:R-:W-:-:S02]  /*60310*/  IMAD.MOV.U32 R21, RZ, RZ, R23 ;  /* 0x000000ffff157224 */ /* 0x000fc400078e0017 */
[----:B------:R-:W-:Y:S02]  /*60320*/  IMAD.MOV.U32 R22, RZ, RZ, R14 ;  /* 0x000000ffff167224 */ /* 0x000fe400078e000e */
[----:B------:R-:W-:Y:S01]  /*60330*/  IMAD.MOV.U32 R23, RZ, RZ, R15 ;  /* 0x000000ffff177224 */ /* 0x000fe200078e000f */
[----:B--2---:R0:W-:Y:S04]  /*60340*/  STS.128 [R0+0x80], R24 ;  /* 0x0000801800007388 */ /* 0x0041e80000000c00 */
[----:B0-----:R-:W2:Y:S04]  /*60350*/  LDL.LU.64 R26, [R1+0x2270] ;  /* 0x00227000011a7983 */ /* 0x001ea80000300a00 */
[----:B------:R-:W2:Y:S04]  /*60360*/  LDL.LU.64 R24, [R1+0x2268] ;  /* 0x0022680001187983 */ /* 0x000ea80000300a00 */
[----:B----4-:R0:W-:Y:S04]  /*60370*/  STS.128 [R0+0x200], R4 ;  /* 0x0002000400007388 */ /* 0x0101e80000000c00 */
[----:B------:R-:W-:Y:S06]  /*60380*/  BAR.SYNC.DEFER_BLOCKING 0x0 ;  /* 0x0000000000007b1d */ /* 0x000fec0000010000 */
[----:B0-----:R-:W3:Y:S04]  /*60390*/  LDL.LU.64 R6, [R1+0x2260] ;  /* 0x0022600001067983 */ /* 0x001ee80000300a00 */
[----:B------:R-:W3:Y:S04]  /*603a0*/  LDL.LU.64 R4, [R1+0x2258] ;  /* 0x0022580001047983 */ /* 0x000ee80000300a00 */
[----:B------:R-:W3:Y:S04]  /*603b0*/  LDL.LU.64 R10, [R1+0x2250] ;  /* 0x00225000010a7983 */ /* 0x000ee80000300a00 */
[----:B------:R-:W3:Y:S04]  /*603c0*/  LDL.LU.64 R8, [R1+0x2248] ;  /* 0x0022480001087983 */ /* 0x000ee80000300a00 */
[----:B------:R-:W0:Y:S04]  /*603d0*/  LDS.128 R12, [R12] ;  /* 0x000000000c0c7984 */ /* 0x000e280000000c00 */
[----:B------:R-:W1:Y:S04]  /*603e0*/  LDS.128 R16, [R16] ;  /* 0x0000000010107984 */ /* 0x000e680000000c00 */
[----:B0-----:R-:W-:Y:S04]  /*603f0*/  STL.64 [R1+0x30], R12 ;  /* 0x0000300c01007387 */ /* 0x001fe80000100a00 */
[----:B------:R0:W-:Y:S04]  /*60400*/  STL.64 [R1+0x38], R14 ;  /* 0x0000380e01007387 */ /* 0x0001e80000100a00 */
[----:B0-----:R-:W3:Y:S04]  /*60410*/  LDL.LU.64 R14, [R1+0x2240] ;  /* 0x00224000010e7983 */ /* 0x001ee80000300a00 */
[----:B------:R-:W3:Y:S04]  /*60420*/  LDL.LU.64 R12, [R1+0x2238] ;  /* 0x00223800010c7983 */ /* 0x000ee80000300a00 */
[----:B-1----:R-:W-:Y:S04]  /*60430*/  STL.64 [R1+0x70], R16 ;  /* 0x0000701001007387 */ /* 0x002fe80000100a00 */
[----:B------:R-:W-:Y:S04]  /*60440*/  STL.64 [R1+0x78], R18 ;  /* 0x0000781201007387 */ /* 0x000fe80000100a00 */
[----:B------:R-:W0:Y:S04]  /*60450*/  LDS.128 R16, [R3] ;  /* 0x0000000003107984 */ /* 0x000e280000000c00 */
[----:B0-----:R-:W-:Y:S04]  /*60460*/  STL.64 [R1+0x90], R16 ;  /* 0x0000901001007387 */ /* 0x001fe80000100a00 */
[----:B------:R-:W-:Y:S04]  /*60470*/  STL.64 [R1+0x98], R18 ;  /* 0x0000981201007387 */ /* 0x000fe80000100a00 */
[----:B------:R-:W0:Y:S04]  /*60480*/  LDS.128 R16, [R2] ;  /* 0x0000000002107984 */ /* 0x000e280000000c00 */
[----:B------:R-:W-:Y:S06]  /*60490*/  BAR.SYNC.DEFER_BLOCKING 0x0 ;  /* 0x0000000000007b1d */ /* 0x000fec0000010000 */
[----:B------:R-:W-:Y:S04]  /*604a0*/  STS.128 [R0], R20 ;  /* 0x0000001400007388 */ /* 0x000fe80000000c00 */
[----:B0-----:R-:W-:Y:S04]  /*604b0*/  STL.64 [R1+0x1b0], R16 ;  /* 0x0001b01001007387 */ /* 0x001fe80000100a00 */
[----:B------:R0:W-:Y:S04]  /*604c0*/  STL.64 [R1+0x1b8], R18 ;  /* 0x0001b81201007387 */ /* 0x0001e80000100a00 */
[----:B0-----:R-:W4:Y:S04]  /*604d0*/  LDL.LU.64 R18, [R1+0x2230] ;  /* 0x0022300001127983 */ /* 0x001f280000300a00 */
[----:B------:R-:W4:Y:S04]  /*604e0*/  LDL.LU.64 R16, [R1+0x2228] ;  /* 0x0022280001107983 */ /* 0x000f280000300a00 */
[----:B------:R-:W4:Y:S04]  /*604f0*/  LDL.LU.64 R22, [R1+0x2220] ;  /* 0x0022200001167983 */ /* 0x000f280000300a00 */
[----:B------:R-:W4:Y:S04]  /*60500*/  LDL.LU.64 R20, [R1+0x2218] ;  /* 0x0022180001147983 */ /* 0x000f280000300a00 */
[----:B--2---:R0:W-:Y:S04]  /*60510*/  STS.128 [R0+0x80], R24 ;  /* 0x0000801800007388 */ /* 0x0041e80000000c00 */
[----:B0-----:R-:W2:Y:S04]  /*60520*/  LDL.LU.64 R26, [R1+0x2210] ;  /* 0x00221000011a7983 */ /* 0x001ea80000300a00 */
[----:B------:R-:W2:Y:S04]  /*60530*/  LDL.LU.64 R24, [R1+0x2208] ;  /* 0x0022080001187983 */ /* 0x000ea80000300a00 */
[----:B---3--:R0:W-:Y:S04]  /*60540*/  STS.128 [R0+0x200], R4 ;  /* 0x0002000400007388 */ /* 0x0081e80000000c00 */
[----:B0-----:R-:W0:Y:S04]  /*60550*/  S2R R6, SR_TID.X ;  /* 0x0000000000067919 */ /* 0x001e280000002100 */
[----:B------:R-:W-:Y:S01]  /*60560*/  STS.128 [R0+0x280], R8 ;  /* 0x0002800800007388 */ /* 0x000fe20000000c00 */
[C---:B0-----:R-:W-:Y:S01]  /*60570*/  IMAD.SHL.U32 R7, R6.reuse, 0x200, RZ ;  /* 0x0000020006077824 */ /* 0x041fe200078e00ff */
[----:B------:R-:W-:-:S04]  /*60580*/  LOP3.LUT R5, R6, 0x3f, RZ, 0xc0, !PT ;  /* 0x0000003f06057812 */ /* 0x000fc800078ec0ff */
[----:B------:R-:W-:-:S05]  /*60590*/  LOP3.LUT R7, R7, 0xc00, RZ, 0xc0, !PT ;  /* 0x00000c0007077812 */ /* 0x000fca00078ec0ff */
[----:B------:R-:W-:Y:S01]  /*605a0*/  IMAD R7, R5, 0x10, R7 ;  /* 0x0000001005077824 */ /* 0x000fe200078e0207 */
[----:B------:R-:W-:Y:S01]  /*605b0*/  BAR.SYNC.DEFER_BLOCKING 0x0 ;  /* 0x0000000000007b1d */ /* 0x000fe20000010000 */
[----:B------:R-:W-:-:S05]  /*605c0*/  IMAD.SHL.U32 R6, R6, 0x200, RZ ;  /* 0x0000020006067824 */ /* 0x000fca00078e00ff */
[----:B------:R-:W0:Y:S01]  /*605d0*/  LDS.128 R8, [R7] ;  /* 0x0000000007087984 */ /* 0x000e220000000c00 */
[----:B------:R-:W-:-:S05]  /*605e0*/  LOP3.LUT R6, R6, 0xc00, RZ, 0xc0, !PT ;  /* 0x00000c0006067812 */ /* 0x000fca00078ec0ff */
[----:B------:R-:W-:-:S05]  /*605f0*/  IMAD R6, R5, 0x10, R6 ;  /* 0x0000001005067824 */ /* 0x000fca00078e0206 */
[----:B------:R-:W-:Y:S01]  /*60600*/  LOP3.LUT R6, R6, 0x20, RZ, 0x3c, !PT ;  /* 0x0000002006067812 */ /* 0x000fe200078e3cff */
[----:B0-----:R-:W-:Y:S04]  /*60610*/  STL.64 [R1+0x20], R8 ;  /* 0x0000200801007387 */ /* 0x001fe80000100a00 */
        /* <DEDUP_REMOVED lines=9> */
[----:B------:R-:W-:Y:S04]  /*606b0*/  STS.128 [R0], R12 ;  /* 0x0000000c00007388 */ /* 0x000fe80000000c00 */
[----:B----4-:R-:W-:Y:S04]  /*606c0*/  STS.128 [R0+0x80], R16 ;  /* 0x0000801000007388 */ /* 0x010fe80000000c00 */
[----:B------:R-:W-:Y:S04]  /*606d0*/  STS.128 [R0+0x200], R20 ;  /* 0x0002001400007388 */ /* 0x000fe80000000c00 */
[----:B0-----:R-:W-:Y:S04]  /*606e0*/  STL.64 [R1+0x50], R8 ;  /* 0x0000500801007387 */ /* 0x001fe80000100a00 */
[----:B------:R-:W-:Y:S04]  /*606f0*/  STL.64 [R1+0x58], R10 ;  /* 0x0000580a01007387 */ /* 0x000fe80000100a00 */
[----:B------:R-:W3:Y:S04]  /*60700*/  LDL.LU R4, [R1+0x150] ;  /* 0x0001500001047983 */ /* 0x000ee80000300800 */
[----:B------:R-:W3:Y:S04]  /*60710*/  LDL.LU R5, [R1+0x154] ;  /* 0x0001540001057983 */ /* 0x000ee80000300800 */
[----:B------:R-:W4:Y:S04]  /*60720*/  LDL.LU R6, [R1+0x158] ;  /* 0x0001580001067983 */ /* 0x000f280000300800 */
[----:B--2---:R0:W-:Y:S04]  /*60730*/  STS.128 [R0+0x280], R24 ;  /* 0x0002801800007388 */ /* 0x0041e80000000c00 */
[----:B------:R-:W-:Y:S06]  /*60740*/  BAR.SYNC.DEFER_BLOCKING 0x0 ;  /* 0x0000000000007b1d */ /* 0x000fec0000010000 */
[----:B------:R1:W2:Y:S04]  /*60750*/  LDS.128 R16, [R7] ;  /* 0x0000000007107984 */ /* 0x0002a80000000c00 */
[----:B0-----:R-:W0:Y:S04]  /*60760*/  S2R R26, SR_TID.X ;  /* 0x00000000001a7919 */ /* 0x001e280000002100 */
[----:B-1----:R-:W4:Y:S04]  /*60770*/  LDL.LU R7, [R1+0x15c] ;  /* 0x00015c0001077983 */ /* 0x002f280000300800 */
[----:B------:R-:W-:Y:S01]  /*60780*/  LDS.128 R12, [R3] ;  /* 0x00000000030c7984 */ /* 0x000fe20000000c00 */
[----:B0-----:R-:W-:-:S03]  /*60790*/  LOP3.LUT R27, R26, 0x3f, RZ, 0xc0, !PT ;  /* 0x0000003f1a1b7812 */ /* 0x001fc600078ec0ff */
[----:B----4-:R-:W-:Y:S04]  /*607a0*/  STL.64 [R1+0x2200], R6 ;  /* 0x0022000601007387 */ /* 0x010fe80000100a00 */
[----:B---3--:R-:W-:Y:S04]  /*607b0*/  STL.64 [R1+0x21f8], R4 ;  /* 0x0021f80401007387 */ /* 0x008fe80000100a00 */
[----:B------:R-:W3:Y:S04]  /*607c0*/  LDL.LU R20, [R1+0x160] ;  /* 0x0001600001147983 */ /* 0x000ee80000300800 */
[----:B------:R-:W3:Y:S04]  /*607d0*/  LDL.LU R21, [R1+0x164] ;  /* 0x0001640001157983 */ /* 0x000ee80000300800 */
[----:B------:R-:W3:Y:S04]  /*607e0*/  LDL.LU R22, [R1+0x168] ;  /* 0x0001680001167983 */ /* 0x000ee80000300800 */
[----:B------:R-:W3:Y:S04]  /*607f0*/  LDL.LU R23, [R1+0x16c] ;  /* 0x00016c0001177983 */ /* 0x000ee80000300800 */
[----:B--2---:R0:W-:Y:S04]  /*60800*/  STL [R1+0x2174], R16 ;  /* 0x0021741001007387 */ /* 0x0041e80000100800 */
[----:B------:R-:W-:Y:S01]  /*60810*/  LDS.128 R4, [R2] ;  /* 0x0000000002047984 */ /* 0x000fe20000000c00 */
[----:B0-----:R-:W-:-:S05]  /*60820*/  IMAD.SHL.U32 R16, R26, 0x200, RZ ;  /* 0x000002001a107824 */ /* 0x001fca00078e00ff */
[----:B------:R-:W-:-:S05]  /*60830*/  LOP3.LUT R16, R16, 0xc00, RZ, 0xc0, !PT ;  /* 0x00000c0010107812 */ /* 0x000fca00078ec0ff */
[----:B------:R-:W-:-:S05]  /*60840*/  IMAD R16, R27, 0x10, R16 ;  /* 0x000000101b107824 */ /* 0x000fca00078e0210 */
[----:B------:R-:W-:-:S05]  /*60850*/  LOP3.LUT R16, R16, 0x20, RZ, 0x3c, !PT ;  /* 0x0000002010107812 */ /* 0x000fca00078e3cff */
[----:B------:R-:W0:Y:S04]  /*60860*/  LDS.128 R8, [R16] ;  /* 0x0000000010087984 */ /* 0x000e280000000c00 */
[----:B------:R-:W-:Y:S04]  /*60870*/  STL [R1+0x2160], R17 ;  /* 0x0021601101007387 */ /* 0x000fe80000100800 */
[----:B------:R-:W-:Y:S04]  /*60880*/  STL [R1+0x216c], R17 ;  /* 0x00216c1101007387 */ /* 0x000fe80000100800 */
[----:B------:R-:W-:Y:S04]  /*60890*/  STL [R1+0x2150], R18 ;  /* 0x0021501201007387 */ /* 0x000fe80000100800 */
[----:B------:R-:W-:Y:S04]  /*608a0*/  STL [R1+0x213c], R19 ;  /* 0x00213c1301007387 */ /* 0x000fe80000100800 */
[----:B------:R-:W-:Y:S06]  /*608b0*/  BAR.SYNC.DEFER_BLOCKING 0x0 ;  /* 0x0000000000007b1d */ /* 0x000fec0000010000 */
[----:B0-----:R-:W-:Y:S04]  /*608c0*/  STL [R1+0x215c], R9 ;  /* 0x00215c0901007387 */ /* 0x001fe80000100800 */
[----:B------:R-:W-:Y:S04]  /*608d0*/  STL [R1+0x214c], R10 ;  /* 0x00214c0a01007387 */ /* 0x000fe80000100800 */
[----:B------:R0:W-:Y:S04]  /*608e0*/  STL [R1+0x2140], R11 ;  /* 0x0021400b01007387 */ /* 0x0001e80000100800 */
[----:B------:R-:W-:Y:S04]  /*608f0*/  STL [R1+0x2168], R12 ;  /* 0x0021680c01007387 */ /* 0x000fe80000100800 */
[----:B------:R-:W-:Y:S04]  /*60900*/  STL [R1+0x2158], R13 ;  /* 0x0021580d01007387 */ /* 0x000fe80000100800 */
[----:B------:R1:W-:Y:S01]  /*60910*/  STL [R1+0x2148], R14 ;  /* 0x0021480e01007387 */ /* 0x0003e20000100800 */
[----:B0-----:R-:W-:-:S03]  /*60920*/  IMAD.MOV.U32 R11, RZ, RZ, R6 ;  /* 0x000000ffff0b7224 */ /* 0x001fc600078e0006 */
[----:B------:R0:W-:Y:S04]  /*60930*/  STL [R1+0x2144], R15 ;  /* 0x0021440f01007387 */ /* 0x0001e80000100800 */
[----:B------:R2:W-:Y:S01]  /*60940*/  STL [R1+0xc], R7 ;  /* 0x00000c0701007387 */ /* 0x0005e20000100800 */
[----:B-1----:R-:W-:Y:S02]  /*60950*/  IMAD.MOV.U32 R14, RZ, RZ, R5 ;  /* 0x000000ffff0e7224 */ /* 0x002fe400078e0005 */
[----:B0-----:R-:W-:Y:S01]  /*60960*/  IMAD.MOV.U32 R15, RZ, RZ, R4 ;  /* 0x000000ffff0f7224 */ /* 0x001fe200078e0004 */
[----:B--2---:R-:W2:Y:S04]  /*60970*/  LDL.LU.64 R6, [R1+0x2200] ;  /* 0x0022000001067983 */ /* 0x004ea80000300a00 */
[----:B------:R-:W2:Y:S04]  /*60980*/  LDL.LU.64 R4, [R1+0x21f8] ;  /* 0x0021f80001047983 */ /* 0x000ea80000300a00 */
[----:B------:R-:W-:Y:S04]  /*60990*/  STL [R1+0x2170], R15 ;  /* 0x0021700f01007387 */ /* 0x000fe80000100800 */
[----:B------:R-:W-:Y:S04]  /*609a0*/  STL [R1+0x2164], R11 ;  /* 0x0021640b01007387 */ /* 0x000fe80000100800 */
[----:B------:R0:W-:Y:S04]  /*609b0*/  STL [R1+0x2180], R8 ;  /* 0x0021800801007387 */ /* 0x0001e80000100800 */
[----:B0-----:R-:W4:Y:S04]  /*609c0*/  LDL.LU R8, [R1+0x170] ;  /* 0x0001700001087983 */ /* 0x001f280000300800 */
[----:B------:R-:W4:Y:S04]  /*609d0*/  LDL.LU R9, [R1+0x174] ;  /* 0x0001740001097983 */ /* 0x000f280000300800 */
[----:B------:R-:W4:Y:S04]  /*609e0*/  LDL.LU R10, [R1+0x178] ;  /* 0x00017800010a7983 */ /* 0x000f280000300800 */
[----:B------:R-:W4:Y:S04]  /*609f0*/  LDL.LU R11, [R1+0x17c] ;  /* 0x00017c00010b7983 */ /* 0x000f280000300800 */
[----:B------:R0:W-:Y:S04]  /*60a00*/  STL [R1+0x2154], R14 ;  /* 0x0021540e01007387 */ /* 0x0001e80000100800 */
[----:B------:R-:W4:Y:S04]  /*60a10*/  LDL.LU R12, [R1+0x180] ;  /* 0x00018000010c7983 */ /* 0x000f280000300800 */
[----:B------:R-:W4:Y:S04]  /*60a20*/  LDL.LU R13, [R1+0x184] ;  /* 0x00018400010d7983 */ /* 0x000f280000300800 */
[----:B0-----:R-:W4:Y:S04]  /*60a30*/  LDL.LU R14, [R1+0x188] ;  /* 0x00018800010e7983 */ /* 0x001f280000300800 */
[----:B------:R-:W4:Y:S01]  /*60a40*/  LDL.LU R15, [R1+0x18c] ;  /* 0x00018c00010f7983 */ /* 0x000f220000300800 */
[----:B------:R-:W-:-:S05]  /*60a50*/  IMAD.SHL.U32 R18, R26, 0x200, RZ ;  /* 0x000002001a127824 */ /* 0x000fca00078e00ff */
[----:B------:R-:W-:-:S05]  /*60a60*/  LOP3.LUT R18, R18, 0xc00, RZ, 0xc0, !PT ;  /* 0x00000c0012127812 */ /* 0x000fca00078ec0ff */
[----:B------:R-:W-:-:S05]  /*60a70*/  IMAD R18, R27, 0x10, R18 ;  /* 0x000000101b127824 */ /* 0x000fca00078e0212 */
[----:B------:R-:W-:Y:S04]  /*60a80*/  STL [R1+0x21d0], R18 ;  /* 0x0021d01201007387 */ /* 0x000fe80000100800 */
[----:B---3--:R-:W-:Y:S04]  /*60a90*/  STS.128 [R0+0x200], R20 ;  /* 0x0002001400007388 */ /* 0x008fe80000000c00 */
[----:B--2---:R-:W-:Y:S04]  /*60aa0*/  STS.128 [R0+0x280], R4 ;  /* 0x0002800400007388 */ /* 0x004fe80000000c00 */
[----:B----4-:R-:W-:Y:S04]  /*60ab0*/  STS.128 [R0+0x80], R8 ;  /* 0x0000800800007388 */ /* 0x010fe80000000c00 */
[----:B------:R-:W-:Y:S04]  /*60ac0*/  STS.128 [R0], R12 ;  /* 0x0000000c00007388 */ /* 0x000fe80000000c00 */
[----:B------:R-:W-:Y:S06]  /*60ad0*/  BAR.SYNC.DEFER_BLOCKING 0x0 ;  /* 0x0000000000007b1d */ /* 0x000fec0000010000 */
[----:B------:R-:W0:Y:S04]  /*60ae0*/  LDS.128 R8, [R18] ;  /* 0x0000000012087984 */ /* 0x000e280000000c00 */
[----:B------:R-:W1:Y:S04]  /*60af0*/  LDS.128 R4, [R16] ;  /* 0x0000000010047984 */ /* 0x000e680000000c00 */
[----:B0-----:R0:W-:Y:S04]  /*60b00*/  STL.64 [R1+0x150], R8 ;  /* 0x0001500801007387 */ /* 0x0011e80000100a00 */
[----:B------:R2:W-:Y:S04]  /*60b10*/  STL.64 [R1+0x158], R10 ;  /* 0x0001580a01007387 */ /* 0x0005e80000100a00 */
[----:B------:R-:W-:Y:S04]  /*60b20*/  STL.64 [R1+0x21c8], R16 ;  /* 0x0021c81001007387 */ /* 0x000fe80000100a00 */
[----:B-1----:R-:W-:Y:S04]  /*60b30*/  STL.64 [R1+0x160], R4 ;  /* 0x0001600401007387 */ /* 0x002fe80000100a00 */
[----:B------:R-:W-:Y:S04]  /*60b40*/  STL.64 [R1+0x168], R6 ;  /* 0x0001680601007387 */ /* 0x000fe80000100a00 */
[----:B0-----:R-:W3:Y:S04]  /*60b50*/  LDL.LU R8, [R1+0xd0] ;  /* 0x0000d00001087983 */ /* 0x001ee80000300800 */
[----:B------:R-:W3:Y:S04]  /*60b60*/  LDL.LU R9, [R1+0xd4] ;  /* 0x0000d40001097983 */ /* 0x000ee80000300800 */
[----:B--2---:R-:W2:Y:S04]  /*60b70*/  LDL.LU R10, [R1+0xd8] ;  /* 0x0000d800010a7983 */ /* 0x004ea80000300800 */
[----:B------:R-:W2:Y:S04]  /*60b80*/  LDL.LU R11, [R1+0xdc] ;  /* 0x0000dc00010b7983 */ /* 0x000ea80000300800 */
[----:B--2---:R-:W-:Y:S04]  /*60b90*/  STL.64 [R1+0x2190], R10 ;  /* 0x0021900a01007387 */ /* 0x004fe80000100a00 */
[----:B---3--:R0:W-:Y:S04]  /*60ba0*/  STL.64 [R1+0x2188], R8 ;  /* 0x0021880801007387 */ /* 0x0081e80000100a00 */
[----:B0-----:R-:W2:Y:S04]  /*60bb0*/  LDL.LU R8, [R1+0xe0] ;  /* 0x0000e00001087983 */ /* 0x001ea80000300800 */
[----:B------:R-:W2:Y:S04]  /*60bc0*/  LDL.LU R9, [R1+0xe4] ;  /* 0x0000e40001097983 */ /* 0x000ea80000300800 */
[----:B------:R-:W3:Y:S04]  /*60bd0*/  LDL.LU R10, [R1+0xe8] ;  /* 0x0000e800010a7983 */ /* 0x000ee80000300800 */
[----:B------:R-:W3:Y:S04]  /*60be0*/  LDL.LU R11, [R1+0xec] ;  /* 0x0000ec00010b7983 */ /* 0x000ee80000300800 */
[----:B------:R-:W4:Y:S04]  /*60bf0*/  LDL.LU R12, [R1+0x110] ;  /* 0x00011000010c7983 */ /* 0x000f280000300800 */
[----:B------:R-:W4:Y:S04]  /*60c00*/  LDL.LU R13, [R1+0x114] ;  /* 0x00011400010d7983 */ /* 0x000f280000300800 */
[----:B------:R-:W2:Y:S04]  /*60c10*/  LDL.LU R14, [R1+0x118] ;  /* 0x00011800010e7983 */ /* 0x000ea80000300800 */
[----:B------:R-:W2:Y:S04]  /*60c20*/  LDL.LU R15, [R1+0x11c] ;  /* 0x00011c00010f7983 */ /* 0x000ea80000300800 */
[----:B--2---:R-:W-:Y:S04]  /*60c30*/  STL.64 [R1+0x21e0], R14 ;  /* 0x0021e00e01007387 */ /* 0x004fe80000100a00 */
[----:B----4-:R0:W-:Y:S04]  /*60c40*/  STL.64 [R1+0x21d8], R12 ;  /* 0x0021d80c01007387 */ /* 0x0101e80000100a00 */
[----:B------:R-:W2:Y:S04]  /*60c50*/  LDL.LU R16, [R1+0x130] ;  /* 0x0001300001107983 */ /* 0x000ea80000300800 */
[----:B------:R-:W2:Y:S04]  /*60c60*/  LDL.LU R17, [R1+0x134] ;  /* 0x0001340001117983 */ /* 0x000ea80000300800 */
[----:B------:R-:W4:Y:S04]  /*60c70*/  LDL.LU R18, [R1+0x138] ;  /* 0x0001380001127983 */ /* 0x000f280000300800 */
[----:B------:R-:W4:Y:S04]  /*60c80*/  LDL.LU R19, [R1+0x13c] ;  /* 0x00013c0001137983 */ /* 0x000f280000300800 */
[----:B----4-:R-:W-:Y:S04]  /*60c90*/  STL.64 [R1+0x21f0], R18 ;  /* 0x0021f01201007387 */ /* 0x010fe80000100a00 */
[----:B--2---:R-:W-:Y:S04]  /*60ca0*/  STL.64 [R1+0x21e8], R16 ;  /* 0x0021e81001007387 */ /* 0x004fe80000100a00 */
[----:B0-----:R-:W2:Y:S04]  /*60cb0*/  LDL.LU R12, [R1+0x140] ;  /* 0x00014000010c7983 */ /* 0x001ea80000300800 */
[----:B------:R-:W2:Y:S04]  /*60cc0*/  LDL.LU R13, [R1+0x144] ;  /* 0x00014400010d7983 */ /* 0x000ea80000300800 */
[----:B------:R-:W2:Y:S04]  /*60cd0*/  LDL.LU R14, [R1+0x148] ;  /* 0x00014800010e7983 */ /* 0x000ea80000300800 */
[----:B------:R-:W2:Y:S04]  /*60ce0*/  LDL.LU R15, [R1+0x14c] ;  /* 0x00014c00010f7983 */ /* 0x000ea80000300800 */
[----:B---3--:R-:W-:Y:S04]  /*60cf0*/  STL.64 [R1+0x21a0], R10 ;  /* 0x0021a00a01007387 */ /* 0x008fe80000100a00 */
[----:B------:R0:W-:Y:S04]  /*60d00*/  STL.64 [R1+0x2198], R8 ;  /* 0x0021980801007387 */ /* 0x0001e80000100a00 */
[----:B------:R-:W1:Y:S04]  /*60d10*/  LDS.128 R16, [R3] ;  /* 0x0000000003107984 */ /* 0x000e680000000c00 */
[----:B0-----:R-:W3:Y:S04]  /*60d20*/  LDL.LU R8, [R1+0xf0] ;  /* 0x0000f00001087983 */ /* 0x001ee80000300800 */
[----:B------:R-:W3:Y:S04]  /*60d30*/  LDL.LU R9, [R1+0xf4] ;  /* 0x0000f40001097983 */ /* 0x000ee80000300800 */
[----:B------:R-:W4:Y:S04]  /*60d40*/  LDL.LU R10, [R1+0xf8] ;  /* 0x0000f800010a7983 */ /* 0x000f280000300800 */
[----:B------:R-:W4:Y:S04]  /*60d50*/  LDL.LU R11, [R1+0xfc] ;  /* 0x0000fc00010b7983 */ /* 0x000f280000300800 */
[----:B----4-:R-:W-:Y:S04]  /*60d60*/  STL.64 [R1+0x21b0], R10 ;  /* 0x0021b00a01007387 */ /* 0x010fe80000100a00 */
[----:B---3--:R0:W-:Y:S04]  /*60d70*/  STL.64 [R1+0x21a8], R8 ;  /* 0x0021a80801007387 */ /* 0x0081e80000100a00 */
        /* <DEDUP_REMOVED lines=8> */
[----:B------:R-:W3:Y:S04]  /*60e00*/  LDL.LU R10, [R1+0x128] ;  /* 0x00012800010a7983 */ /* 0x000ee80000300800 */
[----:B------:R-:W3:Y:S04]  /*60e10*/  LDL.LU R11, [R1+0x12c] ;  /* 0x00012c00010b7983 */ /* 0x000ee80000300800 */
[----:B------:R-:W4:Y:S04]  /*60e20*/  LDL.LU R4, [R1+0xc0] ;  /* 0x0000c00001047983 */ /* 0x000f280000300800 */
[----:B-1----:R-:W-:Y:S04]  /*60e30*/  STL.64 [R1+0x170], R16 ;  /* 0x0001701001007387 */ /* 0x002fe80000100a00 */
[----:B------:R-:W-:Y:S04]  /*60e40*/  STL.64 [R1+0x178], R18 ;  /* 0x0001781201007387 */ /* 0x000fe80000100a00 */
[----:B------:R-:W0:Y:S04]  /*60e50*/  LDS.128 R16, [R2] ;  /* 0x0000000002107984 */ /* 0x000e280000000c00 */
[----:B------:R-:W4:Y:S04]  /*60e60*/  LDL.LU R5, [R1+0xc4] ;  /* 0x0000c40001057983 */ /* 0x000f280000300800 */
        /* <DEDUP_REMOVED lines=10> */
[----:B0-----:R-:W-:Y:S04]  /*60f10*/  STL.64 [R1+0x180], R16 ;  /* 0x0001801001007387 */ /* 0x001fe80000100a00 */
[----:B------:R0:W-:Y:S04]  /*60f20*/  STL.64 [R1+0x188], R18 ;  /* 0x0001881201007387 */ /* 0x0001e80000100a00 */
[----:B------:R-:W-:Y:S06]  /*60f30*/  BAR.SYNC.DEFER_BLOCKING 0x0 ;  /* 0x0000000000007b1d */ /* 0x000fec0000010000 */
[----:B0-----:R-:W3:Y:S04]  /*60f40*/  LDL.LU.64 R18, [R1+0x21f0] ;  /* 0x0021f00001127983 */ /* 0x001ee80000300a00 */
[----:B------:R-:W3:Y:S04]  /*60f50*/  LDL.LU.64 R16, [R1+0x21e8] ;  /* 0x0021e80001107983 */ /* 0x000ee80000300a00 */
[----:B--2---:R0:W-:Y:S04]  /*60f60*/  STS.128 [R0], R12 ;  /* 0x0000000c00007388 */ /* 0x0041e80000000c00 */
[----:B0-----:R-:W2:Y:S04]  /*60f70*/  LDL.LU.64 R14, [R1+0x21e0] ;  /* 0x0021e000010e7983 */ /* 0x001ea80000300a00 */
[----:B------:R-:W2:Y:S04]  /*60f80*/  LDL.LU.64 R12, [R1+0x21d8] ;  /* 0x0021d800010c7983 */ /* 0x000ea80000300a00 */
[----:B---3--:R0:W-:Y:S04]  /*60f90*/  STS.128 [R0+0x80], R16 ;  /* 0x0000801000007388 */ /* 0x0081e80000000c00 */
[----:B0-----:R-:W3:Y:S04]  /*60fa0*/  LDL.LU R18, [R1+0x21d0] ;  /* 0x0021d00001127983 */ /* 0x001ee80000300800 */
[----:B------:R-:W4:Y:S04]  /*60fb0*/  LDL.LU.64 R16, [R1+0x21c8] ;  /* 0x0021c80001107983 */ /* 0x000f280000300a00 */
[----:B------:R-:W-:Y:S04]  /*60fc0*/  STS.128 [R0+0x200], R8 ;  /* 0x0002000800007388 */ /* 0x000fe80000000c00 */
[----:B------:R-:W4:Y:S04]  /*60fd0*/  LDL R19, [R1+0xbdc] ;  /* 0x000bdc0001137983 */ /* 0x000f280000100800 */
[----:B--2---:R-:W-:Y:S04]  /*60fe0*/  STS.128 [R0+0x280], R12 ;  /* 0x0002800c00007388 */ /* 0x004fe80000000c00 */
[----:B------:R-:W-:Y:S06]  /*60ff0*/  BAR.SYNC.DEFER_BLOCKING 0x0 ;  /* 0x0000000000007b1d */ /* 0x000fec0000010000 */
[----:B---3--:R-:W0:Y:S04]  /*61000*/  LDS.128 R8, [R18] ;  /* 0x0000000012087984 */ /* 0x008e280000000c00 */
[----:B----4-:R-:W1:Y:S04]  /*61010*/  LDS.128 R12, [R16] ;  /* 0x00000000100c7984 */ /* 0x010e680000000c00 */
[----:B0-----:R-:W-:Y:S04]  /*61020*/  STL.64 [R1+0x110], R8 ;  /* 0x0001100801007387 */ /* 0x001fe80000100a00 */
[----:B------:R-:W-:Y:S04]  /*61030*/  STL.64 [R1+0x118], R10 ;  /* 0x0001180a01007387 */ /* 0x000fe80000100a00 */
[----:B------:R-:W0:Y:S04]  /*61040*/  LDS.128 R8, [R3] ;  /* 0x0000000003087984 */ /* 0x000e280000000c00 */
[----:B-1----:R1:W-:Y:S04]  /*61050*/  STL.64 [R1+0x140], R12 ;  /* 0x0001400c01007387 */ /* 0x0023e80000100a00 */
[----:B------:R-:W-:Y:S04]  /*61060*/  STL.64 [R1+0x148], R14 ;  /* 0x0001480e01007387 */ /* 0x000fe80000100a00 */
[----:B-1----:R-:W2:Y:S04]  /*61070*/  LDL R12, [R1+0xbe0] ;  /* 0x000be000010c7983 */ /* 0x002ea80000100800 */
[----:B0-----:R-:W-:Y:S04]  /*61080*/  STL.64 [R1+0x130], R8 ;  /* 0x0001300801007387 */ /* 0x001fe80000100a00 */
[----:B------:R-:W-:Y:S04]  /*61090*/  STL.64 [R1+0x138], R10 ;  /* 0x0001380a01007387 */ /* 0x000fe80000100a00 */
[----:B------:R-:W0:Y:S04]  /*610a0*/  LDS.128 R8, [R2] ;  /* 0x0000000002087984 */ /* 0x000e280000000c00 */
[----:B0-----:R-:W-:Y:S04]  /*610b0*/  STL.64 [R1+0x120], R8 ;  /* 0x0001200801007387 */ /* 0x001fe80000100a00 */
[----:B------:R0:W-:Y:S04]  /*610c0*/  STL.64 [R1+0x128], R10 ;  /* 0x0001280a01007387 */ /* 0x0001e80000100a00 */
[----:B0-----:R-:W3:Y:S04]  /*610d0*/  LDL.LU.64 R10, [R1+0x21c0] ;  /* 0x0021c000010a7983 */ /* 0x001ee80000300a00 */
[----:B------:R-:W3:Y:S04]  /*610e0*/  LDL.LU.64 R8, [R1+0x21b8] ;  /* 0x0021b80001087983 */ /* 0x000ee80000300a00 */
[----:B------:R-:W-:Y:S06]  /*610f0*/  BAR.SYNC.DEFER_BLOCKING 0x0 ;  /* 0x0000000000007b1d */ /* 0x000fec0000010000 */
[----:B---3--:R0:W-:Y:S04]  /*61100*/  STS.128 [R0], R8 ;  /* 0x0000000800007388 */ /* 0x0081e80000000c00 */
[----:B0-----:R-:W3:Y:S04]  /*61110*/  LDL.LU.64 R10, [R1+0x21b0] ;  /* 0x0021b000010a7983 */ /* 0x001ee80000300a00 */
[----:B------:R-:W3:Y:S04]  /*61120*/  LDL.LU.64 R8, [R1+0x21a8] ;  /* 0x0021a80001087983 */ /* 0x000ee80000300a00 */
[----:B---3--:R0:W-:Y:S04]  /*61130*/  STS.128 [R0+0x80], R8 ;  /* 0x0000800800007388 */ /* 0x0081e80000000c00 */
[----:B0-----:R-:W3:Y:S04]  /*61140*/  LDL.LU.64 R10, [R1+0x21a0] ;  /* 0x0021a000010a7983 */ /* 0x001ee80000300a00 */
[----:B------:R-:W3:Y:S04]  /*61150*/  LDL.LU.64 R8, [R1+0x2198] ;  /* 0x0021980001087983 */ /* 0x000ee80000300a00 */
[----:B---3--:R0:W-:Y:S04]  /*61160*/  STS.128 [R0+0x200], R8 ;  /* 0x0002000800007388 */ /* 0x0081e80000000c00 */
[----:B0-----:R-:W3:Y:S04]  /*61170*/  LDL.LU.64 R10, [R1+0x2190] ;  /* 0x00219000010a7983 */ /* 0x001ee80000300a00 */
[----:B------:R-:W3:Y:S04]  /*61180*/  LDL.LU.64 R8, [R1+0x2188] ;  /* 0x0021880001087983 */ /* 0x000ee80000300a00 */
[----:B------:R-:W4:Y:S04]  /*61190*/  LDL.LU R15, [R1+0x30] ;  /* 0x00003000010f7983 */ /* 0x000f280000300800 */
[----:B---3--:R-:W-:Y:S04]  /*611a0*/  STS.128 [R0+0x280], R8 ;  /* 0x0002800800007388 */ /* 0x008fe80000000c00 */
[----:B------:R-:W-:Y:S06]  /*611b0*/  BAR.SYNC.DEFER_BLOCKING 0x0 ;  /* 0x0000000000007b1d */ /* 0x000fec0000010000 */
[----:B------:R-:W0:Y:S04]  /*611c0*/  LDS.128 R8, [R18] ;  /* 0x0000000012087984 */ /* 0x000e280000000c00 */
        /* <DEDUP_REMOVED lines=11> */
[----:B0-----:R0:W-:Y:S04]  /*61280*/  STL.64 [R1+0xd0], R8 ;  /* 0x0000d00801007387 */ /* 0x0011e80000100a00 */
[----:B------:R-:W-:Y:S04]  /*61290*/  STL.64 [R1+0xd8], R10 ;  /* 0x0000d80a01007387 */ /* 0x000fe80000100a00 */
[----:B0-----:R-:W3:Y:S04]  /*612a0*/  LDL.LU R8, [R1+0x2180] ;  /* 0x0021800001087983 */ /* 0x001ee80000300800 */
[----:B------:R-:W2:Y:S04]  /*612b0*/  LDL.LU R7, [R1+0xbd8] ;  /* 0x000bd80001077983 */ /* 0x000ea80000300800 */
[----:B------:R-:W2:Y:S04]  /*612c0*/  LDL.LU R13, [R1+0x20] ;  /* 0x00002000010d7983 */ /* 0x000ea80000300800 */
[----:B------:R-:W3:Y:S04]  /*612d0*/  LDL R9, [R1+0xbe4] ;  /* 0x000be40001097983 */ /* 0x000ee80000100800 */
[----:B---3--:R0:W-:Y:S04]  /*612e0*/  STL.64 [R1+0x2178], R8 ;  /* 0x0021780801007387 */ /* 0x0081e80000100a00 */
[----:B0-----:R-:W3:Y:S04]  /*612f0*/  LDL.LU R8, [R1+0x190] ;  /* 0x0001900001087983 */ /* 0x001ee80000300800 */
[----:B------:R-:W3:Y:S04]  /*61300*/  LDL.LU R9, [R1+0x194] ;  /* 0x0001940001097983 */ /* 0x000ee80000300800 */
[----:B------:R-:W3:Y:S04]  /*61310*/  LDL.LU R10, [R1+0x198] ;  /* 0x00019800010a7983 */ /* 0x000ee80000300800 */
[----:B------:R-:W3:Y:S04]  /*61320*/  LDL.LU R11, [R1+0x19c] ;  /* 0x00019c00010b7983 */ /* 0x000ee80000300800 */
[----:B------:R-:W4:Y:S04]  /*61330*/  LDL R18, [R1+0xbe8] ;  /* 0x000be80001127983 */ /* 0x000f280000100800 */
[----:B------:R-:W-:Y:S04]  /*61340*/  STS.128 [R0+0x80], R24 ;  /* 0x0000801800007388 */ /* 0x000fe80000000c00 */
[----:B------:R-:W-:Y:S01]  /*61350*/  STS.128 [R0+0x200], R20 ;  /* 0x0002001400007388 */ /* 0x000fe20000000c00 */
[C---:B------:R-:W-:Y:S01]  /*61360*/  IMAD R6, R19.reuse, c[0x0][0x194], RZ ;  /* 0x0000650013067a24 */ /* 0x040fe200078e02ff */
[----:B------:R-:W-:Y:S01]  /*61370*/  ISETP.GE.AND P0, PT, R19, c[0x0][0x178], PT ;  /* 0x00005e0013007a0c */ /* 0x000fe20003f06270 */
[C---:B--2---:R-:W-:Y:S01]  /*61380*/  IMAD R5, R12.reuse, c[0x0][0x194], RZ ;  /* 0x000065000c057a24 */ /* 0x044fe200078e02ff */
[----:B------:R-:W-:-:S02]  /*61390*/  ISETP.GE.AND P1, PT, R12, c[0x0][0x178], PT ;  /* 0x00005e000c007a0c */ /* 0x000fc40003f26270 */
[----:B------:R-:W-:Y:S01]  /*613a0*/  LEA R2, P5, R6, c[0x0][0x170], 0x1 ;  /* 0x00005c0006027a11 */ /* 0x000fe200078a08ff */
[----:B---3--:R0:W-:Y:S04]  /*613b0*/  STS.128 [R0+0x280], R8 ;  /* 0x0002800800007388 */ /* 0x0081e80000000c00 */
[----:B0-----:R-:W2:Y:S04]  /*613c0*/  LDL.LU.64 R8, [R1+0x2178] ;  /* 0x0021780001087983 */ /* 0x001ea80000300a00 */
[----:B------:R-:W3:Y:S01]  /*613d0*/  LDL.LU R16, [R1+0x1ffc] ;  /* 0x001ffc0001107983 */ /* 0x000ee20000300800 */
[----:B------:R-:W-:-:S02]  /*613e0*/  LEA R4, P4, R5, c[0x0][0x170], 0x1 ;  /* 0x00005c0005047a11 */ /* 0x000fc400078808ff */
[C---:B------:R-:W-:Y:S01]  /*613f0*/  ISETP.LT.AND P0, PT, R7.reuse, c[0x0][0x17c], !P0 ;  /* 0x00005f0007007a0c */ /* 0x040fe20004701270 */
[C---:B------:R-:W-:Y:S01]  /*61400*/  IMAD R26, R7.reuse, c[0x0][0x198], RZ ;  /* 0x00006600071a7a24 */ /* 0x040fe200078e02ff */
[----:B------:R-:W-:Y:S01]  /*61410*/  BAR.SYNC.DEFER_BLOCKING 0x0 ;  /* 0x0000000000007b1d */ /* 0x000fe20000010000 */
[----:B------:R-:W-:Y:S02]  /*61420*/  ISETP.LT.AND P1, PT, R7, c[0x0][0x17c], !P1 ;  /* 0x00005f0007007a0c */ /* 0x000fe40004f21270 */
[----:B------:R-:W-:Y:S02]  /*61430*/  LEA.HI.X.SX32 R3, R6, c[0x0][0x174], 0x1, P5 ;  /* 0x00005d0006037a11 */ /* 0x000fe400028f0eff */
[----:B------:R-:W-:Y:S01]  /*61440*/  LEA.HI.X.SX32 R5, R5, c[0x0][0x174], 0x1, P4 ;  /* 0x00005d0005057a11 */ /* 0x000fe200020f0eff */
[----:B------:R-:W2:Y:S01]  /*61450*/  LDL.LU R11, [R1+0x2000] ;  /* 0x00200000010b7983 */ /* 0x000ea20000300800 */
[----:B------:R-:W-:Y:S01]  /*61460*/  ISETP.GE.AND P5, PT, R7, c[0x0][0x17c], PT ;  /* 0x00005f0007007a0c */ /* 0x000fe20003fa6270 */
[----:B------:R-:W-:-:S02]  /*61470*/  IMAD.MOV.U32 R7, RZ, RZ, c[0x0][0x194] ;  /* 0x00006500ff077624 */ /* 0x000fc400078e00ff */
[C---:B------:R-:W-:Y:S01]  /*61480*/  IMAD.WIDE R20, R26.reuse, 0x2, R2 ;  /* 0x000000021a147825 */ /* 0x040fe200078e0202 */
[----:B------:R-:W2:Y:S03]  /*61490*/  LDL.LU R14, [R1+0x70] ;  /* 0x00007000010e7983 */ /* 0x000ea60000300800 */
[----:B------:R-:W-:-:S04]  /*614a0*/  IMAD.WIDE R22, R26, 0x2, R4 ;  /* 0x000000021a167825 */ /* 0x000fc800078e0204 */
[C---:B------:R-:W-:Y:S01]  /*614b0*/  IMAD R0, R7.reuse, 0x80, R6 ;  /* 0x0000008007007824 */ /* 0x040fe200078e0206 */
[----:B------:R0:W-:Y:S04]  /*614c0*/  @P0 STG.E.U16 [R20.64], R29 ;  /* 0x0000001d14000986 */ /* 0x0001e8000c101504 */
[----:B----4-:R1:W-:Y:S01]  /*614d0*/  @P1 STG.E.U16 [R22.64], R15 ;  /* 0x0000000f16001986 */ /* 0x0103e2000c101504 */
[----:B------:R-:W-:Y:S01]  /*614e0*/  LEA R6, P1, R0, c[0x0][0x170], 0x1 ;  /* 0x00005c0000067a11 */ /* 0x000fe200078208ff */
[----:B0-----:R-:W-:-:S03]  /*614f0*/  IMAD R21, R7, 0x40, R0 ;  /* 0x0000004007157824 */ /* 0x001fc600078e0200 */
[----:B------:R-:W-:Y:S02]  /*61500*/  LEA.HI.X.SX32 R7, R0, c[0x0][0x174], 0x1, P1 ;  /* 0x00005d0000077a11 */ /* 0x000fe400008f0eff */
[----:B---3--:R-:W-:Y:S02]  /*61510*/  ISETP.GE.AND P1, PT, R16, c[0x0][0x17c], PT ;  /* 0x00005f0010007a0c */ /* 0x008fe40003f26270 */
[----:B------:R-:W3:Y:S01]  /*61520*/  LDL.LU R16, [R1+0x2174] ;  /* 0x0021740001107983 */ /* 0x000ee20000300800 */
[----:B------:R-:W-:Y:S02]  /*61530*/  ISETP.LT.AND P4, PT, R18, c[0x0][0x178], !P5 ;  /* 0x00005e0012007a0c */ /* 0x000fe40006f81270 */
[----:B------:R-:W-:Y:S02]  /*61540*/  LEA R20, P0, R21, c[0x0][0x170], 0x1 ;  /* 0x00005c0015147a11 */ /* 0x000fe400078008ff */
[----:B--2---:R-:W-:Y:S02]  /*61550*/  ISETP.LT.AND P5, PT, R9, c[0x0][0x178], !P5 ;  /* 0x00005e0009007a0c */ /* 0x004fe40006fa1270 */
[----:B------:R-:W-:-:S02]  /*61560*/  ISETP.LT.AND P6, PT, R19, c[0x0][0x178], !P3 ;  /* 0x00005e0013007a0c */ /* 0x000fc40005fc1270 */
[----:B------:R-:W-:Y:S02]  /*61570*/  LEA.HI.X.SX32 R21, R21, c[0x0][0x174], 0x1, P0 ;  /* 0x00005d0015157a11 */ /* 0x000fe400000f0eff */
[C---:B-1----:R-:W-:Y:S01]  /*61580*/  IADD3 R22, R26.reuse, c[0x0][0x198], RZ ;  /* 0x000066001a167a10 */ /* 0x042fe20007ffe0ff */
[----:B------:R-:W-:Y:S01]  /*61590*/  IMAD.WIDE R24, R26, 0x2, R6 ;  /* 0x000000021a187825 */ /* 0x000fe200078e0206 */
[----:B------:R-:W-:-:S03]  /*615a0*/  PRMT R23, R29, 0x7632, R23 ;  /* 0x000076321d177816 */ /* 0x000fc60000000017 */
[----:B------:R-:W-:Y:S02]  /*615b0*/  IMAD.MOV.U32 R10, RZ, RZ, R28 ;  /* 0x000000ffff0a7224 */ /* 0x000fe400078e001c */
[----:B------:R-:W-:Y:S01]  /*615c0*/  IMAD.WIDE R26, R26, 0x2, R20 ;  /* 0x000000021a1a7825 */ /* 0x000fe200078e0214 */
[----:B------:R-:W-:Y:S03]  /*615d0*/  @P4 STG.E.U16 [R24.64], R13 ;  /* 0x0000000d18004986 */ /* 0x000fe6000c101504 */
[----:B------:R-:W-:Y:S01]  /*615e0*/  IMAD.WIDE R28, R22, 0x2, R2 ;  /* 0x00000002161c7825 */ /* 0x000fe200078e0202 */
[----:B---3--:R-:W-:Y:S04]  /*615f0*/  @P5 STG.E.U16 [R26.64], R16 ;  /* 0x000000101a005986 */ /* 0x008fe8000c101504 */
[----:B------:R0:W-:Y:S04]  /*61600*/  @P6 STG.E.U16 [R28.64], R23 ;  /* 0x000000171c006986 */ /* 0x0001e8000c101504 */
[----:B0-----:R-:W2:Y:S01]  /*61610*/  LDL.LU R29, [R1+0x80] ;  /* 0x00008000011d7983 */ /* 0x001ea20000300800 */
[----:B------:R-:W-:-:S02]  /*61620*/  ISETP.LT.AND P0, PT, R12, c[0x0][0x178], !P3 ;  /* 0x00005e000c007a0c */ /* 0x000fc40005f01270 */
[----:B------:R-:W-:Y:S01]  /*61630*/  ISETP.LT.AND P4, PT, R18, c[0x0][0x178], !P3 ;  /* 0x00005e0012007a0c */ /* 0x000fe20005f81270 */
[C---:B------:R-:W-:Y:S01]  /*61640*/  IMAD.WIDE R26, R22.reuse, 0x2, R4 ;  /* 0x00000002161a7825 */ /* 0x040fe200078e0204 */
[----:B------:R-:W-:Y:S02]  /*61650*/  PRMT R0, R15, 0x7632, R0 ;  /* 0x000076320f007816 */ /* 0x000fe40000000000 */
[----:B------:R-:W-:Y:S01]  /*61660*/  ISETP.LT.AND P3, PT, R9, c[0x0][0x178], !P3 ;  /* 0x00005e0009007a0c */ /* 0x000fe20005f61270 */
[----:B------:R-:W-:Y:S01]  /*61670*/  IMAD.WIDE R24, R22, 0x2, R6 ;  /* 0x0000000216187825 */ /* 0x000fe200078e0206 */
[----:B------:R-:W-:Y:S01]  /*61680*/  ISETP.LT.AND P5, PT, R19, c[0x0][0x178], !P2 ;  /* 0x00005e0013007a0c */ /* 0x000fe200057a1270 */
[----:B------:R-:W3:Y:S01]  /*61690*/  LDL.LU R15, [R1+0x40] ;  /* 0x00004000010f7983 */ /* 0x000ee20000300800 */
[----:B------:R-:W-:-:S03]  /*616a0*/  PRMT R16, R13, 0x7632, R16 ;  /* 0x000076320d107816 */ /* 0x000fc60000000010 */
[----:B------:R0:W-:Y:S04]  /*616b0*/  @P0 STG.E.U16 [R26.64], R0 ;  /* 0x000000001a000986 */ /* 0x0001e8000c101504 */
[----:B------:R1:W-:Y:S01]  /*616c0*/  @P4 STG.E.U16 [R24.64], R16 ;  /* 0x0000001018004986 */ /* 0x0003e2000c101504 */
[C---:B0-----:R-:W-:Y:S01]  /*616d0*/  IADD3 R0, R22.reuse, c[0x0][0x198], RZ ;  /* 0x0000660016007a10 */ /* 0x041fe20007ffe0ff */
[----:B------:R-:W-:Y:S01]  /*616e0*/  IMAD.WIDE R22, R22, 0x2, R20 ;  /* 0x0000000216167825 */ /* 0x000fe200078e0214 */
[----:B-1----:R-:W-:-:S03]  /*616f0*/  PRMT R16, R16, 0x7632, R16 ;  /* 0x0000763210107816 */ /* 0x002fc60000000010 */
[----:B------:R-:W-:Y:S01]  /*61700*/  IMAD.WIDE R24, R0, 0x2, R2 ;  /* 0x0000000200187825 */ /* 0x000fe200078e0202 */
[----:B------:R-:W-:Y:S02]  /*61710*/  ISETP.GE.AND P0, PT, R11, c[0x0][0x17c], PT ;  /* 0x00005f000b007a0c */ /* 0x000fe40003f06270 */
[----:B------:R-:W4:Y:S04]  /*61720*/  LDL.LU R11, [R1+0x1c0] ;  /* 0x0001c000010b7983 */ /* 0x000f280000300800 */
[----:B------:R-:W-:Y:S04]  /*61730*/  @P3 STG.E.U16 [R22.64], R16 ;  /* 0x0000001016003986 */ /* 0x000fe8000c101504 */
[----:B------:R-:W4:Y:S04]  /*61740*/  LDL.LU R13, [R1+0x90] ;  /* 0x00009000010d7983 */ /* 0x000f280000300800 */
[----:B--2---:R0:W-:Y:S04]  /*61750*/  @P5 STG.E.U16 [R24.64], R29 ;  /* 0x0000001d18005986 */ /* 0x0041e8000c101504 */
[----:B0-----:R-:W2:Y:S01]  /*61760*/  LDL.LU R25, [R1+0x2004] ;  /* 0x0020040001197983 */ /* 0x001ea20000300800 */
[----:B------:R-:W-:-:S03]  /*61770*/  PRMT R28, R29, 0x7632, R28 ;  /* 0x000076321d1c7816 */ /* 0x000fc6000000001c */
[----:B------:R-:W4:Y:S01]  /*61780*/  LDL.LU R29, [R1+0x2008] ;  /* 0x00200800011d7983 */ /* 0x000f220000300800 */
[----:B------:R-:W-:Y:S02]  /*61790*/  ISETP.LT.AND P6, PT, R12, c[0x0][0x178], !P2 ;  /* 0x00005e000c007a0c */ /* 0x000fe400057c1270 */
[----:B------:R-:W-:Y:S02]  /*617a0*/  ISETP.LT.AND P4, PT, R18, c[0x0][0x178], !P2 ;  /* 0x00005e0012007a0c */ /* 0x000fe40005781270 */
[----:B------:R-:W-:Y:S01]  /*617b0*/  ISETP.LT.AND P2, PT, R9, c[0x0][0x178], !P2 ;  /* 0x00005e0009007a0c */ /* 0x000fe20005741270 */
[----:B------:R-:W-:Y:S01]  /*617c0*/  IMAD.WIDE R26, R0, 0x2, R4 ;  /* 0x00000002001a7825 */ /* 0x000fe200078e0204 */
[----:B------:R-:W-:Y:S02]  /*617d0*/  ISETP.LT.AND P5, PT, R19, c[0x0][0x178], !P1 ;  /* 0x00005e0013007a0c */ /* 0x000fe40004fa1270 */
[----:B------:R-:W-:Y:S01]  /*617e0*/  ISETP.LT.AND P3, PT, R12, c[0x0][0x178], !P1 ;  /* 0x00005e000c007a0c */ /* 0x000fe20004f61270 */
[C---:B------:R-:W-:Y:S01]  /*617f0*/  IMAD.WIDE R22, R0.reuse, 0x2, R6 ;  /* 0x0000000200167825 */ /* 0x040fe200078e0206 */
[----:B------:R-:W-:-:S03]  /*61800*/  IADD3 R16, R0, c[0x0][0x198], RZ ;  /* 0x0000660000107a10 */ /* 0x000fc60007ffe0ff */
[----:B------:R0:W-:Y:S04]  /*61810*/  @P6 STG.E.U16 [R26.64], R14 ;  /* 0x0000000e1a006986 */ /* 0x0001e8000c101504 */
[----:B---3--:R1:W-:Y:S01]  /*61820*/  @P4 STG.E.U16 [R22.64], R15 ;  /* 0x0000000f16004986 */ /* 0x0083e2000c101504 */
[----:B0-----:R-:W-:Y:S01]  /*61830*/  IMAD.WIDE R26, R0, 0x2, R20 ;  /* 0x00000002001a7825 */ /* 0x001fe200078e0214 */
[----:B------:R-:W-:Y:S02]  /*61840*/  PRMT R0, R14, 0x7632, R0 ;  /* 0x000076320e007816 */ /* 0x000fe40000000000 */
[----:B------:R-:W-:Y:S01]  /*61850*/  PRMT R17, R15, 0x7632, R17 ;  /* 0x000076320f117816 */ /* 0x000fe20000000011 */
[----:B-1----:R-:W-:Y:S01]  /*61860*/  IMAD.WIDE R22, R16, 0x2, R4 ;  /* 0x0000000210167825 */ /* 0x002fe200078e0204 */
[----:B------:R0:W-:Y:S01]  /*61870*/  @P2 STG.E.U16 [R26.64], R8 ;  /* 0x000000081a002986 */ /* 0x0001e2000c101504 */
[----:B------:R-:W-:-:S03]  /*61880*/  ISETP.LT.AND P2, PT, R18, c[0x0][0x178], !P1 ;  /* 0x00005e0012007a0c */ /* 0x000fc60004f41270 */
[----:B------:R-:W3:Y:S04]  /*61890*/  LDL.LU R14, [R1+0x10] ;  /* 0x00001000010e7983 */ /* 0x000ee80000300800 */
[----:B------:R-:W3:Y:S01]  /*618a0*/  LDL.LU R15, [R1+0x2170] ;  /* 0x00217000010f7983 */ /* 0x000ee20000300800 */
[----:B------:R-:W-:Y:S02]  /*618b0*/  ISETP.LT.AND P1, PT, R9, c[0x0][0x178], !P1 ;  /* 0x00005e0009007a0c */ /* 0x000fe40004f21270 */
[----:B------:R-:W-:Y:S02]  /*618c0*/  ISETP.LT.AND P4, PT, R19, c[0x0][0x178], !P0 ;  /* 0x00005e0013007a0c */ /* 0x000fe40004781270 */
[----:B0-----:R-:W-:Y:S02]  /*618d0*/  PRMT R8, R8, 0x7632, R8 ;  /* 0x0000763208087816 */ /* 0x001fe40000000008 */
[----:B--2---:R-:W-:Y:S01]  /*618e0*/  ISETP.GE.AND P6, PT, R25, c[0x0][0x17c], PT ;  /* 0x00005f0019007a0c */ /* 0x004fe20003fc6270 */
[----:B------:R-:W-:-:S05]  /*618f0*/  IMAD.WIDE R24, R16, 0x2, R2 ;  /* 0x0000000210187825 */ /* 0x000fca00078e0202 */
[----:B------:R-:W-:Y:S04]  /*61900*/  @P5 STG.E.U16 [R24.64], R28 ;  /* 0x0000001c18005986 */ /* 0x000fe8000c101504 */
[----:B------:R0:W-:Y:S02]  /*61910*/  @P3 STG.E.U16 [R22.64], R0 ;  /* 0x0000000016003986 */ /* 0x0001e4000c101504 */
[----:B0-----:R-:W-:-:S05]  /*61920*/  IMAD.WIDE R22, R16, 0x2, R6 ;  /* 0x0000000210167825 */ /* 0x001fca00078e0206 */
[----:B------:R0:W-:Y:S01]  /*61930*/  @P2 STG.E.U16 [R22.64], R17 ;  /* 0x0000001116002986 */ /* 0x0001e2000c101504 */
[----:B------:R-:W-:Y:S02]  /*61940*/  ISETP.LT.AND P3, PT, R12, c[0x0][0x178], !P0 ;  /* 0x00005e000c007a0c */ /* 0x000fe40004761270 */
[----:B------:R-:W-:Y:S01]  /*61950*/  IADD3 R0, R16, c[0x0][0x198], RZ ;  /* 0x0000660010007a10 */ /* 0x000fe20007ffe0ff */
[----:B0-----:R-:W2:Y:S04]  /*61960*/  LDL.LU R17, [R1+0x216c] ;  /* 0x00216c0001117983 */ /* 0x001ea80000300800 */
[----:B------:R-:W2:Y:S01]  /*61970*/  LDL.LU R23, [R1+0x200c] ;  /* 0x00200c0001177983 */ /* 0x000ea20000300800 */
[----:B------:R-:W-:Y:S01]  /*61980*/  ISETP.LT.AND P2, PT, R12, c[0x0][0x178], !P6 ;  /* 0x00005e000c007a0c */ /* 0x000fe20007741270 */
[----:B------:R-:W-:-:S02]  /*61990*/  IMAD.WIDE R24, R16, 0x2, R20 ;  /* 0x0000000210187825 */ /* 0x000fc400078e0214 */
[----:B------:R-:W3:Y:S01]  /*619a0*/  LDL.LU R12, [R1+0x2168] ;  /* 0x00216800010c7983 */ /* 0x000ee20000300800 */
[----:B----4-:R-:W-:Y:S01]  /*619b0*/  ISETP.GE.AND P5, PT, R29, c[0x0][0x17c], PT ;  /* 0x00005f001d007a0c */ /* 0x010fe20003fa6270 */
[----:B------:R-:W-:-:S04]  /*619c0*/  IMAD.WIDE R26, R0, 0x2, R2 ;  /* 0x00000002001a7825 */ /* 0x000fc800078e0202 */
[----:B------:R-:W-:Y:S01]  /*619d0*/  IMAD.WIDE R28, R0, 0x2, R4 ;  /* 0x00000002001c7825 */ /* 0x000fe200078e0204 */
[----:B------:R-:W-:Y:S01]  /*619e0*/  @P1 STG.E.U16 [R24.64], R8 ;  /* 0x0000000818001986 */ /* 0x000fe2000c101504 */
[----:B------:R-:W-:-:S03]  /*619f0*/  PRMT R16, R13, 0x7632, R16 ;  /* 0x000076320d107816 */ /* 0x000fc60000000010 */
[----:B------:R-:W-:Y:S04]  /*61a00*/  @P4 STG.E.U16 [R26.64], R11 ;  /* 0x0000000b1a004986 */ /* 0x000fe8000c101504 */
[----:B------:R0:W-:Y:S04]  /*61a10*/  @P3 STG.E.U16 [R28.64], R13 ;  /* 0x0000000d1c003986 */ /* 0x0001e8000c101504 */
[----:B0-----:R-:W4:Y:S01]  /*61a20*/  LDL.LU R13, [R1+0x2010] ;  /* 0x00201000010d7983 */ /* 0x001f220000300800 */
[----:B------:R-:W-:Y:S02]  /*61a30*/  ISETP.LT.AND P4, PT, R18, c[0x0][0x178], !P0 ;  /* 0x00005e0012007a0c */ /* 0x000fe40004781270 */
[----:B------:R-:W-:-:S02]  /*61a40*/  ISETP.LT.AND P0, PT, R9, c[0x0][0x178], !P0 ;  /* 0x00005e0009007a0c */ /* 0x000fc40004701270 */
[----:B------:R-:W-:Y:S02]  /*61a50*/  ISETP.LT.AND P1, PT, R19, c[0x0][0x178], !P6 ;  /* 0x00005e0013007a0c */ /* 0x000fe40007721270 */
[C---:B------:R-:W-:Y:S01]  /*61a60*/  IADD3 R8, R0.reuse, c[0x0][0x198], RZ ;  /* 0x0000660000087a10 */ /* 0x040fe20007ffe0ff */
[----:B------:R-:W-:-:S04]  /*61a70*/  IMAD.WIDE R24, R0, 0x2, R20 ;  /* 0x0000000200187825 */ /* 0x000fc800078e0214 */
[----:B------:R-:W-:-:S04]  /*61a80*/  IMAD.WIDE R26, R8, 0x2, R2 ;  /* 0x00000002081a7825 */ /* 0x000fc800078e0202 */
[----:B------:R-:W-:Y:S01]  /*61a90*/  IMAD.WIDE R28, R8, 0x2, R4 ;  /* 0x00000002081c7825 */ /* 0x000fe200078e0204 */
[----:B--2---:R-:W-:-:S03]  /*61aa0*/  ISETP.GE.AND P3, PT, R23, c[0x0][0x17c], PT ;  /* 0x00005f0017007a0c */ /* 0x004fc60003f66270 */
[----:B------:R-:W-:Y:S01]  /*61ab0*/  IMAD.WIDE R22, R0, 0x2, R6 ;  /* 0x0000000200167825 */ /* 0x000fe200078e0206 */
[----:B------:R-:W-:Y:S02]  /*61ac0*/  PRMT R17, R11, 0x7632, R17 ;  /* 0x000076320b117816 */ /* 0x000fe40000000011 */
[----:B------:R-:W2:Y:S04]  /*61ad0*/  LDL.LU R11, [R1+0x1b0] ;  /* 0x0001b000010b7983 */ /* 0x000ea80000300800 */
[----:B---3--:R0:W-:Y:S01]  /*61ae0*/  @P4 STG.E.U16 [R22.64], R14 ;  /* 0x0000000e16004986 */ /* 0x0081e2000c101504 */
[----:B------:R-:W-:Y:S02]  /*61af0*/  ISETP.LT.AND P4, PT, R18, c[0x0][0x178], !P6 ;  /* 0x00005e0012007a0c */ /* 0x000fe40007781270 */
[----:B------:R-:W-:Y:S01]  /*61b00*/  ISETP.LT.AND P6, PT, R9, c[0x0][0x178], !P6 ;  /* 0x00005e0009007a0c */ /* 0x000fe200077c1270 */
[----:B------:R1:W-:Y:S04]  /*61b10*/  @P0 STG.E.U16 [R24.64], R12 ;  /* 0x0000000c18000986 */ /* 0x0003e8000c101504 */
[----:B------:R3:W-:Y:S04]  /*61b20*/  @P1 STG.E.U16 [R26.64], R17 ;  /* 0x000000111a001986 */ /* 0x0007e8000c101504 */
[----:B------:R4:W-:Y:S01]  /*61b30*/  @P2 STG.E.U16 [R28.64], R16 ;  /* 0x000000101c002986 */ /* 0x0009e2000c101504 */
[----:B0-----:R-:W-:Y:S01]  /*61b40*/  IMAD.WIDE R22, R8, 0x2, R6 ;  /* 0x0000000208167825 */ /* 0x001fe200078e0206 */
[----:B-1----:R-:W-:-:S03]  /*61b50*/  PRMT R12, R14, 0x7632, R12 ;  /* 0x000076320e0c7816 */ /* 0x002fc6000000000c */
[----:B------:R-:W-:Y:S01]  /*61b60*/  IMAD.WIDE R24, R8, 0x2, R20 ;  /* 0x0000000208187825 */ /* 0x000fe200078e0214 */
[----:B---3--:R-:W3:Y:S04]  /*61b70*/  LDL.LU R17, [R1+0x50] ;  /* 0x0000500001117983 */ /* 0x008ee80000300800 */
[----:B----4-:R-:W4:Y:S01]  /*61b80*/  LDL R29, [R1+0xbe0] ;  /* 0x000be000011d7983 */ /* 0x010f220000100800 */
[----:B------:R-:W-:Y:S02]  /*61b90*/  PRMT R16, R12, 0x7632, R16 ;  /* 0x000076320c107816 */ /* 0x000fe40000000010 */
[----:B------:R-:W-:Y:S01]  /*61ba0*/  ISETP.GE.AND P2, PT, R13, c[0x0][0x17c], PT ;  /* 0x00005f000d007a0c */ /* 0x000fe20003f46270 */
[----:B------:R-:W2:Y:S04]  /*61bb0*/  LDL.LU R14, [R1+0x2014] ;  /* 0x00201400010e7983 */ /* 0x000ea80000300800 */
[----:B------:R-:W-:Y:S04]  /*61bc0*/  @P4 STG.E.U16 [R22.64], R12 ;  /* 0x0000000c16004986 */ /* 0x000fe8000c101504 */
[----:B------:R-:W2:Y:S04]  /*61bd0*/  LDL.LU R13, [R1+0x34] ;  /* 0x00003400010d7983 */ /* 0x000ea80000300800 */
[----:B------:R0:W-:Y:S04]  /*61be0*/  @P6 STG.E.U16 [R24.64], R16 ;  /* 0x0000001018006986 */ /* 0x0001e8000c101504 */
[----:B0-----:R-:W2:Y:S04]  /*61bf0*/  LDL.LU R25, [R1+0x1d0] ;  /* 0x0001d00001197983 */ /* 0x001ea80000300800 */
[----:B------:R-:W3:Y:S01]  /*61c00*/  LDL.LU R16, [R1+0x64] ;  /* 0x0000640001107983 */ /* 0x000ee20000300800 */
[----:B------:R-:W-:-:S02]  /*61c10*/  ISETP.LT.AND P0, PT, R19, c[0x0][0x178], !P5 ;  /* 0x00005e0013007a0c */ /* 0x000fc40006f01270 */
[----:B------:R-:W-:Y:S02]  /*61c20*/  IADD3 R0, R8, c[0x0][0x198], RZ ;  /* 0x0000660008007a10 */ /* 0x000fe40007ffe0ff */
[----:B------:R-:W-:-:S03]  /*61c30*/  ISETP.LT.AND P4, PT, R18, c[0x0][0x178], !P5 ;  /* 0x00005e0012007a0c */ /* 0x000fc60006f81270 */
[----:B------:R-:W-:Y:S01]  /*61c40*/  IMAD.WIDE R22, R0, 0x2, R2 ;  /* 0x0000000200167825 */ /* 0x000fe200078e0202 */
[----:B------:R-:W-:-:S03]  /*61c50*/  ISETP.LT.AND P6, PT, R19, c[0x0][0x178], !P3 ;  /* 0x00005e0013007a0c */ /* 0x000fc60005fc1270 */
[C---:B------:R-:W-:Y:S01]  /*61c60*/  IMAD.WIDE R26, R0.reuse, 0x2, R4 ;  /* 0x00000002001a7825 */ /* 0x040fe200078e0204 */
[----:B------:R-:W-:Y:S02]  /*61c70*/  IADD3 R8, R0, c[0x0][0x198], RZ ;  /* 0x0000660000087a10 */ /* 0x000fe40007ffe0ff */
[----:B----4-:R-:W-:Y:S02]  /*61c80*/  ISETP.LT.AND P1, PT, R29, c[0x0][0x178], !P5 ;  /* 0x00005e001d007a0c */ /* 0x010fe40006f21270 */
[----:B------:R-:W-:Y:S01]  /*61c90*/  ISETP.LT.AND P5, PT, R9, c[0x0][0x178], !P5 ;  /* 0x00005e0009007a0c */ /* 0x000fe20006fa1270 */
[----:B--2---:R0:W-:Y:S01]  /*61ca0*/  @P0 STG.E.U16 [R22.64], R25 ;  /* 0x0000001916000986 */ /* 0x0041e2000c101504 */
[----:B------:R-:W-:Y:S02]  /*61cb0*/  ISETP.LT.AND P0, PT, R29, c[0x0][0x178], !P3 ;  /* 0x00005e001d007a0c */ /* 0x000fe40005f01270 */
[----:B------:R-:W-:-:S07]  /*61cc0*/  PRMT R12, R25, 0x7632, R12 ;  /* 0x00007632190c7816 */ /* 0x000fce000000000c */
[----:B------:R1:W-:Y:S01]  /*61cd0*/  @P1 STG.E.U16 [R26.64], R11 ;  /* 0x0000000b1a001986 */ /* 0x0003e2000c101504 */
[----:B0-----:R-:W-:-:S04]  /*61ce0*/  IMAD.WIDE R22, R0, 0x2, R6 ;  /* 0x0000000200167825 */ /* 0x001fc800078e0206 */
[----:B------:R-:W-:Y:S01]  /*61cf0*/  IMAD.WIDE R24, R0, 0x2, R20 ;  /* 0x0000000200187825 */ /* 0x000fe200078e0214 */
[----:B---3--:R-:W-:Y:S01]  /*61d00*/  @P4 STG.E.U16 [R22.64], R17 ;  /* 0x0000001116004986 */ /* 0x008fe2000c101504 */
[----:B------:R-:W-:Y:S02]  /*61d10*/  ISETP.LT.AND P4, PT, R18, c[0x0][0x178], !P3 ;  /* 0x00005e0012007a0c */ /* 0x000fe40005f81270 */
[----:B-1----:R-:W-:Y:S01]  /*61d20*/  IMAD.WIDE R26, R8, 0x2, R2 ;  /* 0x00000002081a7825 */ /* 0x002fe200078e0202 */
[----:B------:R0:W-:Y:S01]  /*61d30*/  @P5 STG.E.U16 [R24.64], R15 ;  /* 0x0000000f18005986 */ /* 0x0001e2000c101504 */
[----:B------:R-:W-:Y:S02]  /*61d40*/  PRMT R0, R11, 0x7632, R0 ;  /* 0x000076320b007816 */ /* 0x000fe40000000000 */
[----:B------:R-:W-:Y:S01]  /*61d50*/  ISETP.GE.AND P1, PT, R14, c[0x0][0x17c], PT ;  /* 0x00005f000e007a0c */ /* 0x000fe20003f26270 */
[----:B------:R1:W-:Y:S01]  /*61d60*/  @P6 STG.E.U16 [R26.64], R12 ;  /* 0x0000000c1a006986 */ /* 0x0003e2000c101504 */
[----:B------:R-:W-:-:S02]  /*61d70*/  ISETP.LT.AND P3, PT, R9, c[0x0][0x178], !P3 ;  /* 0x00005e0009007a0c */ /* 0x000fc40005f61270 */
[----:B------:R-:W-:Y:S01]  /*61d80*/  ISETP.LT.AND P5, PT, R19, c[0x0][0x178], !P2 ;  /* 0x00005e0013007a0c */ /* 0x000fe200057a1270 */
[----:B------:R-:W2:Y:S01]  /*61d90*/  LDL.LU R14, [R1+0x24] ;  /* 0x00002400010e7983 */ /* 0x000ea20000300800 */
[----:B0-----:R-:W-:-:S03]  /*61da0*/  IMAD.WIDE R24, R8, 0x2, R4 ;  /* 0x0000000208187825 */ /* 0x001fc600078e0204 */
[----:B-1----:R-:W3:Y:S01]  /*61db0*/  LDL.LU R27, [R1+0x2018] ;  /* 0x00201800011b7983 */ /* 0x002ee20000300800 */
[----:B------:R-:W-:Y:S01]  /*61dc0*/  PRMT R12, R17, 0x7632, R12 ;  /* 0x00007632110c7816 */ /* 0x000fe2000000000c */
[C---:B------:R-:W-:Y:S02]  /*61dd0*/  IMAD.WIDE R22, R8.reuse, 0x2, R6 ;  /* 0x0000000208167825 */ /* 0x040fe400078e0206 */
[----:B------:R0:W-:Y:S04]  /*61de0*/  @P0 STG.E.U16 [R24.64], R0 ;  /* 0x0000000018000986 */ /* 0x0001e8000c101504 */
[----:B------:R1:W-:Y:S04]  /*61df0*/  @P4 STG.E.U16 [R22.64], R12 ;  /* 0x0000000c16004986 */ /* 0x0003e8000c101504 */
[----:B------:R-:W4:Y:S01]  /*61e00*/  LDL.LU R11, [R1+0x2164] ;  /* 0x00216400010b7983 */ /* 0x000f220000300800 */
[----:B0-----:R-:W-:-:S03]  /*61e10*/  IADD3 R0, R8, c[0x0][0x198], RZ ;  /* 0x0000660008007a10 */ /* 0x001fc60007ffe0ff */
[----:B------:R-:W4:Y:S01]  /*61e20*/  LDL.LU R17, [R1+0x2160] ;  /* 0x0021600001117983 */ /* 0x000f220000300800 */
[----:B-1----:R-:W-:Y:S01]  /*61e30*/  PRMT R12, R15, 0x7632, R12 ;  /* 0x000076320f0c7816 */ /* 0x002fe2000000000c */
[----:B------:R-:W-:-:S04]  /*61e40*/  IMAD.WIDE R22, R8, 0x2, R20 ;  /* 0x0000000208167825 */ /* 0x000fc800078e0214 */
[----:B------:R-:W-:Y:S01]  /*61e50*/  IMAD.WIDE R24, R0, 0x2, R2 ;  /* 0x0000000200187825 */ /* 0x000fe200078e0202 */
[----:B------:R-:W-:Y:S03]  /*61e60*/  @P3 STG.E.U16 [R22.64], R12 ;  /* 0x0000000c16003986 */ /* 0x000fe6000c101504 */
[----:B------:R-:W-:Y:S01]  /*61e70*/  IMAD.MOV.U32 R15, RZ, RZ, R10 ;  /* 0x000000ffff0f7224 */ /* 0x000fe200078e000a */
[----:B------:R0:W-:Y:S04]  /*61e80*/  @P5 STG.E.U16 [R24.64], R16 ;  /* 0x0000001018005986 */ /* 0x0001e8000c101504 */
[----:B------:R-:W4:Y:S04]  /*61e90*/  LDL.LU R10, [R1+0x84] ;  /* 0x00008400010a7983 */ /* 0x000f280000300800 */
[----:B0-----:R-:W4:Y:S01]  /*61ea0*/  LDL.LU R25, [R1+0x201c] ;  /* 0x00201c0001197983 */ /* 0x001f220000300800 */
[----:B------:R-:W-:-:S02]  /*61eb0*/  ISETP.LT.AND P6, PT, R29, c[0x0][0x178], !P2 ;  /* 0x00005e001d007a0c */ /* 0x000fc400057c1270 */
[----:B------:R-:W-:Y:S02]  /*61ec0*/  ISETP.LT.AND P4, PT, R18, c[0x0][0x178], !P2 ;  /* 0x00005e0012007a0c */ /* 0x000fe40005781270 */
[----:B------:R-:W-:Y:S01]  /*61ed0*/  ISETP.LT.AND P2, PT, R9, c[0x0][0x178], !P2 ;  /* 0x00005e0009007a0c */ /* 0x000fe20005741270 */
[C---:B------:R-:W-:Y:S01]  /*61ee0*/  IMAD.WIDE R22, R0.reuse, 0x2, R6 ;  /* 0x0000000200167825 */ /* 0x040fe200078e0206 */
[----:B------:R-:W-:Y:S02]  /*61ef0*/  ISETP.LT.AND P5, PT, R19, c[0x0][0x178], !P1 ;  /* 0x00005e0013007a0c */ /* 0x000fe40004fa1270 */
[----:B------:R-:W-:Y:S02]  /*61f00*/  ISETP.LT.AND P3, PT, R29, c[0x0][0x178], !P1 ;  /* 0x00005e001d007a0c */ /* 0x000fe40004f61270 */
[----:B------:R-:W-:Y:S02]  /*61f10*/  IADD3 R8, R0, c[0x0][0x198], RZ ;  /* 0x0000660000087a10 */ /* 0x000fe40007ffe0ff */
[----:B------:R-:W-:-:S02]  /*61f20*/  PRMT R12, R16, 0x7632, R12 ;  /* 0x00007632100c7816 */ /* 0x000fc4000000000c */
[----:B---3--:R-:W-:Y:S01]  /*61f30*/  ISETP.GE.AND P0, PT, R27, c[0x0][0x17c], PT ;  /* 0x00005f001b007a0c */ /* 0x008fe20003f06270 */
[----:B------:R-:W-:-:S05]  /*61f40*/  IMAD.WIDE R26, R0, 0x2, R4 ;  /* 0x00000002001a7825 */ /* 0x000fca00078e0204 */
[----:B------:R0:W-:Y:S04]  /*61f50*/  @P6 STG.E.U16 [R26.64], R13 ;  /* 0x0000000d1a006986 */ /* 0x0001e8000c101504 */
[----:B--2---:R1:W-:Y:S01]  /*61f60*/  @P4 STG.E.U16 [R22.64], R14 ;  /* 0x0000000e16004986 */ /* 0x0043e2000c101504 */
[----:B0-----:R-:W-:Y:S01]  /*61f70*/  IMAD.WIDE R26, R0, 0x2, R20 ;  /* 0x00000002001a7825 */ /* 0x001fe200078e0214 */
[----:B------:R-:W-:-:S04]  /*61f80*/  PRMT R0, R13, 0x7632, R0 ;  /* 0x000076320d007816 */ /* 0x000fc80000000000 */
[----:B----4-:R0:W-:Y:S01]  /*61f90*/  @P2 STG.E.U16 [R26.64], R17 ;  /* 0x000000111a002986 */ /* 0x0101e2000c101504 */
[----:B------:R-:W-:Y:S01]  /*61fa0*/  ISETP.LT.AND P2, PT, R18, c[0x0][0x178], !P1 ;  /* 0x00005e0012007a0c */ /* 0x000fe20004f41270 */
[----:B-1----:R-:W-:Y:S01]  /*61fb0*/  IMAD.WIDE R22, R8, 0x2, R4 ;  /* 0x0000000208167825 */ /* 0x002fe200078e0204 */
[----:B------:R-:W-:Y:S02]  /*61fc0*/  ISETP.LT.AND P1, PT, R9, c[0x0][0x178], !P1 ;  /* 0x00005e0009007a0c */ /* 0x000fe40004f21270 */
[----:B------:R-:W-:Y:S02]  /*61fd0*/  ISETP.LT.AND P4, PT, R19, c[0x0][0x178], !P0 ;  /* 0x00005e0013007a0c */ /* 0x000fe40004781270 */
[----:B------:R-:W-:Y:S01]  /*61fe0*/  PRMT R28, R14, 0x7632, R28 ;  /* 0x000076320e1c7816 */ /* 0x000fe2000000001c */
[----:B0-----:R-:W2:Y:S04]  /*61ff0*/  LDL.LU R27, [R1+0x2020] ;  /* 0x00202000011b7983 */ /* 0x001ea80000300800 */
[----:B------:R-:W3:Y:S01]  /*62000*/  LDL.LU R13, [R1+0x44] ;  /* 0x00004400010d7983 */ /* 0x000ee20000300800 */
[----:B------:R-:W-:Y:S01]  /*62010*/  ISETP.GE.AND P6, PT, R25, c[0x0][0x17c], PT ;  /* 0x00005f0019007a0c */ /* 0x000fe20003fc6270 */
[----:B------:R-:W-:-:S02]  /*62020*/  IMAD.WIDE R24, R8, 0x2, R2 ;  /* 0x0000000208187825 */ /* 0x000fc400078e0202 */
[----:B------:R-:W4:Y:S04]  /*62030*/  LDL.LU R14, [R1+0x2024] ;  /* 0x00202400010e7983 */ /* 0x000f280000300800 */
[----:B------:R0:W-:Y:S04]  /*62040*/  @P5 STG.E.U16 [R24.64], R12 ;  /* 0x0000000c18005986 */ /* 0x0001e8000c101504 */
[----:B------:R1:W-:Y:S01]  /*62050*/  @P3 STG.E.U16 [R22.64], R0 ;  /* 0x0000000016003986 */ /* 0x0003e2000c101504 */
[----:B0-----:R-:W-:Y:S01]  /*62060*/  PRMT R12, R17, 0x7632, R12 ;  /* 0x00007632110c7816 */ /* 0x001fe2000000000c */
[C---:B------:R-:W-:Y:S01]  /*62070*/  IMAD.WIDE R16, R8.reuse, 0x2, R6 ;  /* 0x0000000208107825 */ /* 0x040fe200078e0206 */
[----:B-1----:R-:W-:-:S03]  /*62080*/  IADD3 R0, R8, c[0x0][0x198], RZ ;  /* 0x0000660008007a10 */ /* 0x002fc60007ffe0ff */
[----:B------:R-:W-:Y:S01]  /*62090*/  IMAD.WIDE R22, R8, 0x2, R20 ;  /* 0x0000000208167825 */ /* 0x000fe200078e0214 */
[----:B------:R-:W-:Y:S03]  /*620a0*/  @P2 STG.E.U16 [R16.64], R28 ;  /* 0x0000001c10002986 */ /* 0x000fe6000c101504 */
[----:B------:R-:W-:Y:S01]  /*620b0*/  IMAD.WIDE R24, R0, 0x2, R2 ;  /* 0x0000000200187825 */ /* 0x000fe200078e0202 */
[----:B------:R0:W-:Y:S01]  /*620c0*/  @P1 STG.E.U16 [R22.64], R12 ;  /* 0x0000000c16001986 */ /* 0x0001e2000c101504 */
[----:B------:R-:W-:-:S03]  /*620d0*/  ISETP.LT.AND P3, PT, R29, c[0x0][0x178], !P0 ;  /* 0x00005e001d007a0c */ /* 0x000fc60004761270 */
[----:B------:R1:W-:Y:S01]  /*620e0*/  @P4 STG.E.U16 [R24.64], R10 ;  /* 0x0000000a18004986 */ /* 0x0003e2000c101504 */
[----:B------:R-:W-:Y:S02]  /*620f0*/  ISETP.LT.AND P4, PT, R18, c[0x0][0x178], !P0 ;  /* 0x00005e0012007a0c */ /* 0x000fe40004781270 */
[----:B------:R-:W-:Y:S01]  /*62100*/  ISETP.LT.AND P0, PT, R9, c[0x0][0x178], !P0 ;  /* 0x00005e0009007a0c */ /* 0x000fe20004701270 */
[----:B0-----:R-:W3:Y:S04]  /*62110*/  LDL.LU R23, [R1+0x74] ;  /* 0x0000740001177983 */ /* 0x001ee80000300800 */
[----:B------:R-:W4:Y:S01]  /*62120*/  LDL.LU R9, [R1+0x215c] ;  /* 0x00215c0001097983 */ /* 0x000f220000300800 */
[----:B------:R-:W-:Y:S02]  /*62130*/  ISETP.LT.AND P1, PT, R19, c[0x0][0x178], !P6 ;  /* 0x00005e0013007a0c */ /* 0x000fe40007721270 */
[C---:B------:R-:W-:Y:S01]  /*62140*/  IADD3 R8, R0.reuse, c[0x0][0x198], RZ ;  /* 0x0000660000087a10 */ /* 0x040fe20007ffe0ff */
[----:B------:R-:W-:Y:S01]  /*62150*/  IMAD.WIDE R16, R0, 0x2, R6 ;  /* 0x0000000200107825 */ /* 0x000fe200078e0206 */
[----:B------:R-:W-:-:S02]  /*62160*/  PRMT R28, R10, 0x7632, R28 ;  /* 0x000076320a1c7816 */ /* 0x000fc4000000001c */
[----:B-1----:R-:W4:Y:S01]  /*62170*/  LDL.LU R10, [R1+0x1c4] ;  /* 0x0001c400010a7983 */ /* 0x002f220000300800 */
[----:B------:R-:W-:Y:S01]  /*62180*/  IMAD.WIDE R24, R8, 0x2, R2 ;  /* 0x0000000208187825 */ /* 0x000fe200078e0202 */
[----:B------:R-:W-:Y:S02]  /*62190*/  ISETP.LT.AND P2, PT, R29, c[0x0][0x178], !P6 ;  /* 0x00005e001d007a0c */ /* 0x000fe40007741270 */
[----:B--2---:R-:W-:Y:S01]  /*621a0*/  ISETP.GE.AND P5, PT, R27, c[0x0][0x17c], PT ;  /* 0x00005f001b007a0c */ /* 0x004fe20003fa6270 */
[----:B------:R-:W-:-:S05]  /*621b0*/  IMAD.WIDE R26, R0, 0x2, R4 ;  /* 0x00000002001a7825 */ /* 0x000fca00078e0204 */
[----:B---3--:R0:W-:Y:S01]  /*621c0*/  @P3 STG.E.U16 [R26.64], R23 ;  /* 0x000000171a003986 */ /* 0x0081e2000c101504 */
[----:B------:R-:W-:Y:S02]  /*621d0*/  PRMT R12, R23, 0x7632, R12 ;  /* 0x00007632170c7816 */ /* 0x000fe4000000000c */
[----:B----4-:R-:W-:Y:S01]  /*621e0*/  ISETP.GE.AND P3, PT, R14, c[0x0][0x17c], PT ;  /* 0x00005f000e007a0c */ /* 0x010fe20003f66270 */
[----:B------:R-:W-:Y:S01]  /*621f0*/  @P4 STG.E.U16 [R16.64], R13 ;  /* 0x0000000d10004986 */ /* 0x000fe2000c101504 */
[----:B------:R-:W-:-:S03]  /*62200*/  ISETP.LT.AND P4, PT, R18, c[0x0][0x178], !P6 ;  /* 0x00005e0012007a0c */ /* 0x000fc60007781270 */
[----:B------:R-:W2:Y:S01]  /*62210*/  LDL.LU R14, [R1+0x94] ;  /* 0x00009400010e7983 */ /* 0x000ea20000300800 */
[----:B0-----:R-:W-:-:S03]  /*62220*/  IMAD.WIDE R22, R0, 0x2, R20 ;  /* 0x0000000200167825 */ /* 0x001fc600078e0214 */
[----:B------:R-:W3:Y:S04]  /*62230*/  LDL.LU R0, [R1+0x2028] ;  /* 0x0020280001007983 */ /* 0x000ee80000300800 */
[----:B------:R-:W-:Y:S04]  /*62240*/  @P0 STG.E.U16 [R22.64], R9 ;  /* 0x0000000916000986 */ /* 0x000fe8000c101504 */
[----:B------:R-:W4:Y:S04]  /*62250*/  LDL.LU R18, [R1+0x14] ;  /* 0x0000140001127983 */ /* 0x000f280000300800 */
[----:B------:R0:W-:Y:S01]  /*62260*/  @P1 STG.E.U16 [R24.64], R28 ;  /* 0x0000001c18001986 */ /* 0x0001e2000c101504 */
[----:B------:R-:W-:-:S03]  /*62270*/  IMAD.WIDE R26, R8, 0x2, R4 ;  /* 0x00000002081a7825 */ /* 0x000fc600078e0204 */
[----:B0-----:R-:W2:Y:S04]  /*62280*/  LDL R28, [R1+0xbe4] ;  /* 0x000be400011c7983 */ /* 0x001ea80000100800 */
[----:B------:R0:W-:Y:S04]  /*62290*/  @P2 STG.E.U16 [R26.64], R12 ;  /* 0x0000000c1a002986 */ /* 0x0001e8000c101504 */
[----:B0-----:R-:W4:Y:S01]  /*622a0*/  LDL R27, [R1+0xbe8] ;  /* 0x000be800011b7983 */ /* 0x001f220000100800 */
[----:B------:R-:W-:-:S03]  /*622b0*/  PRMT R12, R13, 0x7632, R12 ;  /* 0x000076320d0c7816 */ /* 0x000fc6000000000c */
[----:B------:R-:W4:Y:S04]  /*622c0*/  LDL.LU R13, [R1+0x2158] ;  /* 0x00215800010d7983 */ /* 0x000f280000300800 */
[----:B------:R-:W4:Y:S01]  /*622d0*/  LDL.LU R25, [R1+0x202c] ;  /* 0x00202c0001197983 */ /* 0x000f220000300800 */
[----:B------:R-:W-:Y:S01]  /*622e0*/  IMAD.WIDE R16, R8, 0x2, R6 ;  /* 0x0000000208107825 */ /* 0x000fe200078e0206 */
[----:B------:R-:W-:Y:S02]  /*622f0*/  ISETP.LT.AND P0, PT, R19, c[0x0][0x178], !P5 ;  /* 0x00005e0013007a0c */ /* 0x000fe40006f01270 */
[----:B------:R-:W-:Y:S01]  /*62300*/  PRMT R24, R9, 0x7632, R24 ;  /* 0x0000763209187816 */ /* 0x000fe20000000018 */
[----:B------:R-:W4:Y:S01]  /*62310*/  LDL.LU R26, [R1+0x1d4] ;  /* 0x0001d400011a7983 */ /* 0x000f220000300800 */
[----:B------:R-:W-:-:S03]  /*62320*/  ISETP.LT.AND P1, PT, R29, c[0x0][0x178], !P5 ;  /* 0x00005e001d007a0c */ /* 0x000fc60006f21270 */
[----:B------:R0:W-:Y:S01]  /*62330*/  @P4 STG.E.U16 [R16.64], R12 ;  /* 0x0000000c10004986 */ /* 0x0001e2000c101504 */
[----:B---3--:R-:W-:Y:S02]  /*62340*/  ISETP.GE.AND P2, PT, R0, c[0x0][0x17c], PT ;  /* 0x00005f0000007a0c */ /* 0x008fe40003f46270 */
[C---:B------:R-:W-:Y:S01]  /*62350*/  IADD3 R0, R8.reuse, c[0x0][0x198], RZ ;  /* 0x0000660008007a10 */ /* 0x040fe20007ffe0ff */
[----:B------:R-:W-:-:S04]  /*62360*/  IMAD.WIDE R8, R8, 0x2, R20 ;  /* 0x0000000208087825 */ /* 0x000fc800078e0214 */
[----:B0-----:R-:W-:Y:S01]  /*62370*/  IMAD.WIDE R16, R0, 0x2, R2 ;  /* 0x0000000200107825 */ /* 0x001fe200078e0202 */
[----:B--2---:R-:W-:-:S03]  /*62380*/  ISETP.LT.AND P6, PT, R28, c[0x0][0x178], !P6 ;  /* 0x00005e001c007a0c */ /* 0x004fc600077c1270 */
[C---:B------:R-:W-:Y:S01]  /*62390*/  IMAD.WIDE R22, R0.reuse, 0x2, R4 ;  /* 0x0000000200167825 */ /* 0x040fe200078e0204 */
[----:B------:R-:W-:-:S09]  /*623a0*/  IADD3 R12, R0, c[0x0][0x198], RZ ;  /* 0x00006600000c7a10 */ /* 0x000fd20007ffe0ff */
[----:B------:R0:W-:Y:S01]  /*623b0*/  @P6 STG.E.U16 [R8.64], R24 ;  /* 0x0000001808006986 */ /* 0x0001e2000c101504 */
[----:B------:R-:W-:Y:S02]  /*623c0*/  ISETP.LT.AND P6, PT, R19, c[0x0][0x178], !P3 ;  /* 0x00005e0013007a0c */ /* 0x000fe40005fc1270 */
[----:B----4-:R-:W-:Y:S02]  /*623d0*/  ISETP.LT.AND P4, PT, R27, c[0x0][0x178], !P5 ;  /* 0x00005e001b007a0c */ /* 0x010fe40006f81270 */
[----:B------:R-:W-:Y:S01]  /*623e0*/  ISETP.LT.AND P5, PT, R28, c[0x0][0x178], !P5 ;  /* 0x00005e001c007a0c */ /* 0x000fe20006fa1270 */
[----:B------:R1:W-:Y:S04]  /*623f0*/  @P0 STG.E.U16 [R16.64], R10 ;  /* 0x0000000a10000986 */ /* 0x0003e8000c101504 */
[----:B------:R2:W-:Y:S01]  /*62400*/  @P1 STG.E.U16 [R22.64], R14 ;  /* 0x0000000e16001986 */ /* 0x0005e2000c101504 */
[----:B0-----:R-:W-:Y:S01]  /*62410*/  IMAD.WIDE R8, R0, 0x2, R6 ;  /* 0x0000000200087825 */ /* 0x001fe200078e0206 */
[----:B------:R-:W-:-:S03]  /*62420*/  PRMT R24, R10, 0x7632, R24 ;  /* 0x000076320a187816 */ /* 0x000fc60000000018 */
[----:B-1----:R-:W-:Y:S01]  /*62430*/  IMAD.WIDE R16, R0, 0x2, R20 ;  /* 0x0000000200107825 */ /* 0x002fe200078e0214 */
[----:B------:R-:W-:Y:S03]  /*62440*/  @P4 STG.E.U16 [R8.64], R18 ;  /* 0x0000001208004986 */ /* 0x000fe6000c101504 */
[----:B--2---:R-:W-:Y:S01]  /*62450*/  IMAD.WIDE R22, R12, 0x2, R2 ;  /* 0x000000020c167825 */ /* 0x004fe200078e0202 */
[----:B------:R-:W2:Y:S01]  /*62460*/  LDL.LU R10, [R1+0x1b4] ;  /* 0x0001b400010a7983 */ /* 0x000ea20000300800 */
[----:B------:R-:W-:-:S03]  /*62470*/  ISETP.GE.AND P0, PT, R25, c[0x0][0x17c], PT ;  /* 0x00005f0019007a0c */ /* 0x000fc60003f06270 */
[----:B------:R-:W-:Y:S04]  /*62480*/  @P5 STG.E.U16 [R16.64], R13 ;  /* 0x0000000d10005986 */ /* 0x000fe8000c101504 */
[----:B------:R-:W3:Y:S04]  /*62490*/  LDL.LU R25, [R1+0x54] ;  /* 0x0000540001197983 */ /* 0x000ee80000300800 */
[----:B------:R0:W-:Y:S04]  /*624a0*/  @P6 STG.E.U16 [R22.64], R24 ;  /* 0x0000001816006986 */ /* 0x0001e8000c101504 */
[----:B0-----:R-:W4:Y:S01]  /*624b0*/  LDL.LU R23, [R1+0x2030] ;  /* 0x0020300001177983 */ /* 0x001f220000300800 */
[----:B------:R-:W-:Y:S01]  /*624c0*/  ISETP.LT.AND P1, PT, R29, c[0x0][0x178], !P3 ;  /* 0x00005e001d007a0c */ /* 0x000fe20005f21270 */
[----:B------:R-:W-:Y:S01]  /*624d0*/  IMAD.WIDE R16, R12, 0x2, R4 ;  /* 0x000000020c107825 */ /* 0x000fe200078e0204 */
[----:B------:R-:W-:-:S02]  /*624e0*/  PRMT R0, R14, 0x7632, R0 ;  /* 0x000076320e007816 */ /* 0x000fc40000000000 */
[----:B------:R-:W2:Y:S01]  /*624f0*/  LDL.LU R14, [R1+0x2154] ;  /* 0x00215400010e7983 */ /* 0x000ea20000300800 */
[----:B------:R-:W-:-:S03]  /*62500*/  PRMT R13, R18, 0x7632, R13 ;  /* 0x00007632120d7816 */ /* 0x000fc6000000000d */
[----:B------:R-:W2:Y:S05]  /*62510*/  LDL.LU R18, [R1+0x2150] ;  /* 0x0021500001127983 */ /* 0x000eaa0000300800 */
[----:B------:R0:W-:Y:S01]  /*62520*/  @P1 STG.E.U16 [R16.64], R0 ;  /* 0x0000000010001986 */ /* 0x0001e2000c101504 */
[----:B------:R-:W-:Y:S01]  /*62530*/  ISETP.LT.AND P4, PT, R27, c[0x0][0x178], !P3 ;  /* 0x00005e001b007a0c */ /* 0x000fe20005f81270 */
[----:B------:R-:W-:Y:S01]  /*62540*/  IMAD.WIDE R8, R12, 0x2, R6 ;  /* 0x000000020c087825 */ /* 0x000fe200078e0206 */
[----:B------:R-:W-:Y:S02]  /*62550*/  ISETP.LT.AND P3, PT, R28, c[0x0][0x178], !P3 ;  /* 0x00005e001c007a0c */ /* 0x000fe40005f61270 */
[----:B------:R-:W-:-:S02]  /*62560*/  ISETP.LT.AND P5, PT, R19, c[0x0][0x178], !P2 ;  /* 0x00005e0013007a0c */ /* 0x000fc400057a1270 */
[----:B----4-:R-:W-:Y:S02]  /*62570*/  ISETP.GE.AND P1, PT, R23, c[0x0][0x17c], PT ;  /* 0x00005f0017007a0c */ /* 0x010fe40003f26270 */
[----:B------:R-:W4:Y:S01]  /*62580*/  LDL.LU R23, [R1+0x2034] ;  /* 0x0020340001177983 */ /* 0x000f220000300800 */
[----:B------:R-:W-:Y:S02]  /*62590*/  ISETP.LT.AND P6, PT, R29, c[0x0][0x178], !P2 ;  /* 0x00005e001d007a0c */ /* 0x000fe400057c1270 */
[----:B0-----:R-:W-:Y:S02]  /*625a0*/  IADD3 R0, R12, c[0x0][0x198], RZ ;  /* 0x000066000c007a10 */ /* 0x001fe40007ffe0ff */
[----:B------:R0:W-:Y:S01]  /*625b0*/  @P4 STG.E.U16 [R8.64], R13 ;  /* 0x0000000d08004986 */ /* 0x0001e2000c101504 */
[----:B------:R-:W-:Y:S02]  /*625c0*/  ISETP.LT.AND P4, PT, R27, c[0x0][0x178], !P2 ;  /* 0x00005e001b007a0c */ /* 0x000fe40005781270 */
[----:B------:R-:W-:Y:S01]  /*625d0*/  PRMT R22, R13, 0x7632, R22 ;  /* 0x000076320d167816 */ /* 0x000fe20000000016 */
[----:B------:R-:W4:Y:S01]  /*625e0*/  LDL.LU R24, [R1+0x2038] ;  /* 0x0020380001187983 */ /* 0x000f220000300800 */
[----:B------:R-:W-:Y:S01]  /*625f0*/  ISETP.LT.AND P2, PT, R28, c[0x0][0x178], !P2 ;  /* 0x00005e001c007a0c */ /* 0x000fe20005741270 */
[----:B------:R-:W-:-:S04]  /*62600*/  IMAD.WIDE R16, R0, 0x2, R4 ;  /* 0x0000000200107825 */ /* 0x000fc800078e0204 */
[----:B0-----:R-:W-:-:S04]  /*62610*/  IMAD.WIDE R8, R12, 0x2, R20 ;  /* 0x000000020c087825 */ /* 0x001fc800078e0214 */
[----:B------:R-:W-:Y:S01]  /*62620*/  IMAD.WIDE R12, R0, 0x2, R2 ;  /* 0x00000002000c7825 */ /* 0x000fe200078e0202 */
[----:B------:R0:W-:Y:S01]  /*62630*/  @P3 STG.E.U16 [R8.64], R22 ;  /* 0x0000001608003986 */ /* 0x0001e2000c101504 */
[----:B------:R-:W-:-:S03]  /*62640*/  ISETP.LT.AND P3, PT, R29, c[0x0][0x178], !P0 ;  /* 0x00005e001d007a0c */ /* 0x000fc60004761270 */
[----:B------:R1:W-:Y:S01]  /*62650*/  @P5 STG.E.U16 [R12.64], R26 ;  /* 0x0000001a0c005986 */ /* 0x0003e2000c101504 */
[----:B------:R-:W-:-:S03]  /*62660*/  ISETP.LT.AND P5, PT, R19, c[0x0][0x178], !P0 ;  /* 0x00005e0013007a0c */ /* 0x000fc600047a1270 */
[----:B--2---:R2:W-:Y:S01]  /*62670*/  @P6 STG.E.U16 [R16.64], R10 ;  /* 0x0000000a10006986 */ /* 0x0045e2000c101504 */
[----:B0-----:R-:W-:-:S04]  /*62680*/  IMAD.WIDE R8, R0, 0x2, R6 ;  /* 0x0000000200087825 */ /* 0x001fc800078e0206 */
[C---:B-1----:R-:W-:Y:S01]  /*62690*/  IMAD.WIDE R12, R0.reuse, 0x2, R20 ;  /* 0x00000002000c7825 */ /* 0x042fe200078e0214 */
[----:B---3--:R0:W-:Y:S01]  /*626a0*/  @P4 STG.E.U16 [R8.64], R25 ;  /* 0x0000001908004986 */ /* 0x0081e2000c101504 */
[----:B--2---:R-:W-:-:S03]  /*626b0*/  IADD3 R16, R0, c[0x0][0x198], RZ ;  /* 0x0000660000107a10 */ /* 0x004fc60007ffe0ff */
[----:B------:R1:W-:Y:S01]  /*626c0*/  @P2 STG.E.U16 [R12.64], R14 ;  /* 0x0000000e0c002986 */ /* 0x0003e2000c101504 */
[----:B------:R-:W-:Y:S02]  /*626d0*/  ISETP.LT.AND P2, PT, R27, c[0x0][0x178], !P0 ;  /* 0x00005e001b007a0c */ /* 0x000fe40004741270 */
[----:B------:R-:W-:Y:S01]  /*626e0*/  PRMT R0, R26, 0x7632, R0 ;  /* 0x000076321a007816 */ /* 0x000fe20000000000 */
[----:B0-----:R-:W-:Y:S01]  /*626f0*/  IMAD.WIDE R8, R16, 0x2, R4 ;  /* 0x0000000210087825 */ /* 0x001fe200078e0204 */
[----:B-1----:R-:W-:Y:S02]  /*62700*/  PRMT R12, R10, 0x7632, R12 ;  /* 0x000076320a0c7816 */ /* 0x002fe4000000000c */
[----:B------:R-:W-:Y:S01]  /*62710*/  ISETP.LT.AND P0, PT, R28, c[0x0][0x178], !P0 ;  /* 0x00005e001c007a0c */ /* 0x000fe20004701270 */
[----:B------:R-:W2:Y:S01]  /*62720*/  LDL.LU R10, [R1+0x28] ;  /* 0x00002800010a7983 */ /* 0x000ea20000300800 */
[----:B------:R-:W-:-:S03]  /*62730*/  PRMT R13, R14, 0x7632, R13 ;  /* 0x000076320e0d7816 */ /* 0x000fc6000000000d */
[----:B------:R-:W3:Y:S01]  /*62740*/  LDL.LU R14, [R1+0x203c] ;  /* 0x00203c00010e7983 */ /* 0x000ee20000300800 */
[----:B----4-:R-:W-:Y:S01]  /*62750*/  ISETP.GE.AND P6, PT, R23, c[0x0][0x17c], PT ;  /* 0x00005f0017007a0c */ /* 0x010fe20003fc6270 */
[----:B------:R-:W-:-:S05]  /*62760*/  IMAD.WIDE R22, R16, 0x2, R2 ;  /* 0x0000000210167825 */ /* 0x000fca00078e0202 */
[----:B------:R0:W-:Y:S04]  /*62770*/  @P5 STG.E.U16 [R22.64], R0 ;  /* 0x0000000016005986 */ /* 0x0001e8000c101504 */
[----:B------:R1:W-:Y:S01]  /*62780*/  @P3 STG.E.U16 [R8.64], R12 ;  /* 0x0000000c08003986 */ /* 0x0003e2000c101504 */
[----:B0-----:R-:W-:Y:S01]  /*62790*/  PRMT R0, R25, 0x7632, R0 ;  /* 0x0000763219007816 */ /* 0x001fe20000000000 */
[C---:B-1----:R-:W-:Y:S01]  /*627a0*/  IMAD.WIDE R8, R16.reuse, 0x2, R6 ;  /* 0x0000000210087825 */ /* 0x042fe200078e0206 */
[----:B------:R-:W-:-:S04]  /*627b0*/  IADD3 R12, R16, c[0x0][0x198], RZ ;  /* 0x00006600100c7a10 */ /* 0x000fc80007ffe0ff */
[----:B------:R0:W-:Y:S01]  /*627c0*/  @P2 STG.E.U16 [R8.64], R0 ;  /* 0x0000000008002986 */ /* 0x0001e2000c101504 */
[----:B------:R-:W-:-:S05]  /*627d0*/  IMAD.WIDE R16, R16, 0x2, R20 ;  /* 0x0000000210107825 */ /* 0x000fca00078e0214 */
[----:B------:R1:W-:Y:S04]  /*627e0*/  @P0 STG.E.U16 [R16.64], R13 ;  /* 0x0000000d10000986 */ /* 0x0003e8000c101504 */
[----:B0-----:R-:W4:Y:S04]  /*627f0*/  LDL.LU R9, [R1+0x68] ;  /* 0x0000680001097983 */ /* 0x001f280000300800 */
[----:B-1----:R-:W2:Y:S01]  /*62800*/  LDL.LU R17, [R1+0x38] ;  /* 0x0000380001117983 */ /* 0x002ea20000300800 */
[----:B------:R-:W-:Y:S01]  /*62810*/  ISETP.LT.AND P5, PT, R19, c[0x0][0x178], !P1 ;  /* 0x00005e0013007a0c */ /* 0x000fe20004fa1270 */
[----:B------:R-:W-:Y:S01]  /*62820*/  IMAD.WIDE R22, R12, 0x2, R2 ;  /* 0x000000020c167825 */ /* 0x000fe200078e0202 */
[----:B------:R-:W-:Y:S01]  /*62830*/  ISETP.LT.AND P4, PT, R29, c[0x0][0x178], !P1 ;  /* 0x00005e001d007a0c */ /* 0x000fe20004f81270 */
[----:B------:R-:W2:Y:S01]  /*62840*/  LDL.LU R26, [R1+0x88] ;  /* 0x00008800011a7983 */ /* 0x000ea20000300800 */
[----:B------:R-:W-:Y:S01]  /*62850*/  ISETP.GE.AND P3, PT, R24, c[0x0][0x17c], PT ;  /* 0x00005f0018007a0c */ /* 0x000fe20003f66270 */
[----:B------:R-:W-:Y:S01]  /*62860*/  IMAD.WIDE R24, R12, 0x2, R4 ;  /* 0x000000020c187825 */ /* 0x000fe200078e0204 */
[----:B---3--:R-:W-:-:S02]  /*62870*/  ISETP.GE.AND P0, PT, R14, c[0x0][0x17c], PT ;  /* 0x00005f000e007a0c */ /* 0x008fc40003f06270 */
[----:B------:R-:W3:Y:S05]  /*62880*/  LDL.LU R14, [R1+0x78] ;  /* 0x00007800010e7983 */ /* 0x000eea0000300800 */
[----:B----4-:R-:W-:Y:S01]  /*62890*/  @P5 STG.E.U16 [R22.64], R9 ;  /* 0x0000000916005986 */ /* 0x010fe2000c101504 */
[----:B------:R-:W-:-:S03]  /*628a0*/  ISETP.LT.AND P5, PT, R27, c[0x0][0x178], !P1 ;  /* 0x00005e001b007a0c */ /* 0x000fc60004fa1270 */
[----:B--2---:R0:W-:Y:S02]  /*628b0*/  @P4 STG.E.U16 [R24.64], R17 ;  /* 0x0000001118004986 */ /* 0x0041e4000c101504 */
[----:B0-----:R-:W-:Y:S01]  /*628c0*/  PRMT R24, R9, 0x7632, R24 ;  /* 0x0000763209187816 */ /* 0x001fe20000000018 */
[----:B------:R-:W-:-:S07]  /*628d0*/  IMAD.WIDE R8, R12, 0x2, R6 ;  /* 0x000000020c087825 */ /* 0x000fce00078e0206 */
[----:B------:R0:W-:Y:S04]  /*628e0*/  @P5 STG.E.U16 [R8.64], R10 ;  /* 0x0000000a08005986 */ /* 0x0001e8000c101504 */
[----:B0-----:R-:W2:Y:S01]  /*628f0*/  LDL.LU R8, [R1+0x2040] ;  /* 0x0020400001087983 */ /* 0x001ea20000300800 */
[----:B------:R-:W-:Y:S02]  /*62900*/  ISETP.LT.AND P1, PT, R28, c[0x0][0x178], !P1 ;  /* 0x00005e001c007a0c */ /* 0x000fe40004f21270 */
[----:B------:R-:W-:Y:S02]  /*62910*/  ISETP.LT.AND P2, PT, R19, c[0x0][0x178], !P6 ;  /* 0x00005e0013007a0c */ /* 0x000fe40007741270 */
[----:B------:R-:W-:Y:S02]  /*62920*/  ISETP.LT.AND P4, PT, R29, c[0x0][0x178], !P6 ;  /* 0x00005e001d007a0c */ /* 0x000fe40007781270 */
[C---:B------:R-:W-:Y:S01]  /*62930*/  IADD3 R0, R12.reuse, c[0x0][0x198], RZ ;  /* 0x000066000c007a10 */ /* 0x040fe20007ffe0ff */
[----:B------:R-:W-:Y:S01]  /*62940*/  IMAD.WIDE R12, R12, 0x2, R20 ;  /* 0x000000020c0c7825 */ /* 0x000fe200078e0214 */
[----:B------:R-:W-:-:S02]  /*62950*/  PRMT R25, R17, 0x7632, R25 ;  /* 0x0000763211197816 */ /* 0x000fc40000000019 */
[----:B------:R-:W-:Y:S01]  /*62960*/  ISETP.LT.AND P5, PT, R27, c[0x0][0x178], !P6 ;  /* 0x00005e001b007a0c */ /* 0x000fe200077a1270 */
[----:B------:R-:W-:Y:S01]  /*62970*/  IMAD.WIDE R16, R0, 0x2, R2 ;  /* 0x0000000200107825 */ /* 0x000fe200078e0202 */
[----:B------:R-:W-:-:S03]  /*62980*/  ISETP.LT.AND P6, PT, R28, c[0x0][0x178], !P6 ;  /* 0x00005e001c007a0c */ /* 0x000fc600077c1270 */
[----:B------:R-:W-:Y:S01]  /*62990*/  IMAD.WIDE R22, R0, 0x2, R4 ;  /* 0x0000000200167825 */ /* 0x000fe200078e0204 */
[----:B------:R0:W-:Y:S01]  /*629a0*/  @P1 STG.E.U16 [R12.64], R18 ;  /* 0x000000120c001986 */ /* 0x0001e2000c101504 */
[----:B------:R-:W-:-:S03]  /*629b0*/  ISETP.LT.AND P1, PT, R19, c[0x0][0x178], !P3 ;  /* 0x00005e0013007a0c */ /* 0x000fc60005f21270 */
[----:B------:R1:W-:Y:S01]  /*629c0*/  @P2 STG.E.U16 [R16.64], R24 ;  /* 0x0000001810002986 */ /* 0x0003e2000c101504 */
[----:B------:R-:W-:-:S03]  /*629d0*/  ISETP.LT.AND P2, PT, R29, c[0x0][0x178], !P3 ;  /* 0x00005e001d007a0c */ /* 0x000fc60005f41270 */
[----:B------:R-:W-:Y:S01]  /*629e0*/  @P4 STG.E.U16 [R22.64], R25 ;  /* 0x0000001916004986 */ /* 0x000fe2000c101504 */
[----:B0-----:R-:W-:Y:S01]  /*629f0*/  PRMT R18, R10, 0x7632, R18 ;  /* 0x000076320a127816 */ /* 0x001fe20000000012 */
[----:B------:R-:W-:Y:S02]  /*62a00*/  IMAD.WIDE R12, R0, 0x2, R6 ;  /* 0x00000002000c7825 */ /* 0x000fe400078e0206 */
[----:B------:R-:W4:Y:S01]  /*62a10*/  LDL.LU R10, [R1+0x214c] ;  /* 0x00214c00010a7983 */ /* 0x000f220000300800 */
[----:B------:R-:W-:Y:S01]  /*62a20*/  PRMT R9, R18, 0x7632, R9 ;  /* 0x0000763212097816 */ /* 0x000fe20000000009 */
[----:B-1----:R-:W-:Y:S02]  /*62a30*/  IMAD.WIDE R16, R0, 0x2, R20 ;  /* 0x0000000200107825 */ /* 0x002fe400078e0214 */
[----:B------:R0:W-:Y:S04]  /*62a40*/  @P5 STG.E.U16 [R12.64], R18 ;  /* 0x000000120c005986 */ /* 0x0001e8000c101504 */
[----:B------:R-:W-:Y:S04]  /*62a50*/  @P6 STG.E.U16 [R16.64], R9 ;  /* 0x0000000910006986 */ /* 0x000fe8000c101504 */
[----:B------:R-:W4:Y:S01]  /*62a60*/  LDL.LU R24, [R1+0x2044] ;  /* 0x0020440001187983 */ /* 0x000f220000300800 */
[----:B--2---:R-:W-:-:S02]  /*62a70*/  ISETP.GE.AND P4, PT, R8, c[0x0][0x17c], PT ;  /* 0x00005f0008007a0c */ /* 0x004fc40003f86270 */
[----:B------:R-:W-:-:S05]  /*62a80*/  IADD3 R8, R0, c[0x0][0x198], RZ ;  /* 0x0000660000087a10 */ /* 0x000fca0007ffe0ff */
[----:B0-----:R-:W-:-:S04]  /*62a90*/  IMAD.WIDE R12, R8, 0x2, R2 ;  /* 0x00000002080c7825 */ /* 0x001fc800078e0202 */
[----:B------:R-:W-:Y:S01]  /*62aa0*/  IMAD.WIDE R22, R8, 0x2, R4 ;  /* 0x0000000208167825 */ /* 0x000fe200078e0204 */
[----:B------:R-:W-:Y:S04]  /*62ab0*/  @P1 STG.E.U16 [R12.64], R26 ;  /* 0x0000001a0c001986 */ /* 0x000fe8000c101504 */
[----:B---3--:R0:W-:Y:S04]  /*62ac0*/  @P2 STG.E.U16 [R22.64], R14 ;  /* 0x0000000e16002986 */ /* 0x0081e8000c101504 */
[----:B0-----:R-:W2:Y:S01]  /*62ad0*/  LDL.LU R22, [R1+0x48] ;  /* 0x0000480001167983 */ /* 0x001ea20000300800 */
[----:B------:R-:W-:-:S02]  /*62ae0*/  ISETP.LT.AND P5, PT, R27, c[0x0][0x178], !P3 ;  /* 0x00005e001b007a0c */ /* 0x000fc40005fa1270 */
[----:B------:R-:W-:Y:S02]  /*62af0*/  ISETP.LT.AND P3, PT, R28, c[0x0][0x178], !P3 ;  /* 0x00005e001c007a0c */ /* 0x000fe40005f61270 */
[----:B------:R-:W-:Y:S02]  /*62b00*/  ISETP.LT.AND P6, PT, R19, c[0x0][0x178], !P0 ;  /* 0x00005e0013007a0c */ /* 0x000fe400047c1270 */
[C---:B------:R-:W-:Y:S01]  /*62b10*/  IADD3 R18, R8.reuse, c[0x0][0x198], RZ ;  /* 0x0000660008127a10 */ /* 0x040fe20007ffe0ff */
[----:B------:R-:W-:Y:S01]  /*62b20*/  IMAD.WIDE R12, R8, 0x2, R6 ;  /* 0x00000002080c7825 */ /* 0x000fe200078e0206 */
[----:B------:R-:W-:Y:S01]  /*62b30*/  PRMT R0, R26, 0x7632, R0 ;  /* 0x000076321a007816 */ /* 0x000fe20000000000 */
[----:B------:R-:W3:Y:S02]  /*62b40*/  LDL.LU R25, [R1+0x1c8] ;  /* 0x0001c80001197983 */ /* 0x000ee40000300800 */
[----:B------:R-:W-:Y:S02]  /*62b50*/  IMAD.WIDE R8, R8, 0x2, R20 ;  /* 0x0000000208087825 */ /* 0x000fe400078e0214 */
[----:B------:R-:W3:Y:S02]  /*62b60*/  LDL.LU R26, [R1+0x98] ;  /* 0x00009800011a7983 */ /* 0x000ee40000300800 */
[----:B------:R-:W-:Y:S01]  /*62b70*/  IMAD.WIDE R16, R18, 0x2, R2 ;  /* 0x0000000212107825 */ /* 0x000fe200078e0202 */
[----:B----4-:R-:W-:Y:S01]  /*62b80*/  ISETP.GE.AND P1, PT, R24, c[0x0][0x17c], PT ;  /* 0x00005f0018007a0c */ /* 0x010fe20003f26270 */
[----:B------:R-:W4:Y:S04]  /*62b90*/  LDL.LU R23, [R1+0x2048] ;  /* 0x0020480001177983 */ /* 0x000f280000300800 */
[----:B------:R-:W3:Y:S01]  /*62ba0*/  LDL.LU R24, [R1+0x18] ;  /* 0x0000180001187983 */ /* 0x000ee20000300800 */
[----:B------:R-:W-:-:S03]  /*62bb0*/  ISETP.LT.AND P2, PT, R29, c[0x0][0x178], !P0 ;  /* 0x00005e001d007a0c */ /* 0x000fc60004741270 */
[----:B--2---:R-:W-:Y:S04]  /*62bc0*/  @P5 STG.E.U16 [R12.64], R22 ;  /* 0x000000160c005986 */ /* 0x004fe8000c101504 */
[----:B------:R-:W-:Y:S04]  /*62bd0*/  @P3 STG.E.U16 [R8.64], R10 ;  /* 0x0000000a08003986 */ /* 0x000fe8000c101504 */
[----:B------:R0:W-:Y:S02]  /*62be0*/  @P6 STG.E.U16 [R16.64], R0 ;  /* 0x0000000010006986 */ /* 0x0001e4000c101504 */
[----:B0-----:R-:W-:-:S02]  /*62bf0*/  PRMT R0, R14, 0x7632, R0 ;  /* 0x000076320e007816 */ /* 0x001fc40000000000 */
[----:B------:R-:W2:Y:S01]  /*62c00*/  LDL.LU R14, [R1+0x2148] ;  /* 0x00214800010e7983 */ /* 0x000ea20000300800 */
[----:B------:R-:W-:-:S03]  /*62c10*/  PRMT R10, R22, 0x7632, R10 ;  /* 0x00007632160a7816 */ /* 0x000fc6000000000a */
[----:B------:R-:W4:Y:S01]  /*62c20*/  LDL.LU R22, [R1+0x204c] ;  /* 0x00204c0001167983 */ /* 0x000f220000300800 */
[----:B------:R-:W-:Y:S01]  /*62c30*/  ISETP.LT.AND P5, PT, R27, c[0x0][0x178], !P0 ;  /* 0x00005e001b007a0c */ /* 0x000fe200047a1270 */
[----:B------:R-:W-:Y:S01]  /*62c40*/  IMAD.WIDE R12, R18, 0x2, R4 ;  /* 0x00000002120c7825 */ /* 0x000fe200078e0204 */
[----:B------:R-:W-:Y:S02]  /*62c50*/  ISETP.LT.AND P0, PT, R28, c[0x0][0x178], !P0 ;  /* 0x00005e001c007a0c */ /* 0x000fe40004701270 */
[----:B------:R-:W-:Y:S01]  /*62c60*/  ISETP.LT.AND P6, PT, R19, c[0x0][0x178], !P4 ;  /* 0x00005e0013007a0c */ /* 0x000fe200067c1270 */
[----:B------:R-:W-:Y:S01]  /*62c70*/  IMAD.WIDE R8, R18, 0x2, R6 ;  /* 0x0000000212087825 */ /* 0x000fe200078e0206 */
[----:B------:R-:W-:Y:S01]  /*62c80*/  ISETP.LT.AND P3, PT, R29, c[0x0][0x178], !P4 ;  /* 0x00005e001d007a0c */ /* 0x000fe20006761270 */
[----:B------:R0:W-:Y:S06]  /*62c90*/  @P2 STG.E.U16 [R12.64], R0 ;  /* 0x000000000c002986 */ /* 0x0001ec000c101504 */
[----:B------:R1:W-:Y:S01]  /*62ca0*/  @P5 STG.E.U16 [R8.64], R10 ;  /* 0x0000000a08005986 */ /* 0x0003e2000c101504 */
[----:B------:R-:W-:-:S02]  /*62cb0*/  ISETP.LT.AND P5, PT, R27, c[0x0][0x178], !P4 ;  /* 0x00005e001b007a0c */ /* 0x000fc400067a1270 */
[----:B0-----:R-:W-:Y:S02]  /*62cc0*/  IADD3 R0, R18, c[0x0][0x198], RZ ;  /* 0x0000660012007a10 */ /* 0x001fe40007ffe0ff */
[----:B------:R-:W-:-:S03]  /*62cd0*/  ISETP.LT.AND P4, PT, R28, c[0x0][0x178], !P4 ;  /* 0x00005e001c007a0c */ /* 0x000fc60006781270 */
[----:B------:R-:W-:Y:S01]  /*62ce0*/  IMAD.WIDE R12, R0, 0x2, R2 ;  /* 0x00000002000c7825 */ /* 0x000fe200078e0202 */
[----:B-1----:R-:W-:-:S03]  /*62cf0*/  PRMT R10, R10, 0x7632, R10 ;  /* 0x000076320a0a7816 */ /* 0x002fc6000000000a */
[----:B------:R-:W-:-:S04]  /*62d00*/  IMAD.WIDE R8, R18, 0x2, R20 ;  /* 0x0000000212087825 */ /* 0x000fc800078e0214 */
[----:B------:R-:W-:Y:S01]  /*62d10*/  IMAD.WIDE R16, R0, 0x2, R4 ;  /* 0x0000000200107825 */ /* 0x000fe200078e0204 */
[----:B------:R0:W-:Y:S04]  /*62d20*/  @P0 STG.E.U16 [R8.64], R10 ;  /* 0x0000000a08000986 */ /* 0x0001e8000c101504 */
[----:B---3--:R1:W-:Y:S01]  /*62d30*/  @P6 STG.E.U16 [R12.64], R25 ;  /* 0x000000190c006986 */ /* 0x0083e2000c101504 */
[----:B------:R-:W-:-:S03]  /*62d40*/  ISETP.LT.AND P6, PT, R19, c[0x0][0x178], !P1 ;  /* 0x00005e0013007a0c */ /* 0x000fc60004fc1270 */
[----:B------:R3:W-:Y:S01]  /*62d50*/  @P3 STG.E.U16 [R16.64], R26 ;  /* 0x0000001a10003986 */ /* 0x0007e2000c101504 */
[----:B------:R-:W-:Y:S01]  /*62d60*/  ISETP.LT.AND P3, PT, R29, c[0x0][0x178], !P1 ;  /* 0x00005e001d007a0c */ /* 0x000fe20004f61270 */
[C---:B0-----:R-:W-:Y:S01]  /*62d70*/  IMAD.WIDE R8, R0.reuse, 0x2, R6 ;  /* 0x0000000200087825 */ /* 0x041fe200078e0206 */
[----:B------:R-:W-:-:S03]  /*62d80*/  IADD3 R10, R0, c[0x0][0x198], RZ ;  /* 0x00006600000a7a10 */ /* 0x000fc60007ffe0ff */
[----:B-1----:R-:W-:Y:S01]  /*62d90*/  IMAD.WIDE R12, R0, 0x2, R20 ;  /* 0x00000002000c7825 */ /* 0x002fe200078e0214 */
[----:B------:R0:W-:Y:S01]  /*62da0*/  @P5 STG.E.U16 [R8.64], R24 ;  /* 0x0000001808005986 */ /* 0x0001e2000c101504 */
[----:B------:R-:W-:Y:S02]  /*62db0*/  PRMT R0, R25, 0x7632, R0 ;  /* 0x0000763219007816 */ /* 0x000fe40000000000 */
[----:B---3--:R-:W-:-:S04]  /*62dc0*/  IMAD.WIDE R16, R10, 0x2, R2 ;  /* 0x000000020a107825 */ /* 0x008fc800078e0202 */
[----:B0-----:R-:W-:Y:S01]  /*62dd0*/  IMAD.WIDE R8, R10, 0x2, R4 ;  /* 0x000000020a087825 */ /* 0x001fe200078e0204 */
[----:B--2---:R0:W-:Y:S01]  /*62de0*/  @P4 STG.E.U16 [R12.64], R14 ;  /* 0x0000000e0c004986 */ /* 0x0041e2000c101504 */
[----:B------:R-:W-:Y:S02]  /*62df0*/  ISETP.LT.AND P4, PT, R27, c[0x0][0x178], !P1 ;  /* 0x00005e001b007a0c */ /* 0x000fe40004f81270 */
[----:B------:R-:W-:Y:S01]  /*62e00*/  ISETP.LT.AND P1, PT, R28, c[0x0][0x178], !P1 ;  /* 0x00005e001c007a0c */ /* 0x000fe20004f21270 */
[----:B------:R-:W-:Y:S01]  /*62e10*/  @P6 STG.E.U16 [R16.64], R0 ;  /* 0x0000000010006986 */ /* 0x000fe2000c101504 */
[----:B----4-:R-:W-:-:S03]  /*62e20*/  ISETP.GE.AND P0, PT, R22, c[0x0][0x17c], PT ;  /* 0x00005f0016007a0c */ /* 0x010fc60003f06270 */
[----:B------:R-:W2:Y:S01]  /*62e30*/  LDL.LU R22, [R1+0x2050] ;  /* 0x0020500001167983 */ /* 0x000ea20000300800 */
[----:B0-----:R-:W-:Y:S02]  /*62e40*/  PRMT R12, R26, 0x7632, R12 ;  /* 0x000076321a0c7816 */ /* 0x001fe4000000000c */
[----:B------:R-:W-:-:S03]  /*62e50*/  PRMT R14, R24, 0x7632, R14 ;  /* 0x00007632180e7816 */ /* 0x000fc6000000000e */
[----:B------:R0:W-:Y:S01]  /*62e60*/  @P3 STG.E.U16 [R8.64], R12 ;  /* 0x0000000c08003986 */ /* 0x0001e2000c101504 */
[----:B------:R-:W-:Y:S01]  /*62e70*/  PRMT R18, R14, 0x7632, R18 ;  /* 0x000076320e127816 */ /* 0x000fe20000000012 */
[----:B------:R-:W-:Y:S02]  /*62e80*/  IMAD.MOV.U32 R26, RZ, RZ, R15 ;  /* 0x000000ffff1a7224 */ /* 0x000fe400078e000f */
[----:B------:R-:W3:Y:S04]  /*62e90*/  LDL.LU R15, [R1+0x58] ;  /* 0x00005800010f7983 */ /* 0x000ee80000300800 */
[----:B------:R-:W4:Y:S01]  /*62ea0*/  LDL.LU R24, [R1+0x2054] ;  /* 0x0020540001187983 */ /* 0x000f220000300800 */
[----:B0-----:R-:W-:-:S04]  /*62eb0*/  IMAD.WIDE R8, R10, 0x2, R6 ;  /* 0x000000020a087825 */ /* 0x001fc800078e0206 */
[----:B------:R-:W-:Y:S01]  /*62ec0*/  IMAD.WIDE R12, R10, 0x2, R20 ;  /* 0x000000020a0c7825 */ /* 0x000fe200078e0214 */
[----:B------:R0:W-:Y:S04]  /*62ed0*/  @P4 STG.E.U16 [R8.64], R14 ;  /* 0x0000000e08004986 */ /* 0x0001e8000c101504 */
[----:B------:R1:W-:Y:S04]  /*62ee0*/  @P1 STG.E.U16 [R12.64], R18 ;  /* 0x000000120c001986 */ /* 0x0003e8000c101504 */
[----:B0-----:R-:W3:Y:S04]  /*62ef0*/  LDL.LU R9, [R1+0x1d8] ;  /* 0x0001d80001097983 */ /* 0x001ee80000300800 */
[----:B-1----:R-:W3:Y:S01]  /*62f00*/  LDL.LU R13, [R1+0x1b8] ;  /* 0x0001b800010d7983 */ /* 0x002ee20000300800 */
[----:B------:R-:W-:-:S04]  /*62f10*/  ISETP.GE.AND P2, PT, R23, c[0x0][0x17c], PT ;  /* 0x00005f0017007a0c */ /* 0x000fc80003f46270 */
[----:B------:R-:W-:Y:S02]  /*62f20*/  ISETP.LT.AND P5, PT, R19, c[0x0][0x178], !P2 ;  /* 0x00005e0013007a0c */ /* 0x000fe400057a1270 */
[----:B------:R-:W-:Y:S02]  /*62f30*/  ISETP.LT.AND P6, PT, R29, c[0x0][0x178], !P2 ;  /* 0x00005e001d007a0c */ /* 0x000fe400057c1270 */
[----:B------:R-:W-:-:S05]  /*62f40*/  IADD3 R0, R10, c[0x0][0x198], RZ ;  /* 0x000066000a007a10 */ /* 0x000fca0007ffe0ff */
[C---:B------:R-:W-:Y:S01]  /*62f50*/  IMAD.WIDE R16, R0.reuse, 0x2, R2 ;  /* 0x0000000200107825 */ /* 0x040fe200078e0202 */
[----:B------:R-:W-:Y:S02]  /*62f60*/  IADD3 R10, R0, c[0x0][0x198], RZ ;  /* 0x00006600000a7a10 */ /* 0x000fe40007ffe0ff */
[----:B--2---:R-:W-:Y:S01]  /*62f70*/  ISETP.GE.AND P3, PT, R22, c[0x0][0x17c], PT ;  /* 0x00005f0016007a0c */ /* 0x004fe20003f66270 */
[----:B------:R-:W-:Y:S01]  /*62f80*/  IMAD.WIDE R22, R0, 0x2, R4 ;  /* 0x0000000200167825 */ /* 0x000fe200078e0204 */
[----:B----4-:R-:W-:Y:S02]  /*62f90*/  ISETP.GE.AND P1, PT, R24, c[0x0][0x17c], PT ;  /* 0x00005f0018007a0c */ /* 0x010fe40003f26270 */
[----:B------:R-:W2:Y:S04]  /*62fa0*/  LDL.LU R24, [R1+0x6c] ;  /* 0x00006c0001187983 */ /* 0x000ea80000300800 */
[----:B------:R-:W4:Y:S04]  /*62fb0*/  LDL.LU R25, [R1+0x3c] ;  /* 0x00003c0001197983 */ /* 0x000f280000300800 */
[----:B---3--:R0:W-:Y:S01]  /*62fc0*/  @P5 STG.E.U16 [R16.64], R9 ;  /* 0x0000000910005986 */ /* 0x0081e2000c101504 */
[----:B------:R-:W-:-:S03]  /*62fd0*/  PRMT R14, R9, 0x7632, R14 ;  /* 0x00007632090e7816 */ /* 0x000fc6000000000e */
[----:B------:R1:W-:Y:S01]  /*62fe0*/  @P6 STG.E.U16 [R22.64], R13 ;  /* 0x0000000d16006986 */ /* 0x0003e2000c101504 */
[----:B------:R-:W-:Y:S01]  /*62ff0*/  PRMT R18, R13, 0x7632, R18 ;  /* 0x000076320d127816 */ /* 0x000fe20000000012 */
[----:B0-----:R-:W-:-:S04]  /*63000*/  IMAD.WIDE R8, R0, 0x2, R6 ;  /* 0x0000000200087825 */ /* 0x001fc800078e0206 */
[----:B-1----:R-:W-:Y:S02]  /*63010*/  IMAD.WIDE R12, R0, 0x2, R20 ;  /* 0x00000002000c7825 */ /* 0x002fe400078e0214 */
[----:B------:R-:W3:Y:S01]  /*63020*/  LDL.LU R0, [R1+0x2058] ;  /* 0x0020580001007983 */ /* 0x000ee20000300800 */
[----:B------:R-:W-:Y:S02]  /*63030*/  ISETP.LT.AND P5, PT, R27, c[0x0][0x178], !P2 ;  /* 0x00005e001b007a0c */ /* 0x000fe400057a1270 */
[----:B------:R-:W-:Y:S02]  /*63040*/  ISETP.LT.AND P2, PT, R28, c[0x0][0x178], !P2 ;  /* 0x00005e001c007a0c */ /* 0x000fe40005741270 */
[----:B------:R-:W-:Y:S01]  /*63050*/  ISETP.LT.AND P4, PT, R19, c[0x0][0x178], !P0 ;  /* 0x00005e0013007a0c */ /* 0x000fe20004781270 */
[----:B------:R-:W-:Y:S01]  /*63060*/  IMAD.WIDE R16, R10, 0x2, R2 ;  /* 0x000000020a107825 */ /* 0x000fe200078e0202 */
[----:B------:R-:W-:-:S07]  /*63070*/  ISETP.LT.AND P6, PT, R29, c[0x0][0x178], !P0 ;  /* 0x00005e001d007a0c */ /* 0x000fce00047c1270 */
[----:B------:R0:W-:Y:S01]  /*63080*/  @P5 STG.E.U16 [R8.64], R15 ;  /* 0x0000000f08005986 */ /* 0x0001e2000c101504 */
[----:B------:R-:W-:Y:S02]  /*63090*/  ISETP.LT.AND P5, PT, R27, c[0x0][0x178], !P0 ;  /* 0x00005e001b007a0c */ /* 0x000fe400047a1270 */
[----:B------:R-:W-:Y:S01]  /*630a0*/  ISETP.LT.AND P0, PT, R28, c[0x0][0x178], !P0 ;  /* 0x00005e001c007a0c */ /* 0x000fe20004701270 */
[----:B------:R1:W-:Y:S01]  /*630b0*/  @P2 STG.E.U16 [R12.64], R11 ;  /* 0x0000000b0c002986 */ /* 0x0003e2000c101504 */
[----:B------:R-:W-:-:S03]  /*630c0*/  IMAD.WIDE R22, R10, 0x2, R4 ;  /* 0x000000020a167825 */ /* 0x000fc600078e0204 */
[----:B------:R1:W-:Y:S01]  /*630d0*/  @P4 STG.E.U16 [R16.64], R14 ;  /* 0x0000000e10004986 */ /* 0x0003e2000c101504 */
[----:B------:R-:W-:Y:S01]  /*630e0*/  ISETP.LT.AND P4, PT, R19, c[0x0][0x178], !P3 ;  /* 0x00005e0013007a0c */ /* 0x000fe20005f81270 */
[C---:B0-----:R-:W-:Y:S02]  /*630f0*/  IMAD.WIDE R8, R10.reuse, 0x2, R6 ;  /* 0x000000020a087825 */ /* 0x041fe400078e0206 */
[----:B------:R0:W-:Y:S02]  /*63100*/  @P6 STG.E.U16 [R22.64], R18 ;  /* 0x0000001216006986 */ /* 0x0001e4000c101504 */
[----:B-1----:R-:W-:Y:S01]  /*63110*/  IMAD.WIDE R12, R10, 0x2, R20 ;  /* 0x000000020a0c7825 */ /* 0x002fe200078e0214 */
[----:B------:R-:W-:Y:S02]  /*63120*/  PRMT R16, R15, 0x7632, R16 ;  /* 0x000076320f107816 */ /* 0x000fe40000000010 */
[----:B------:R-:W-:Y:S01]  /*63130*/  PRMT R14, R11, 0x7632, R14 ;  /* 0x000076320b0e7816 */ /* 0x000fe2000000000e */
[----:B0-----:R-:W4:Y:S04]  /*63140*/  LDL.LU R23, [R1+0x2c] ;  /* 0x00002c0001177983 */ /* 0x001f280000300800 */
[----:B------:R-:W-:Y:S04]  /*63150*/  @P5 STG.E.U16 [R8.64], R16 ;  /* 0x0000001008005986 */ /* 0x000fe8000c101504 */
[----:B------:R-:W4:Y:S04]  /*63160*/  LDL.LU R15, [R1+0x2144] ;  /* 0x00214400010f7983 */ /* 0x000f280000300800 */
[----:B------:R-:W4:Y:S04]  /*63170*/  LDL.LU R11, [R1+0x2140] ;  /* 0x00214000010b7983 */ /* 0x000f280000300800 */
[----:B------:R0:W-:Y:S04]  /*63180*/  @P0 STG.E.U16 [R12.64], R14 ;  /* 0x0000000e0c000986 */ /* 0x0001e8000c101504 */
[----:B0-----:R-:W4:Y:S01]  /*63190*/  LDL.LU R13, [R1+0x205c] ;  /* 0x00205c00010d7983 */ /* 0x001f220000300800 */
[----:B---3--:R-:W-:-:S02]  /*631a0*/  ISETP.GE.AND P2, PT, R0, c[0x0][0x17c], PT ;  /* 0x00005f0000007a0c */ /* 0x008fc40003f46270 */
[----:B------:R-:W-:-:S05]  /*631b0*/  IADD3 R0, R10, c[0x0][0x198], RZ ;  /* 0x000066000a007a10 */ /* 0x000fca0007ffe0ff */
[----:B------:R-:W-:-:S05]  /*631c0*/  IMAD.WIDE R8, R0, 0x2, R2 ;  /* 0x0000000200087825 */ /* 0x000fca00078e0202 */
[----:B--2---:R0:W-:Y:S01]  /*631d0*/  @P4 STG.E.U16 [R8.64], R24 ;  /* 0x0000001808004986 */ /* 0x0041e2000c101504 */
[----:B------:R-:W-:-:S03]  /*631e0*/  ISETP.LT.AND P4, PT, R19, c[0x0][0x178], !P1 ;  /* 0x00005e0013007a0c */ /* 0x000fc60004f81270 */
[----:B------:R-:W2:Y:S01]  /*631f0*/  LDL.LU R19, [R1+0x213c] ;  /* 0x00213c0001137983 */ /* 0x000ea20000300800 */
[----:B------:R-:W-:Y:S02]  /*63200*/  ISETP.LT.AND P6, PT, R29, c[0x0][0x178], !P3 ;  /* 0x00005e001d007a0c */ /* 0x000fe40005fc1270 */
[----:B------:R-:W-:Y:S01]  /*63210*/  ISETP.LT.AND P5, PT, R27, c[0x0][0x178], !P3 ;  /* 0x00005e001b007a0c */ /* 0x000fe20005fa1270 */
[----:B------:R-:W-:Y:S01]  /*63220*/  IMAD.WIDE R16, R0, 0x2, R4 ;  /* 0x0000000200107825 */ /* 0x000fe200078e0204 */
[----:B------:R-:W-:-:S03]  /*63230*/  ISETP.LT.AND P3, PT, R28, c[0x0][0x178], !P3 ;  /* 0x00005e001c007a0c */ /* 0x000fc60005f61270 */
[C---:B0-----:R-:W-:Y:S01]  /*63240*/  IMAD.WIDE R8, R0.reuse, 0x2, R6 ;  /* 0x0000000200087825 */ /* 0x041fe200078e0206 */
[----:B------:R-:W-:-:S05]  /*63250*/  IADD3 R14, R0, c[0x0][0x198], RZ ;  /* 0x00006600000e7a10 */ /* 0x000fca0007ffe0ff */
[----:B----4-:R0:W-:Y:S01]  /*63260*/  @P6 STG.E.U16 [R16.64], R25 ;  /* 0x0000001910006986 */ /* 0x0101e2000c101504 */
[----:B------:R-:W-:Y:S02]  /*63270*/  ISETP.LT.AND P6, PT, R29, c[0x0][0x178], !P1 ;  /* 0x00005e001d007a0c */ /* 0x000fe40004fc1270 */
[----:B------:R-:W-:Y:S02]  /*63280*/  PRMT R10, R24, 0x7632, R10 ;  /* 0x00007632180a7816 */ /* 0x000fe4000000000a */
[----:B------:R-:W-:Y:S01]  /*63290*/  PRMT R18, R25, 0x7632, R18 ;  /* 0x0000763219127816 */ /* 0x000fe20000000012 */
[----:B------:R-:W3:Y:S04]  /*632a0*/  LDL.LU R24, [R1+0x8c] ;  /* 0x00008c0001187983 */ /* 0x000ee80000300800 */
[----:B------:R1:W-:Y:S01]  /*632b0*/  @P5 STG.E.U16 [R8.64], R23 ;  /* 0x0000001708005986 */ /* 0x0003e2000c101504 */
[----:B0-----:R-:W-:-:S03]  /*632c0*/  IMAD.WIDE R16, R14, 0x2, R4 ;  /* 0x000000020e107825 */ /* 0x001fc600078e0204 */
[----:B------:R-:W4:Y:S01]  /*632d0*/  LDL.LU R25, [R1+0x7c] ;  /* 0x00007c0001197983 */ /* 0x000f220000300800 */
[----:B-1----:R-:W-:Y:S01]  /*632e0*/  IMAD.WIDE R8, R0, 0x2, R20 ;  /* 0x0000000200087825 */ /* 0x002fe200078e0214 */
[----:B------:R-:W-:Y:S02]  /*632f0*/  PRMT R0, R23, 0x7632, R0 ;  /* 0x0000763217007816 */ /* 0x000fe40000000000 */
[----:B------:R-:W3:Y:S01]  /*63300*/  LDL.LU R23, [R1+0x2064] ;  /* 0x0020640001177983 */ /* 0x000ee20000300800 */
[----:B------:R-:W-:Y:S01]  /*63310*/  ISETP.GE.AND P0, PT, R13, c[0x0][0x17c], PT ;  /* 0x00005f000d007a0c */ /* 0x000fe20003f06270 */
[----:B------:R-:W-:Y:S02]  /*63320*/  IMAD.WIDE R12, R14, 0x2, R2 ;  /* 0x000000020e0c7825 */ /* 0x000fe400078e0202 */
[----:B--2---:R0:W-:Y:S01]  /*63330*/  @P3 STG.E.U16 [R8.64], R19 ;  /* 0x0000001308003986 */ /* 0x0041e2000c101504 */
[----:B------:R-:W-:-:S03]  /*63340*/  PRMT R22, R19, 0x7632, R22 ;  /* 0x0000763213167816 */ /* 0x000fc60000000016 */
[----:B------:R-:W-:Y:S04]  /*63350*/  @P4 STG.E.U16 [R12.64], R10 ;  /* 0x0000000a0c004986 */ /* 0x000fe8000c101504 */
[----:B------:R1:W-:Y:S04]  /*63360*/  @P6 STG.E.U16 [R16.64], R18 ;  /* 0x0000001210006986 */ /* 0x0003e8000c101504 */
[----:B0-----:R-:W2:Y:S04]  /*63370*/  LDL.LU R19, [R1+0x4c] ;  /* 0x00004c0001137983 */ /* 0x001ea80000300800 */
[----:B-1----:R-:W2:Y:S04]  /*63380*/  LDL.LU R17, [R1+0x2060] ;  /* 0x0020600001117983 */ /* 0x002ea80000300800 */
[----:B------:R-:W2:Y:S01]  /*63390*/  LDL R18, [R1+0xbdc] ;  /* 0x000bdc0001127983 */ /* 0x000ea20000100800 */
[----:B------:R-:W-:-:S02]  /*633a0*/  ISETP.LT.AND P5, PT, R27, c[0x0][0x178], !P1 ;  /* 0x00005e001b007a0c */ /* 0x000fc40004fa1270 */
[----:B------:R-:W-:Y:S01]  /*633b0*/  ISETP.LT.AND P1, PT, R28, c[0x0][0x178], !P1 ;  /* 0x00005e001c007a0c */ /* 0x000fe20004f21270 */
[C---:B------:R-:W-:Y:S01]  /*633c0*/  IMAD.WIDE R8, R14.reuse, 0x2, R6 ;  /* 0x000000020e087825 */ /* 0x040fe200078e0206 */
[----:B------:R-:W-:-:S03]  /*633d0*/  IADD3 R10, R14, c[0x0][0x198], RZ ;  /* 0x000066000e0a7a10 */ /* 0x000fc60007ffe0ff */
[----:B------:R-:W-:Y:S01]  /*633e0*/  IMAD.WIDE R12, R14, 0x2, R20 ;  /* 0x000000020e0c7825 */ /* 0x000fe200078e0214 */
[----:B------:R-:W-:-:S05]  /*633f0*/  ISETP.LT.AND P6, PT, R29, c[0x0][0x178], !P2 ;  /* 0x00005e001d007a0c */ /* 0x000fca00057c1270 */
[----:B------:R0:W-:Y:S04]  /*63400*/  @P5 STG.E.U16 [R8.64], R0 ;  /* 0x0000000008005986 */ /* 0x0001e8000c101504 */
[----:B------:R1:W-:Y:S01]  /*63410*/  @P1 STG.E.U16 [R12.64], R22 ;  /* 0x000000160c001986 */ /* 0x0003e2000c101504 */
[----:B0-----:R-:W-:Y:S01]  /*63420*/  IMAD.WIDE R8, R10, 0x2, R2 ;  /* 0x000000020a087825 */ /* 0x001fe200078e0202 */
[----:B---3--:R-:W-:Y:S02]  /*63430*/  PRMT R0, R24, 0x7632, R0 ;  /* 0x0000763218007816 */ /* 0x008fe40000000000 */
[----:B------:R-:W-:Y:S01]  /*63440*/  ISETP.LT.AND P5, PT, R27, c[0x0][0x178], !P2 ;  /* 0x00005e001b007a0c */ /* 0x000fe200057a1270 */
[C---:B-1----:R-:W-:Y:S01]  /*63450*/  IMAD.WIDE R12, R10.reuse, 0x2, R4 ;  /* 0x000000020a0c7825 */ /* 0x042fe200078e0204 */
[----:B------:R-:W-:-:S02]  /*63460*/  IADD3 R16, R10, c[0x0][0x198], RZ ;  /* 0x000066000a107a10 */ /* 0x000fc40007ffe0ff */
[----:B----4-:R-:W-:Y:S02]  /*63470*/  PRMT R14, R25, 0x7632, R14 ;  /* 0x00007632190e7816 */ /* 0x010fe4000000000e */
[----:B------:R-:W-:Y:S02]  /*63480*/  ISETP.GE.AND P1, PT, R23, c[0x0][0x17c], PT ;  /* 0x00005f0017007a0c */ /* 0x000fe40003f26270 */
[----:B--2---:R-:W-:Y:S02]  /*63490*/  ISETP.LT.AND P4, PT, R18, c[0x0][0x178], !P2 ;  /* 0x00005e0012007a0c */ /* 0x004fe40005781270 */
[----:B------:R-:W-:-:S11]  /*634a0*/  ISETP.LT.AND P2, PT, R28, c[0x0][0x178], !P2 ;  /* 0x00005e001c007a0c */ /* 0x000fd60005741270 */
[----:B------:R0:W-:Y:S01]  /*634b0*/  @P4 STG.E.U16 [R8.64], R24 ;  /* 0x0000001808004986 */ /* 0x0001e2000c101504 */
[----:B------:R-:W-:-:S03]  /*634c0*/  ISETP.LT.AND P4, PT, R18, c[0x0][0x178], !P0 ;  /* 0x00005e0012007a0c */ /* 0x000fc60004781270 */
[----:B0-----:R-:W2:Y:S01]  /*634d0*/  LDL.LU R24, [R1+0x1cc] ;  /* 0x0001cc0001187983 */ /* 0x001ea20000300800 */
[----:B------:R-:W-:-:S03]  /*634e0*/  IMAD.WIDE R8, R10, 0x2, R6 ;  /* 0x000000020a087825 */ /* 0x000fc600078e0206 */
[----:B------:R0:W-:Y:S01]  /*634f0*/  @P6 STG.E.U16 [R12.64], R25 ;  /* 0x000000190c006986 */ /* 0x0001e2000c101504 */
[----:B------:R-:W-:-:S03]  /*63500*/  ISETP.LT.AND P6, PT, R29, c[0x0][0x178], !P0 ;  /* 0x00005e001d007a0c */ /* 0x000fc600047c1270 */
[----:B------:R1:W-:Y:S04]  /*63510*/  @P5 STG.E.U16 [R8.64], R19 ;  /* 0x0000001308005986 */ /* 0x0003e8000c101504 */
[----:B------:R-:W3:Y:S01]  /*63520*/  LDL.LU R23, [R1+0x9c] ;  /* 0x00009c0001177983 */ /* 0x000ee20000300800 */
[----:B0-----:R-:W-:-:S03]  /*63530*/  IMAD.WIDE R12, R10, 0x2, R20 ;  /* 0x000000020a0c7825 */ /* 0x001fc600078e0214 */
[----:B------:R-:W4:Y:S04]  /*63540*/  LDL.LU R25, [R1+0x1c] ;  /* 0x00001c0001197983 */ /* 0x000f280000300800 */
[----:B------:R0:W-:Y:S01]  /*63550*/  @P2 STG.E.U16 [R12.64], R11 ;  /* 0x0000000b0c002986 */ /* 0x0001e2000c101504 */
[----:B------:R-:W-:Y:S01]  /*63560*/  ISETP.LT.AND P2, PT, R27, c[0x0][0x178], !P0 ;  /* 0x00005e001b007a0c */ /* 0x000fe20004741270 */
[C---:B-1----:R-:W-:Y:S01]  /*63570*/  IMAD.WIDE R8, R16.reuse, 0x2, R2 ;  /* 0x0000000210087825 */ /* 0x042fe200078e0202 */
[----:B------:R-:W-:Y:S02]  /*63580*/  PRMT R10, R19, 0x7632, R10 ;  /* 0x00007632130a7816 */ /* 0x000fe4000000000a */
[----:B------:R-:W3:Y:S04]  /*63590*/  LDL.LU R19, [R1+0x206c] ;  /* 0x00206c0001137983 */ /* 0x000ee80000300800 */
[----:B------:R1:W-:Y:S01]  /*635a0*/  @P4 STG.E.U16 [R8.64], R0 ;  /* 0x0000000008004986 */ /* 0x0003e2000c101504 */
[----:B0-----:R-:W-:-:S05]  /*635b0*/  IMAD.WIDE R12, R16, 0x2, R4 ;  /* 0x00000002100c7825 */ /* 0x001fca00078e0204 */
[----:B------:R-:W-:Y:S01]  /*635c0*/  @P6 STG.E.U16 [R12.64], R14 ;  /* 0x0000000e0c006986 */ /* 0x000fe2000c101504 */
[----:B-1----:R-:W-:-:S05]  /*635d0*/  IMAD.WIDE R8, R16, 0x2, R6 ;  /* 0x0000000210087825 */ /* 0x002fca00078e0206 */
[----:B------:R0:W-:Y:S04]  /*635e0*/  @P2 STG.E.U16 [R8.64], R10 ;  /* 0x0000000a08002986 */ /* 0x0001e8000c101504 */
[----:B0-----:R-:W4:Y:S01]  /*635f0*/  LDL.LU R9, [R1+0x2068] ;  /* 0x0020680001097983 */ /* 0x001f220000300800 */
[----:B------:R-:W-:Y:S02]  /*63600*/  ISETP.GE.AND P3, PT, R17, c[0x0][0x17c], PT ;  /* 0x00005f0011007a0c */ /* 0x000fe40003f66270 */
[----:B------:R-:W-:Y:S02]  /*63610*/  ISETP.LT.AND P0, PT, R28, c[0x0][0x178], !P0 ;  /* 0x00005e001c007a0c */ /* 0x000fe40004701270 */
[----:B------:R-:W-:Y:S02]  /*63620*/  ISETP.LT.AND P5, PT, R18, c[0x0][0x178], !P3 ;  /* 0x00005e0012007a0c */ /* 0x000fe40005fa1270 */
[C---:B------:R-:W-:Y:S01]  /*63630*/  IADD3 R0, R16.reuse, c[0x0][0x198], RZ ;  /* 0x0000660010007a10 */ /* 0x040fe20007ffe0ff */
[----:B------:R-:W-:Y:S01]  /*63640*/  IMAD.WIDE R12, R16, 0x2, R20 ;  /* 0x00000002100c7825 */ /* 0x000fe200078e0214 */
[----:B------:R-:W-:-:S03]  /*63650*/  PRMT R11, R11, 0x7632, R11 ;  /* 0x000076320b0b7816 */ /* 0x000fc6000000000b */
[----:B------:R-:W-:-:S04]  /*63660*/  IMAD.WIDE R16, R0, 0x2, R2 ;  /* 0x0000000200107825 */ /* 0x000fc800078e0202 */
[----:B------:R0:W-:Y:S01]  /*63670*/  @P0 STG.E.U16 [R12.64], R11 ;  /* 0x0000000b0c000986 */ /* 0x0001e2000c101504 */
[----:B------:R-:W-:Y:S02]  /*63680*/  ISETP.LT.AND P4, PT, R29, c[0x0][0x178], !P3 ;  /* 0x00005e001d007a0c */ /* 0x000fe40005f81270 */
[----:B------:R-:W-:Y:S02]  /*63690*/  ISETP.LT.AND P6, PT, R27, c[0x0][0x178], !P3 ;  /* 0x00005e001b007a0c */ /* 0x000fe40005fc1270 */
[----:B------:R-:W-:Y:S01]  /*636a0*/  ISETP.LT.AND P3, PT, R28, c[0x0][0x178], !P3 ;  /* 0x00005e001c007a0c */ /* 0x000fe20005f61270 */
[C---:B0-----:R-:W-:Y:S01]  /*636b0*/  IMAD.WIDE R10, R0.reuse, 0x2, R6 ;  /* 0x00000002000a7825 */ /* 0x041fe200078e0206 */
[----:B------:R-:W-:Y:S01]  /*636c0*/  IADD3 R12, R0, c[0x0][0x198], RZ ;  /* 0x00006600000c7a10 */ /* 0x000fe20007ffe0ff */
[----:B--2---:R0:W-:Y:S01]  /*636d0*/  @P5 STG.E.U16 [R16.64], R24 ;  /* 0x0000001810005986 */ /* 0x0041e2000c101504 */
[----:B------:R-:W-:-:S03]  /*636e0*/  PRMT R13, R24, 0x7632, R13 ;  /* 0x00007632180d7816 */ /* 0x000fc6000000000d */
[----:B0-----:R-:W2:Y:S01]  /*636f0*/  LDL.LU R24, [R1+0x2070] ;  /* 0x0020700001187983 */ /* 0x001ea20000300800 */
[----:B------:R-:W-:Y:S02]  /*63700*/  ISETP.LT.AND P5, PT, R18, c[0x0][0x178], !P1 ;  /* 0x00005e0012007a0c */ /* 0x000fe40004fa1270 */
[----:B---3--:R-:W-:Y:S02]  /*63710*/  ISETP.GE.AND P0, PT, R19, c[0x0][0x17c], PT ;  /* 0x00005f0013007a0c */ /* 0x008fe40003f06270 */
[----:B----4-:R-:W-:Y:S01]  /*63720*/  ISETP.GE.AND P2, PT, R9, c[0x0][0x17c], PT ;  /* 0x00005f0009007a0c */ /* 0x010fe20003f46270 */
[----:B------:R-:W-:-:S05]  /*63730*/  IMAD.WIDE R8, R0, 0x2, R4 ;  /* 0x0000000200087825 */ /* 0x000fca00078e0204 */
[----:B------:R0:W-:Y:S01]  /*63740*/  @P4 STG.E.U16 [R8.64], R23 ;  /* 0x0000001708004986 */ /* 0x0001e2000c101504 */
[----:B------:R-:W-:Y:S01]  /*63750*/  ISETP.LT.AND P4, PT, R29, c[0x0][0x178], !P1 ;  /* 0x00005e001d007a0c */ /* 0x000fe20004f81270 */
[----:B0-----:R-:W-:Y:S01]  /*63760*/  IMAD.WIDE R8, R0, 0x2, R20 ;  /* 0x0000000200087825 */ /* 0x001fe200078e0214 */
[----:B------:R-:W-:Y:S02]  /*63770*/  PRMT R0, R23, 0x7632, R0 ;  /* 0x0000763217007816 */ /* 0x000fe40000000000 */
[----:B------:R-:W3:Y:S04]  /*63780*/  LDL.LU R23, [R1+0x2074] ;  /* 0x0020740001177983 */ /* 0x000ee80000300800 */
[----:B------:R-:W4:Y:S04]  /*63790*/  LDL.LU R16, [R1+0x1bc] ;  /* 0x0001bc0001107983 */ /* 0x000f280000300800 */
[----:B------:R0:W-:Y:S04]  /*637a0*/  @P6 STG.E.U16 [R10.64], R25 ;  /* 0x000000190a006986 */ /* 0x0001e8000c101504 */
[----:B------:R1:W-:Y:S04]  /*637b0*/  @P3 STG.E.U16 [R8.64], R15 ;  /* 0x0000000f08003986 */ /* 0x0003e8000c101504 */
[----:B------:R-:W4:Y:S01]  /*637c0*/  LDL.LU R19, [R1+0x5c] ;  /* 0x00005c0001137983 */ /* 0x000f220000300800 */
[----:B0-----:R-:W-:-:S03]  /*637d0*/  IMAD.WIDE R10, R12, 0x2, R2 ;  /* 0x000000020c0a7825 */ /* 0x001fc600078e0202 */
[----:B------:R-:W4:Y:S01]  /*637e0*/  LDL.LU R17, [R1+0xc] ;  /* 0x00000c0001117983 */ /* 0x000f220000300800 */
[----:B-1----:R-:W-:-:S03]  /*637f0*/  IMAD.WIDE R8, R12, 0x2, R4 ;  /* 0x000000020c087825 */ /* 0x002fc600078e0204 */
[----:B------:R0:W-:Y:S04]  /*63800*/  @P5 STG.E.U16 [R10.64], R13 ;  /* 0x0000000d0a005986 */ /* 0x0001e8000c101504 */
[----:B------:R1:W-:Y:S01]  /*63810*/  @P4 STG.E.U16 [R8.64], R0 ;  /* 0x0000000008004986 */ /* 0x0003e2000c101504 */
[C---:B0-----:R-:W-:Y:S01]  /*63820*/  IMAD.WIDE R10, R12.reuse, 0x2, R6 ;  /* 0x000000020c0a7825 */ /* 0x041fe200078e0206 */
[----:B------:R-:W-:-:S03]  /*63830*/  IADD3 R13, R12, c[0x0][0x198], RZ ;  /* 0x000066000c0d7a10 */ /* 0x000fc60007ffe0ff */
[----:B-1----:R-:W-:Y:S02]  /*63840*/  IMAD.WIDE R8, R12, 0x2, R20 ;  /* 0x000000020c087825 */ /* 0x002fe400078e0214 */
[----:B------:R-:W4:Y:S01]  /*63850*/  LDL.LU R12, [R1+0x2078] ;  /* 0x00207800010c7983 */ /* 0x000f220000300800 */
[----:B------:R-:W-:Y:S02]  /*63860*/  ISETP.LT.AND P6, PT, R27, c[0x0][0x178], !P1 ;  /* 0x00005e001b007a0c */ /* 0x000fe40004fc1270 */
[----:B------:R-:W-:-:S11]  /*63870*/  PRMT R14, R25, 0x7632, R14 ;  /* 0x00007632190e7816 */ /* 0x000fd6000000000e */
[----:B------:R0:W-:Y:S01]  /*63880*/  @P6 STG.E.U16 [R10.64], R14 ;  /* 0x0000000e0a006986 */ /* 0x0001e2000c101504 */
[----:B------:R-:W-:-:S03]  /*63890*/  ISETP.LT.AND P6, PT, R27, c[0x0][0x178], !P2 ;  /* 0x00005e001b007a0c */ /* 0x000fc600057c1270 */
[----:B------:R-:W1:Y:S01]  /*638a0*/  S2R R27, SR_TID.X ;  /* 0x00000000001b7919 */ /* 0x000e620000002100 */
[----:B0-----:R-:W-:Y:S01]  /*638b0*/  IMAD.MOV.U32 R14, RZ, RZ, R26 ;  /* 0x000000ffff0e7224 */ /* 0x001fe200078e001a */
[C---:B-1----:R-:W-:Y:S01]  /*638c0*/  LOP3.LUT R26, R27.reuse, 0x3f, RZ, 0xc0, !PT ;  /* 0x0000003f1b1a7812 */ /* 0x042fe200078ec0ff */
[----:B------:R-:W-:-:S05]  /*638d0*/  IMAD.SHL.U32 R27, R27, 0x200, RZ ;  /* 0x000002001b1b7824 */ /* 0x000fca00078e00ff */
[----:B------:R-:W-:-:S05]  /*638e0*/  LOP3.LUT R27, R27, 0xc00, RZ, 0xc0, !PT ;  /* 0x00000c001b1b7812 */ /* 0x000fca00078ec0ff */
[----:B------:R-:W-:Y:S01]  /*638f0*/  IMAD R27, R26, 0x10, R27 ;  /* 0x000000101a1b7824 */ /* 0x000fe200078e021b */
[----:B------:R-:W-:Y:S02]  /*63900*/  ISETP.LT.AND P1, PT, R28, c[0x0][0x178], !P1 ;  /* 0x00005e001c007a0c */ /* 0x000fe40004f21270 */
[----:B------:R-:W-:Y:S02]  /*63910*/  ISETP.LT.AND P5, PT, R18, c[0x0][0x178], !P2 ;  /* 0x00005e0012007a0c */ /* 0x000fe400057a1270 */
[----:B------:R-:W-:Y:S01]  /*63920*/  ISETP.LT.AND P4, PT, R29, c[0x0][0x178], !P2 ;  /* 0x00005e001d007a0c */ /* 0x000fe20005781270 */
[----:B------:R-:W-:Y:S01]  /*63930*/  IMAD.WIDE R10, R13, 0x2, R2 ;  /* 0x000000020d0a7825 */ /* 0x000fe200078e0202 */
[----:B------:R-:W-:Y:S02]  /*63940*/  PRMT R15, R15, 0x7632, R15 ;  /* 0x000076320f0f7816 */ /* 0x000fe4000000000f */
[----:B------:R-:W-:-:S05]  /*63950*/  ISETP.LT.AND P2, PT, R28, c[0x0][0x178], !P2 ;  /* 0x00005e001c007a0c */ /* 0x000fca0005741270 */
[----:B------:R-:W-:Y:S04]  /*63960*/  @P1 STG.E.U16 [R8.64], R15 ;  /* 0x0000000f08001986 */ /* 0x000fe8000c101504 */
[----:B------:R0:W-:Y:S01]  /*63970*/  @P5 STG.E.U16 [R10.64], R14 ;  /* 0x0000000e0a005986 */ /* 0x0001e2000c101504 */
[----:B------:R-:W-:Y:S01]  /*63980*/  ISETP.LT.AND P5, PT, R18, c[0x0][0x178], !P0 ;  /* 0x00005e0012007a0c */ /* 0x000fe200047a1270 */
[----:B0-----:R-:W-:-:S04]  /*63990*/  IMAD.WIDE R10, R13, 0x2, R4 ;  /* 0x000000020d0a7825 */ /* 0x001fc800078e0204 */
[----:B------:R-:W-:Y:S01]  /*639a0*/  IMAD.WIDE R8, R13, 0x2, R6 ;  /* 0x000000020d087825 */ /* 0x000fe200078e0206 */
[----:B--2---:R-:W-:Y:S02]  /*639b0*/  ISETP.GE.AND P3, PT, R24, c[0x0][0x17c], PT ;  /* 0x00005f0018007a0c */ /* 0x004fe40003f66270 */
[----:B------:R-:W0:Y:S01]  /*639c0*/  LDS.128 R24, [R27] ;  /* 0x000000001b187984 */ /* 0x000e220000000c00 */
[----:B---3--:R-:W-:-:S03]  /*639d0*/  ISETP.GE.AND P1, PT, R23, c[0x0][0x17c], PT ;  /* 0x00005f0017007a0c */ /* 0x008fc60003f26270 */
[----:B------:R-:W2:Y:S04]  /*639e0*/  LDL.LU R23, [R1+0x150] ;  /* 0x0001500001177983 */ /* 0x000ea80000300800 */
[----:B0-----:R0:W-:Y:S04]  /*639f0*/  STL [R1+0x2100], R26 ;  /* 0x0021001a01007387 */ /* 0x0011e80000100800 */
[----:B------:R1:W-:Y:S04]  /*63a00*/  STL [R1+0x20f8], R27 ;  /* 0x0020f81b01007387 */ /* 0x0003e80000100800 */
[----:B----4-:R3:W-:Y:S01]  /*63a10*/  @P4 STG.E.U16 [R10.64], R16 ;  /* 0x000000100a004986 */ /* 0x0107e2000c101504 */
[----:B0-----:R-:W-:-:S03]  /*63a20*/  IMAD.MOV.U32 R26, RZ, RZ, R14 ;  /* 0x000000ffff1a7224 */ /* 0x001fc600078e000e */
[----:B-1----:R-:W4:Y:S01]  /*63a30*/  LDL R27, [R1+0xbe8] ;  /* 0x000be800011b7983 */ /* 0x002f220000100800 */
[C---:B------:R-:W-:Y:S01]  /*63a40*/  IMAD.WIDE R14, R13.reuse, 0x2, R20 ;  /* 0x000000020d0e7825 */ /* 0x040fe200078e0214 */
[----:B---3--:R-:W-:Y:S02]  /*63a50*/  IADD3 R10, R13, c[0x0][0x198], RZ ;  /* 0x000066000d0a7a10 */ /* 0x008fe40007ffe0ff */
[----:B------:R0:W-:Y:S01]  /*63a60*/  @P6 STG.E.U16 [R8.64], R19 ;  /* 0x0000001308006986 */ /* 0x0001e2000c101504 */
[----:B------:R-:W-:Y:S02]  /*63a70*/  PRMT R0, R26, 0x7632, R0 ;  /* 0x000076321a007816 */ /* 0x000fe40000000000 */
[----:B------:R-:W-:Y:S01]  /*63a80*/  PRMT R11, R19, 0x7632, R11 ;  /* 0x00007632130b7816 */ /* 0x000fe2000000000b */
[----:B------:R1:W-:Y:S04]  /*63a90*/  @P2 STG.E.U16 [R14.64], R17 ;  /* 0x000000110e002986 */ /* 0x0003e8000c101504 */
[----:B------:R-:W3:Y:S01]  /*63aa0*/  LDL.LU R26, [R1+0x110] ;  /* 0x00011000011a7983 */ /* 0x000ee20000300800 */
[----:B0-----:R-:W-:-:S03]  /*63ab0*/  IMAD.WIDE R8, R10, 0x2, R2 ;  /* 0x000000020a087825 */ /* 0x001fc600078e0202 */
[----:B------:R-:W2:Y:S01]  /*63ac0*/  LDL.LU R19, [R1+0x100] ;  /* 0x0001000001137983 */ /* 0x000ea20000300800 */
[----:B------:R-:W-:-:S03]  /*63ad0*/  ISETP.GE.AND P2, PT, R12, c[0x0][0x17c], PT ;  /* 0x00005f000c007a0c */ /* 0x000fc60003f46270 */
[----:B------:R0:W-:Y:S01]  /*63ae0*/  @P5 STG.E.U16 [R8.64], R0 ;  /* 0x0000000008005986 */ /* 0x0001e2000c101504 */
[----:B-1----:R-:W-:Y:S01]  /*63af0*/  PRMT R14, R16, 0x7632, R14 ;  /* 0x00007632100e7816 */ /* 0x002fe2000000000e */
[----:B------:R-:W-:Y:S01]  /*63b00*/  IMAD.WIDE R12, R10, 0x2, R6 ;  /* 0x000000020a0c7825 */ /* 0x000fe200078e0206 */
[----:B------:R-:W-:-:S03]  /*63b10*/  PRMT R15, R17, 0x7632, R15 ;  /* 0x00007632110f7816 */ /* 0x000fc6000000000f */
[----:B------:R-:W-:-:S04]  /*63b20*/  IMAD.WIDE R16, R10, 0x2, R20 ;  /* 0x000000020a107825 */ /* 0x000fc800078e0214 */
[C---:B0-----:R-:W-:Y:S01]  /*63b30*/  IMAD.WIDE R8, R10.reuse, 0x2, R4 ;  /* 0x000000020a087825 */ /* 0x041fe200078e0204 */
[----:B------:R-:W-:Y:S02]  /*63b40*/  IADD3 R0, R10, c[0x0][0x198], RZ ;  /* 0x000066000a007a10 */ /* 0x000fe40007ffe0ff */
[----:B------:R-:W2:Y:S01]  /*63b50*/  LDL.LU R10, [R1+0x207c] ;  /* 0x00207c00010a7983 */ /* 0x000ea20000300800 */
[----:B------:R-:W-:-:S13]  /*63b60*/  ISETP.LT.AND P4, PT, R29, c[0x0][0x178], !P0 ;  /* 0x00005e001d007a0c */ /* 0x000fda0004781270 */
[----:B------:R0:W-:Y:S01]  /*63b70*/  @P4 STG.E.U16 [R8.64], R14 ;  /* 0x0000000e08004986 */ /* 0x0001e2000c101504 */
[----:B------:R-:W-:-:S03]  /*63b80*/  ISETP.LT.AND P4, PT, R29, c[0x0][0x178], !P3 ;  /* 0x00005e001d007a0c */ /* 0x000fc60005f81270 */
[----:B------:R-:W1:Y:S01]  /*63b90*/  S2R R29, SR_TID.X ;  /* 0x00000000001d7919 */ /* 0x000e620000002100 */
[----:B------:R-:W-:Y:S01]  /*63ba0*/  ISETP.LT.AND P5, PT, R18, c[0x0][0x178], !P3 ;  /* 0x00005e0012007a0c */ /* 0x000fe20005fa1270 */
[----:B0-----:R-:W-:Y:S01]  /*63bb0*/  IMAD.WIDE R8, R0, 0x2, R2 ;  /* 0x0000000200087825 */ /* 0x001fe200078e0202 */
[----:B----4-:R-:W-:Y:S02]  /*63bc0*/  ISETP.LT.AND P6, PT, R27, c[0x0][0x178], !P0 ;  /* 0x00005e001b007a0c */ /* 0x010fe400047c1270 */
[----:B------:R-:W-:-:S11]  /*63bd0*/  ISETP.LT.AND P0, PT, R28, c[0x0][0x178], !P0 ;  /* 0x00005e001c007a0c */ /* 0x000fd60004701270 */
[----:B------:R-:W-:Y:S04]  /*63be0*/  @P6 STG.E.U16 [R12.64], R11 ;  /* 0x0000000b0c006986 */ /* 0x000fe8000c101504 */
[----:B------:R-:W-:Y:S01]  /*63bf0*/  @P0 STG.E.U16 [R16.64], R15 ;  /* 0x0000000f10000986 */ /* 0x000fe2000c101504 */
[----:B--2---:R-:W-:Y:S02]  /*63c00*/  ISETP.GE.AND P0, PT, R10, c[0x0][0x17c], PT ;  /* 0x00005f000a007a0c */ /* 0x004fe40003f06270 */
[C---:B-1----:R-:W-:Y:S01]  /*63c10*/  LOP3.LUT R10, R29.reuse, 0x3f, RZ, 0xc0, !PT ;  /* 0x0000003f1d0a7812 */ /* 0x042fe200078ec0ff */
[----:B------:R-:W-:-:S05]  /*63c20*/  IMAD.SHL.U32 R29, R29, 0x200, RZ ;  /* 0x000002001d1d7824 */ /* 0x000fca00078e00ff */
[----:B------:R-:W-:-:S05]  /*63c30*/  LOP3.LUT R29, R29, 0xc00, RZ, 0xc0, !PT ;  /* 0x00000c001d1d7812 */ /* 0x000fca00078ec0ff */
[----:B------:R-:W-:Y:S01]  /*63c40*/  IMAD R29, R10, 0x10, R29 ;  /* 0x000000100a1d7824 */ /* 0x000fe200078e021d */
[----:B------:R-:W-:Y:S04]  /*63c50*/  @P5 STG.E.U16 [R8.64], R23 ;  /* 0x0000001708005986 */ /* 0x000fe8000c101504 */
[----:B------:R-:W-:-:S05]  /*63c60*/  LOP3.LUT R29, R29, 0x20, RZ, 0x3c, !PT ;  /* 0x000000201d1d7812 */ /* 0x000fca00078e3cff */
[----:B------:R0:W1:Y:S04]  /*63c70*/  LDS.128 R8, [R29] ;  /* 0x000000001d087984 */ /* 0x0000680000000c00 */
[----:B0-----:R-:W2:Y:S04]  /*63c80*/  LDL.LU R29, [R1+0x160] ;  /* 0x00016000011d7983 */ /* 0x001ea80000300800 */
[----:B-1----:R-:W-:Y:S04]  /*63c90*/  STL [R1+0x2110], R9 ;  /* 0x0021100901007387 */ /* 0x002fe80000100800 */
[----:B------:R0:W-:Y:S04]  /*63ca0*/  STL [R1+0x2104], R10 ;  /* 0x0021040a01007387 */ /* 0x0001e80000100800 */
[----:B0-----:R-:W4:Y:S04]  /*63cb0*/  LDL R10, [R1+0xbdc] ;  /* 0x000bdc00010a7983 */ /* 0x001f280000100800 */
[----:B------:R0:W-:Y:S04]  /*63cc0*/  STL [R1+0x20fc], R11 ;  /* 0x0020fc0b01007387 */ /* 0x0001e80000100800 */
[----:B0-----:R-:W2:Y:S01]  /*63cd0*/  LDL R11, [R1+0xbe0] ;  /* 0x000be000010b7983 */ /* 0x001ea20000100800 */
[----:B------:R-:W-:Y:S01]  /*63ce0*/  ISETP.LT.AND P5, PT, R18, c[0x0][0x178], !P1 ;  /* 0x00005e0012007a0c */ /* 0x000fe20004fa1270 */
[C---:B------:R-:W-:Y:S01]  /*63cf0*/  IMAD.WIDE R16, R0.reuse, 0x2, R4 ;  /* 0x0000000200107825 */ /* 0x040fe200078e0204 */
[----:B------:R-:W-:-:S03]  /*63d00*/  IADD3 R18, R0, c[0x0][0x198], RZ ;  /* 0x0000660000127a10 */ /* 0x000fc60007ffe0ff */
[----:B------:R-:W-:-:S04]  /*63d10*/  IMAD.WIDE R12, R0, 0x2, R6 ;  /* 0x00000002000c7825 */ /* 0x000fc800078e0206 */
[----:B------:R-:W-:Y:S01]  /*63d20*/  IMAD.WIDE R14, R0, 0x2, R20 ;  /* 0x00000002000e7825 */ /* 0x000fe200078e0214 */
[----:B------:R-:W-:Y:S02]  /*63d30*/  PRMT R0, R23, 0x7632, R0 ;  /* 0x0000763217007816 */ /* 0x000fe40000000000 */
[----:B------:R-:W4:Y:S01]  /*63d40*/  LDL.LU R23, [R1+0x2080] ;  /* 0x0020800001177983 */ /* 0x000f220000300800 */
[----:B------:R-:W-:Y:S02]  /*63d50*/  ISETP.LT.AND P6, PT, R27, c[0x0][0x178], !P3 ;  /* 0x00005e001b007a0c */ /* 0x000fe40005fc1270 */
[----:B------:R-:W-:Y:S01]  /*63d60*/  ISETP.LT.AND P3, PT, R28, c[0x0][0x178], !P3 ;  /* 0x00005e001c007a0c */ /* 0x000fe20005f61270 */
[----:B---3--:R0:W-:Y:S01]  /*63d70*/  @P4 STG.E.U16 [R16.64], R26 ;  /* 0x0000001a10004986 */ /* 0x0081e2000c101504 */
[----:B------:R-:W-:-:S03]  /*63d80*/  PRMT R22, R24, 0x7632, R22 ;  /* 0x0000763218167816 */ /* 0x000fc60000000016 */
[----:B------:R-:W3:Y:S06]  /*63d90*/  LDL.LU R9, [R1+0x2084] ;  /* 0x0020840001097983 */ /* 0x000eec0000300800 */
[----:B------:R-:W-:Y:S04]  /*63da0*/  @P6 STG.E.U16 [R12.64], R19 ;  /* 0x000000130c006986 */ /* 0x000fe8000c101504 */
[----:B------:R1:W-:Y:S01]  /*63db0*/  @P3 STG.E.U16 [R14.64], R24 ;  /* 0x000000180e003986 */ /* 0x0003e2000c101504 */
[----:B0-----:R-:W-:-:S05]  /*63dc0*/  IMAD.WIDE R16, R18, 0x2, R2 ;  /* 0x0000000212107825 */ /* 0x001fca00078e0202 */
[----:B------:R0:W-:Y:S01]  /*63dd0*/  @P5 STG.E.U16 [R16.64], R0 ;  /* 0x0000000010005986 */ /* 0x0001e2000c101504 */
[----:B-1----:R-:W-:Y:S01]  /*63de0*/  IMAD.WIDE R14, R18, 0x2, R4 ;  /* 0x00000002120e7825 */ /* 0x002fe200078e0204 */
[----:B0-----:R-:W-:Y:S02]  /*63df0*/  PRMT R0, R26, 0x7632, R0 ;  /* 0x000076321a007816 */ /* 0x001fe40000000000 */
[----:B------:R-:W-:Y:S02]  /*63e00*/  ISETP.LT.AND P5, PT, R28, c[0x0][0x178], !P1 ;  /* 0x00005e001c007a0c */ /* 0x000fe40004fa1270 */
[----:B------:R-:W-:Y:S02]  /*63e10*/  ISETP.LT.AND P4, PT, R27, c[0x0][0x178], !P1 ;  /* 0x00005e001b007a0c */ /* 0x000fe40004f81270 */
[C---:B------:R-:W-:Y:S01]  /*63e20*/  IADD3 R12, R18.reuse, c[0x0][0x198], RZ ;  /* 0x00006600120c7a10 */ /* 0x040fe20007ffe0ff */
[C---:B------:R-:W-:Y:S01]  /*63e30*/  IMAD.WIDE R16, R18.reuse, 0x2, R6 ;  /* 0x0000000212107825 */ /* 0x040fe200078e0206 */
[----:B------:R-:W-:Y:S01]  /*63e40*/  PRMT R13, R19, 0x7632, R13 ;  /* 0x00007632130d7816 */ /* 0x000fe2000000000d */
[----:B------:R-:W3:Y:S02]  /*63e50*/  LDL.LU R26, [R1+0x170] ;  /* 0x00017000011a7983 */ /* 0x000ee40000300800 */
[----:B------:R-:W-:Y:S01]  /*63e60*/  IMAD.WIDE R18, R18, 0x2, R20 ;  /* 0x0000000212127825 */ /* 0x000fe200078e0214 */
[----:B--2---:R-:W-:-:S13]  /*63e70*/  ISETP.LT.AND P3, PT, R11, c[0x0][0x178], !P1 ;  /* 0x00005e000b007a0c */ /* 0x004fda0004f61270 */
[----:B------:R0:W-:Y:S01]  /*63e80*/  @P3 STG.E.U16 [R14.64], R0 ;  /* 0x000000000e003986 */ /* 0x0001e2000c101504 */
[----:B------:R-:W-:-:S03]  /*63e90*/  ISETP.LT.AND P3, PT, R28, c[0x0][0x178], !P2 ;  /* 0x00005e001c007a0c */ /* 0x000fc60005761270 */
[----:B------:R-:W1:Y:S01]  /*63ea0*/  S2R R28, SR_TID.X ;  /* 0x00000000001c7919 */ /* 0x000e620000002100 */
[----:B----4-:R-:W-:Y:S02]  /*63eb0*/  ISETP.GE.AND P1, PT, R23, c[0x0][0x17c], PT ;  /* 0x00005f0017007a0c */ /* 0x010fe40003f26270 */
[----:B------:R-:W-:Y:S01]  /*63ec0*/  ISETP.LT.AND P6, PT, R10, c[0x0][0x178], !P2 ;  /* 0x00005e000a007a0c */ /* 0x000fe200057c1270 */
[----:B------:R2:W-:Y:S01]  /*63ed0*/  @P4 STG.E.U16 [R16.64], R13 ;  /* 0x0000000d10004986 */ /* 0x0005e2000c101504 */
[----:B0-----:R-:W-:Y:S01]  /*63ee0*/  IMAD.WIDE R14, R12, 0x2, R2 ;  /* 0x000000020c0e7825 */ /* 0x001fe200078e0202 */
[----:B-1----:R-:W-:-:S03]  /*63ef0*/  LOP3.LUT R23, R28, 0x3f, RZ, 0xc0, !PT ;  /* 0x0000003f1c177812 */ /* 0x002fc600078ec0ff */
[----:B------:R-:W-:-:S05]  /*63f00*/  IMAD.SHL.U32 R28, R28, 0x200, RZ ;  /* 0x000002001c1c7824 */ /* 0x000fca00078e00ff */
[----:B------:R-:W-:-:S05]  /*63f10*/  LOP3.LUT R28, R28, 0xc00, RZ, 0xc0, !PT ;  /* 0x00000c001c1c7812 */ /* 0x000fca00078ec0ff */
[----:B------:R-:W-:Y:S01]  /*63f20*/  IMAD R28, R23, 0x10, R28 ;  /* 0x00000010171c7824 */ /* 0x000fe200078e021c */
[----:B------:R0:W-:Y:S04]  /*63f30*/  @P5 STG.E.U16 [R18.64], R22 ;  /* 0x0000001612005986 */ /* 0x0001e8000c101504 */
[----:B------:R-:W-:Y:S01]  /*63f40*/  LOP3.LUT R28, R28, 0x40, RZ, 0x3c, !PT ;  /* 0x000000401c1c7812 */ /* 0x000fe200078e3cff */
[----:B------:R-:W-:Y:S01]  /*63f50*/  @P6 STG.E.U16 [R14.64], R29 ;  /* 0x0000001d0e006986 */ /* 0x000fe2000c101504 */
[C---:B------:R-:W-:Y:S01]  /*63f60*/  IADD3 R0, R12.reuse, c[0x0][0x198], RZ ;  /* 0x000066000c007a10 */ /* 0x040fe20007ffe0ff */
[----:B--2---:R-:W-:-:S04]  /*63f70*/  IMAD.WIDE R16, R12, 0x2, R4 ;  /* 0x000000020c107825 */ /* 0x004fc800078e0204 */
[----:B0-----:R-:W-:-:S04]  /*63f80*/  IMAD.WIDE R18, R12, 0x2, R6 ;  /* 0x000000020c127825 */ /* 0x001fc800078e0206 */
[----:B------:R-:W-:Y:S02]  /*63f90*/  IMAD.WIDE R22, R12, 0x2, R20 ;  /* 0x000000020c167825 */ /* 0x000fe400078e0214 */
[----:B------:R-:W0:Y:S04]  /*63fa0*/  LDS.128 R12, [R28] ;  /* 0x000000001c0c7984 */ /* 0x000e280000000c00 */
[----:B0-----:R0:W-:Y:S04]  /*63fb0*/  STL [R1+0x210c], R13 ;  /* 0x00210c0d01007387 */ /* 0x0011e80000100800 */
[----:B0-----:R-:W2:Y:S04]  /*63fc0*/  LDL R13, [R1+0xbe4] ;  /* 0x000be400010d7983 */ /* 0x001ea80000100800 */
[----:B------:R0:W-:Y:S04]  /*63fd0*/  STL [R1+0x2138], R12 ;  /* 0x0021380c01007387 */ /* 0x0001e80000100800 */
[----:B0-----:R-:W4:Y:S04]  /*63fe0*/  LDL.LU R12, [R1+0xf0] ;  /* 0x0000f000010c7983 */ /* 0x001f280000300800 */
[----:B------:R0:W-:Y:S04]  /*63ff0*/  STL [R1+0x2108], R14 ;  /* 0x0021080e01007387 */ /* 0x0001e80000100800 */
[----:B0-----:R-:W2:Y:S01]  /*64000*/  LDL.LU R14, [R1+0x140] ;  /* 0x00014000010e7983 */ /* 0x001ea20000300800 */
[----:B------:R-:W-:-:S02]  /*64010*/  ISETP.LT.AND P4, PT, R11, c[0x0][0x178], !P2 ;  /* 0x00005e000b007a0c */ /* 0x000fc40005781270 */
[----:B------:R-:W-:Y:S01]  /*64020*/  ISETP.LT.AND P5, PT, R27, c[0x0][0x178], !P2 ;  /* 0x00005e001b007a0c */ /* 0x000fe200057a1270 */
[----:B------:R-:W-:Y:S01]  /*64030*/  STL [R1+0x20f4], R15 ;  /* 0x0020f40f01007387 */ /* 0x000fe20000100800 */
[----:B---3--:R-:W-:-:S03]  /*64040*/  ISETP.GE.AND P2, PT, R9, c[0x0][0x17c], PT ;  /* 0x00005f0009007a0c */ /* 0x008fc60003f46270 */
[----:B------:R-:W3:Y:S01]  /*64050*/  LDL.LU R9, [R1+0x2088] ;  /* 0x0020880001097983 */ /* 0x000ee20000300800 */
[----:B------:R-:W-:Y:S02]  /*64060*/  ISETP.LT.AND P6, PT, R10, c[0x0][0x178], !P0 ;  /* 0x00005e000a007a0c */ /* 0x000fe400047c1270 */
[----:B------:R-:W-:Y:S01]  /*64070*/  PRMT R24, R29, 0x7632, R24 ;  /* 0x000076321d187816 */ /* 0x000fe20000000018 */
[----:B------:R-:W-:Y:S02]  /*64080*/  IMAD.WIDE R28, R0, 0x2, R2 ;  /* 0x00000002001c7825 */ /* 0x000fe400078e0202 */
[----:B--2---:R-:W-:Y:S04]  /*64090*/  @P4 STG.E.U16 [R16.64], R14 ;  /* 0x0000000e10004986 */ /* 0x004fe8000c101504 */
[----:B----4-:R0:W-:Y:S04]  /*640a0*/  @P5 STG.E.U16 [R18.64], R12 ;  /* 0x0000000c12005986 */ /* 0x0101e8000c101504 */
[----:B------:R-:W-:Y:S01]  /*640b0*/  @P3 STG.E.U16 [R22.64], R8 ;  /* 0x0000000816003986 */ /* 0x000fe2000c101504 */
[----:B------:R-:W-:-:S03]  /*640c0*/  ISETP.LT.AND P3, PT, R11, c[0x0][0x178], !P0 ;  /* 0x00005e000b007a0c */ /* 0x000fc60004761270 */
[----:B------:R1:W-:Y:S01]  /*640d0*/  @P6 STG.E.U16 [R28.64], R24 ;  /* 0x000000181c006986 */ /* 0x0003e2000c101504 */
[----:B0-----:R-:W-:Y:S01]  /*640e0*/  IMAD.WIDE R18, R0, 0x2, R4 ;  /* 0x0000000200127825 */ /* 0x001fe200078e0204 */
[----:B-1----:R-:W-:Y:S02]  /*640f0*/  PRMT R24, R14, 0x7632, R24 ;  /* 0x000076320e187816 */ /* 0x002fe40000000018 */
[----:B------:R-:W2:Y:S06]  /*64100*/  LDL.LU R14, [R1+0xe0] ;  /* 0x0000e000010e7983 */ /* 0x000eac0000300800 */
[----:B------:R0:W-:Y:S04]  /*64110*/  @P3 STG.E.U16 [R18.64], R24 ;  /* 0x0000001812003986 */ /* 0x0001e8000c101504 */
[----:B0-----:R-:W4:Y:S01]  /*64120*/  LDL.LU R24, [R1+0x130] ;  /* 0x0001300001187983 */ /* 0x001f220000300800 */
[----:B---3--:R-:W-:-:S03]  /*64130*/  ISETP.GE.AND P3, PT, R9, c[0x0][0x17c], PT ;  /* 0x00005f0009007a0c */ /* 0x008fc60003f66270 */
[----:B------:R-:W0:Y:S01]  /*64140*/  S2R R9, SR_TID.X ;  /* 0x0000000000097919 */ /* 0x000e220000002100 */
[----:B------:R-:W-:Y:S02]  /*64150*/  PRMT R23, R12, 0x7632, R23 ;  /* 0x000076320c177816 */ /* 0x000fe40000000017 */
[----:B------:R-:W-:Y:S02]  /*64160*/  ISETP.LT.AND P4, PT, R27, c[0x0][0x178], !P0 ;  /* 0x00005e001b007a0c */ /* 0x000fe40004781270 */
[----:B------:R-:W-:Y:S02]  /*64170*/  ISETP.LT.AND P0, PT, R13, c[0x0][0x178], !P0 ;  /* 0x00005e000d007a0c */ /* 0x000fe40004701270 */
[----:B------:R-:W-:Y:S02]  /*64180*/  ISETP.LT.AND P5, PT, R10, c[0x0][0x178], !P1 ;  /* 0x00005e000a007a0c */ /* 0x000fe40004fa1270 */
[----:B------:R-:W-:Y:S01]  /*64190*/  ISETP.LT.AND P6, PT, R11, c[0x0][0x178], !P1 ;  /* 0x00005e000b007a0c */ /* 0x000fe20004fc1270 */
[C---:B------:R-:W-:Y:S01]  /*641a0*/  IMAD.WIDE R16, R0.reuse, 0x2, R6 ;  /* 0x0000000200107825 */ /* 0x040fe200078e0206 */
[----:B------:R-:W-:-:S02]  /*641b0*/  IADD3 R22, R0, c[0x0][0x198], RZ ;  /* 0x0000660000167a10 */ /* 0x000fc40007ffe0ff */
[C---:B0-----:R-:W-:Y:S01]  /*641c0*/  LOP3.LUT R12, R9.reuse, 0x3f, RZ, 0xc0, !PT ;  /* 0x0000003f090c7812 */ /* 0x041fe200078ec0ff */
[----:B------:R-:W-:-:S05]  /*641d0*/  IMAD.SHL.U32 R9, R9, 0x200, RZ ;  /* 0x0000020009097824 */ /* 0x000fca00078e00ff */
[----:B------:R-:W-:Y:S01]  /*641e0*/  LOP3.LUT R9, R9, 0xc00, RZ, 0xc0, !PT ;  /* 0x00000c0009097812 */ /* 0x000fe200078ec0ff */
[----:B------:R-:W-:Y:S01]  /*641f0*/  IMAD.WIDE R28, R0, 0x2, R20 ;  /* 0x00000002001c7825 */ /* 0x000fe200078e0214 */
[----:B------:R-:W-:-:S03]  /*64200*/  PRMT R8, R8, 0x7632, R8 ;  /* 0x0000763208087816 */ /* 0x000fc60000000008 */
[----:B------:R-:W-:Y:S01]  /*64210*/  IMAD R9, R12, 0x10, R9 ;  /* 0x000000100c097824 */ /* 0x000fe200078e0209 */
[----:B------:R0:W-:Y:S01]  /*64220*/  @P4 STG.E.U16 [R16.64], R23 ;  /* 0x0000001710004986 */ /* 0x0001e2000c101504 */
[----:B------:R-:W-:-:S03]  /*64230*/  IMAD.WIDE R18, R22, 0x2, R2 ;  /* 0x0000000216127825 */ /* 0x000fc600078e0202 */
[----:B------:R-:W-:Y:S01]  /*64240*/  LOP3.LUT R9, R9, 0x60, RZ, 0x3c, !PT ;  /* 0x0000006009097812 */ /* 0x000fe200078e3cff */
[----:B------:R-:W-:Y:S01]  /*64250*/  @P0 STG.E.U16 [R28.64], R8 ;  /* 0x000000081c000986 */ /* 0x000fe2000c101504 */
[----:B0-----:R-:W-:-:S03]  /*64260*/  IMAD.WIDE R16, R22, 0x2, R4 ;  /* 0x0000000216107825 */ /* 0x001fc600078e0204 */
[----:B------:R-:W-:Y:S01]  /*64270*/  @P5 STG.E.U16 [R18.64], R26 ;  /* 0x0000001a12005986 */ /* 0x000fe2000c101504 */
[----:B------:R-:W-:Y:S02]  /*64280*/  ISETP.LT.AND P0, PT, R27, c[0x0][0x178], !P1 ;  /* 0x00005e001b007a0c */ /* 0x000fe40004f01270 */
[----:B------:R-:W-:Y:S01]  /*64290*/  ISETP.LT.AND P1, PT, R13, c[0x0][0x178], !P1 ;  /* 0x00005e000d007a0c */ /* 0x000fe20004f21270 */
[----:B------:R0:W-:Y:S01]  /*642a0*/  STL [R1+0x2128], R25 ;  /* 0x0021281901007387 */ /* 0x0001e20000100800 */
[----:B------:R-:W-:Y:S01]  /*642b0*/  IMAD.WIDE R12, R22, 0x2, R6 ;  /* 0x00000002160c7825 */ /* 0x000fe200078e0206 */
[----:B------:R-:W-:Y:S02]  /*642c0*/  PRMT R0, R26, 0x7632, R0 ;  /* 0x000076321a007816 */ /* 0x000fe40000000000 */
[----:B0-----:R-:W3:Y:S04]  /*642d0*/  LDL.LU R25, [R1+0x208c] ;  /* 0x00208c0001197983 */ /* 0x001ee80000300800 */
[----:B----4-:R-:W-:Y:S04]  /*642e0*/  @P6 STG.E.U16 [R16.64], R24 ;  /* 0x0000001810006986 */ /* 0x010fe8000c101504 */
[----:B------:R-:W0:Y:S04]  /*642f0*/  LDS.128 R16, [R9] ;  /* 0x0000000009107984 */ /* 0x000e280000000c00 */
[----:B--2---:R-:W-:Y:S04]  /*64300*/  @P0 STG.E.U16 [R12.64], R14 ;  /* 0x0000000e0c000986 */ /* 0x004fe8000c101504 */
[----:B0-----:R0:W-:Y:S04]  /*64310*/  STL [R1+0x20f0], R19 ;  /* 0x0020f01301007387 */ /* 0x0011e80000100800 */
[----:B0-----:R-:W2:Y:S04]  /*64320*/  LDL.LU R19, [R1+0xbe4] ;  /* 0x000be40001137983 */ /* 0x001ea80000300800 */
[----:B------:R-:W4:Y:S04]  /*64330*/  LDL.LU R9, [R1+0x2090] ;  /* 0x0020900001097983 */ /* 0x000f280000300800 */
[----:B------:R-:W4:Y:S04]  /*64340*/  LDL.LU R15, [R1+0x180] ;  /* 0x00018000010f7983 */ /* 0x000f280000300800 */
[----:B------:R-:W4:Y:S04]  /*64350*/  LDL.LU R26, [R1+0x120] ;  /* 0x00012000011a7983 */ /* 0x000f280000300800 */
[----:B------:R-:W4:Y:S01]  /*64360*/  LDL.LU R12, [R1+0x2138] ;  /* 0x00213800010c7983 */ /* 0x000f220000300800 */
[----:B------:R-:W-:-:S02]  /*64370*/  ISETP.LT.AND P5, PT, R10, c[0x0][0x178], !P2 ;  /* 0x00005e000a007a0c */ /* 0x000fc400057a1270 */
[C---:B------:R-:W-:Y:S01]  /*64380*/  IADD3 R8, R22.reuse, c[0x0][0x198], RZ ;  /* 0x0000660016087a10 */ /* 0x040fe20007ffe0ff */
[----:B------:R-:W-:Y:S01]  /*64390*/  IMAD.WIDE R22, R22, 0x2, R20 ;  /* 0x0000000216167825 */ /* 0x000fe200078e0214 */
[----:B------:R-:W-:Y:S01]  /*643a0*/  ISETP.LT.AND P6, PT, R11, c[0x0][0x178], !P2 ;  /* 0x00005e000b007a0c */ /* 0x000fe200057c1270 */
[----:B------:R-:W4:Y:S01]  /*643b0*/  LDL.LU R13, [R1+0xd0] ;  /* 0x0000d000010d7983 */ /* 0x000f220000300800 */
[----:B------:R-:W-:Y:S01]  /*643c0*/  ISETP.LT.AND P0, PT, R27, c[0x0][0x178], !P2 ;  /* 0x00005e001b007a0c */ /* 0x000fe20005701270 */
[----:B------:R-:W-:Y:S01]  /*643d0*/  IMAD.WIDE R28, R8, 0x2, R2 ;  /* 0x00000002081c7825 */ /* 0x000fe200078e0202 */
[----:B---3--:R-:W-:Y:S02]  /*643e0*/  ISETP.GE.AND P4, PT, R25, c[0x0][0x17c], PT ;  /* 0x00005f0019007a0c */ /* 0x008fe40003f86270 */
[----:B--2---:R-:W-:Y:S01]  /*643f0*/  ISETP.LT.AND P2, PT, R19, c[0x0][0x178], !P2 ;  /* 0x00005e0013007a0c */ /* 0x004fe20005741270 */
[----:B----4-:R0:W-:Y:S04]  /*64400*/  @P1 STG.E.U16 [R22.64], R12 ;  /* 0x0000000c16001986 */ /* 0x0101e8000c101504 */
[----:B------:R1:W-:Y:S01]  /*64410*/  @P5 STG.E.U16 [R28.64], R0 ;  /* 0x000000001c005986 */ /* 0x0003e2000c101504 */
[----:B------:R-:W-:Y:S01]  /*64420*/  ISETP.LT.AND P5, PT, R10, c[0x0][0x178], !P3 ;  /* 0x00005e000a007a0c */ /* 0x000fe20005fa1270 */
[----:B0-----:R-:W-:Y:S01]  /*64430*/  IMAD.WIDE R22, R8, 0x2, R4 ;  /* 0x0000000208167825 */ /* 0x001fe200078e0204 */
[----:B------:R-:W-:-:S02]  /*64440*/  PRMT R12, R14, 0x7632, R12 ;  /* 0x000076320e0c7816 */ /* 0x000fc4000000000c */
[----:B-1----:R-:W-:Y:S01]  /*64450*/  PRMT R0, R24, 0x7632, R0 ;  /* 0x0000763218007816 */ /* 0x002fe20000000000 */
[----:B------:R-:W-:Y:S01]  /*64460*/  IMAD.WIDE R28, R8, 0x2, R6 ;  /* 0x00000002081c7825 */ /* 0x000fe200078e0206 */
[----:B------:R-:W-:-:S03]  /*64470*/  ISETP.GE.AND P1, PT, R9, c[0x0][0x17c], PT ;  /* 0x00005f0009007a0c */ /* 0x000fc60003f26270 */
[----:B------:R0:W-:Y:S01]  /*64480*/  @P6 STG.E.U16 [R22.64], R0 ;  /* 0x0000000016006986 */ /* 0x0001e2000c101504 */
[----:B------:R-:W-:-:S03]  /*64490*/  ISETP.LT.AND P6, PT, R11, c[0x0][0x178], !P3 ;  /* 0x00005e000b007a0c */ /* 0x000fc60005fc1270 */
[----:B------:R1:W-:Y:S01]  /*644a0*/  @P0 STG.E.U16 [R28.64], R12 ;  /* 0x0000000c1c000986 */ /* 0x0003e2000c101504 */
[C---:B0-----:R-:W-:Y:S01]  /*644b0*/  IADD3 R0, R8.reuse, c[0x0][0x198], RZ ;  /* 0x0000660008007a10 */ /* 0x041fe20007ffe0ff */
[----:B------:R-:W-:Y:S01]  /*644c0*/  IMAD.WIDE R8, R8, 0x2, R20 ;  /* 0x0000000208087825 */ /* 0x000fe200078e0214 */
[----:B-1----:R-:W-:-:S03]  /*644d0*/  PRMT R12, R12, 0x7632, R12 ;  /* 0x000076320c0c7816 */ /* 0x002fc6000000000c */
[C---:B------:R-:W-:Y:S02]  /*644e0*/  IMAD.WIDE R22, R0.reuse, 0x2, R2 ;  /* 0x0000000200167825 */ /* 0x040fe400078e0202 */
[----:B------:R0:W-:Y:S02]  /*644f0*/  @P2 STG.E.U16 [R8.64], R12 ;  /* 0x0000000c08002986 */ /* 0x0001e4000c101504 */
[C---:B------:R-:W-:Y:S02]  /*64500*/  IMAD.WIDE R28, R0.reuse, 0x2, R4 ;  /* 0x00000002001c7825 */ /* 0x040fe400078e0204 */
[----:B------:R1:W-:Y:S02]  /*64510*/  @P5 STG.E.U16 [R22.64], R15 ;  /* 0x0000000f16005986 */ /* 0x0003e4000c101504 */
[C---:B------:R-:W-:Y:S02]  /*64520*/  IMAD.WIDE R24, R0.reuse, 0x2, R6 ;  /* 0x0000000200187825 */ /* 0x040fe400078e0206 */
[----:B0-----:R-:W2:Y:S04]  /*64530*/  LDL.LU R9, [R1+0x154] ;  /* 0x0001540001097983 */ /* 0x001ea80000300800 */
[----:B------:R-:W3:Y:S04]  /*64540*/  LDL.LU R14, [R1+0x114] ;  /* 0x00011400010e7983 */ /* 0x000ee80000300800 */
[----:B-1----:R-:W4:Y:S01]  /*64550*/  LDL.LU R23, [R1+0x2094] ;  /* 0x0020940001177983 */ /* 0x002f220000300800 */
[----:B------:R-:W-:-:S02]  /*64560*/  IADD3 R8, R0, c[0x0][0x198], RZ ;  /* 0x0000660000087a10 */ /* 0x000fc40007ffe0ff */
[----:B------:R-:W-:Y:S01]  /*64570*/  PRMT R12, R26, 0x7632, R12 ;  /* 0x000076321a0c7816 */ /* 0x000fe2000000000c */
[----:B------:R0:W-:Y:S02]  /*64580*/  @P6 STG.E.U16 [R28.64], R26 ;  /* 0x0000001a1c006986 */ /* 0x0001e4000c101504 */
[----:B0-----:R-:W-:Y:S01]  /*64590*/  IMAD.WIDE R28, R0, 0x2, R20 ;  /* 0x00000002001c7825 */ /* 0x001fe200078e0214 */
[----:B------:R-:W-:Y:S01]  /*645a0*/  PRMT R0, R15, 0x7632, R0 ;  /* 0x000076320f007816 */ /* 0x000fe20000000000 */
[----:B------:R-:W2:Y:S04]  /*645b0*/  LDL.LU R26, [R1+0x2098] ;  /* 0x00209800011a7983 */ /* 0x000ea80000300800 */
[----:B------:R-:W3:Y:S01]  /*645c0*/  LDL.LU R15, [R1+0x104] ;  /* 0x00010400010f7983 */ /* 0x000ee20000300800 */
[----:B------:R-:W-:-:S02]  /*645d0*/  ISETP.LT.AND P0, PT, R27, c[0x0][0x178], !P3 ;  /* 0x00005e001b007a0c */ /* 0x000fc40005f01270 */
[----:B------:R-:W-:Y:S02]  /*645e0*/  ISETP.LT.AND P3, PT, R19, c[0x0][0x178], !P3 ;  /* 0x00005e0013007a0c */ /* 0x000fe40005f61270 */
[----:B------:R-:W-:Y:S02]  /*645f0*/  ISETP.LT.AND P5, PT, R10, c[0x0][0x178], !P4 ;  /* 0x00005e000a007a0c */ /* 0x000fe400067a1270 */
[----:B------:R-:W-:-:S07]  /*64600*/  ISETP.LT.AND P6, PT, R11, c[0x0][0x178], !P4 ;  /* 0x00005e000b007a0c */ /* 0x000fce00067c1270 */
[----:B------:R-:W-:Y:S04]  /*64610*/  @P0 STG.E.U16 [R24.64], R13 ;  /* 0x0000000d18000986 */ /* 0x000fe8000c101504 */
[----:B------:R0:W-:Y:S01]  /*64620*/  @P3 STG.E.U16 [R28.64], R16 ;  /* 0x000000101c003986 */ /* 0x0001e2000c101504 */
[----:B------:R-:W-:Y:S01]  /*64630*/  ISETP.LT.AND P3, PT, R27, c[0x0][0x178], !P4 ;  /* 0x00005e001b007a0c */ /* 0x000fe20006761270 */
[----:B0-----:R-:W-:Y:S01]  /*64640*/  IMAD.WIDE R28, R8, 0x2, R4 ;  /* 0x00000002081c7825 */ /* 0x001fe200078e0204 */
[----:B----4-:R-:W-:-:S03]  /*64650*/  ISETP.GE.AND P2, PT, R23, c[0x0][0x17c], PT ;  /* 0x00005f0017007a0c */ /* 0x010fc60003f46270 */
[----:B------:R-:W-:-:S05]  /*64660*/  IMAD.WIDE R22, R8, 0x2, R2 ;  /* 0x0000000208167825 */ /* 0x000fca00078e0202 */
[----:B------:R-:W-:Y:S04]  /*64670*/  @P5 STG.E.U16 [R22.64], R0 ;  /* 0x0000000016005986 */ /* 0x000fe8000c101504 */
[----:B------:R0:W-:Y:S04]  /*64680*/  @P6 STG.E.U16 [R28.64], R12 ;  /* 0x0000000c1c006986 */ /* 0x0001e8000c101504 */
[----:B---3--:R1:W-:Y:S01]  /*64690*/  STL.64 [R1+0x2130], R14 ;  /* 0x0021300e01007387 */ /* 0x0083e20000100a00 */
[----:B0-----:R-:W-:-:S03]  /*646a0*/  PRMT R12, R13, 0x7632, R12 ;  /* 0x000076320d0c7816 */ /* 0x001fc6000000000c */
[----:B------:R-:W3:Y:S01]  /*646b0*/  LDL.LU R13, [R1+0x209c] ;  /* 0x00209c00010d7983 */ /* 0x000ee20000300800 */
[----:B-1----:R-:W-:-:S05]  /*646c0*/  IMAD.WIDE R14, R8, 0x2, R6 ;  /* 0x00000002080e7825 */ /* 0x002fca00078e0206 */
[----:B------:R0:W-:Y:S04]  /*646d0*/  @P3 STG.E.U16 [R14.64], R12 ;  /* 0x0000000c0e003986 */ /* 0x0001e8000c101504 */
[----:B0-----:R-:W4:Y:S01]  /*646e0*/  LDL.LU.64 R14, [R1+0x2130] ;  /* 0x00213000010e7983 */ /* 0x001f220000300a00 */
[----:B------:R-:W-:Y:S01]  /*646f0*/  ISETP.LT.AND P4, PT, R19, c[0x0][0x178], !P4 ;  /* 0x00005e0013007a0c */ /* 0x000fe20006781270 */
[----:B------:R-:W-:Y:S01]  /*64700*/  IMAD.WIDE R24, R8, 0x2, R20 ;  /* 0x0000000208187825 */ /* 0x000fe200078e0214 */
[----:B------:R-:W-:Y:S02]  /*64710*/  PRMT R16, R16, 0x7632, R16 ;  /* 0x0000763210107816 */ /* 0x000fe40000000010 */
[----:B------:R-:W-:Y:S02]  /*64720*/  ISETP.LT.AND P5, PT, R10, c[0x0][0x178], !P1 ;  /* 0x00005e000a007a0c */ /* 0x000fe40004fa1270 */
[----:B------:R-:W-:-:S02]  /*64730*/  ISETP.LT.AND P6, PT, R11, c[0x0][0x178], !P1 ;  /* 0x00005e000b007a0c */ /* 0x000fc40004fc1270 */
[----:B------:R-:W-:-:S05]  /*64740*/  IADD3 R0, R8, c[0x0][0x198], RZ ;  /* 0x0000660008007a10 */ /* 0x000fca0007ffe0ff */
[----:B------:R0:W-:Y:S01]  /*64750*/  @P4 STG.E.U16 [R24.64], R16 ;  /* 0x0000001018004986 */ /* 0x0001e2000c101504 */
[----:B------:R-:W-:Y:S01]  /*64760*/  ISETP.LT.AND P4, PT, R27, c[0x0][0x178], !P1 ;  /* 0x00005e001b007a0c */ /* 0x000fe20004f81270 */
[----:B------:R-:W-:Y:S01]  /*64770*/  IMAD.WIDE R22, R0, 0x2, R2 ;  /* 0x0000000200167825 */ /* 0x000fe200078e0202 */
[----:B------:R-:W-:-:S03]  /*64780*/  ISETP.LT.AND P3, PT, R19, c[0x0][0x178], !P1 ;  /* 0x00005e0013007a0c */ /* 0x000fc60004f61270 */
[----:B------:R-:W-:Y:S01]  /*64790*/  IMAD.WIDE R28, R0, 0x2, R4 ;  /* 0x00000002001c7825 */ /* 0x000fe200078e0204 */
[----:B--2---:R-:W-:Y:S01]  /*647a0*/  ISETP.GE.AND P0, PT, R26, c[0x0][0x17c], PT ;  /* 0x00005f001a007a0c */ /* 0x004fe20003f06270 */
[----:B0-----:R-:W2:Y:S04]  /*647b0*/  LDL.LU R25, [R1+0x2128] ;  /* 0x0021280001197983 */ /* 0x001ea80000300800 */
[----:B------:R-:W-:Y:S04]  /*647c0*/  STL.64 [R1+0x2118], R16 ;  /* 0x0021181001007387 */ /* 0x000fe80000100a00 */
[----:B------:R0:W-:Y:S01]  /*647d0*/  STL.64 [R1+0x2120], R18 ;  /* 0x0021201201007387 */ /* 0x0001e20000100a00 */
[----:B------:R-:W-:-:S03]  /*647e0*/  PRMT R12, R9, 0x7632, R12 ;  /* 0x00007632090c7816 */ /* 0x000fc6000000000c */
[----:B------:R1:W-:Y:S04]  /*647f0*/  @P5 STG.E.U16 [R22.64], R9 ;  /* 0x0000000916005986 */ /* 0x0003e8000c101504 */
[----:B------:R-:W2:Y:S01]  /*64800*/  LDL.LU R26, [R1+0x164] ;  /* 0x00016400011a7983 */ /* 0x000ea20000300800 */
[C---:B0-----:R-:W-:Y:S01]  /*64810*/  IMAD.WIDE R18, R0.reuse, 0x2, R6 ;  /* 0x0000000200127825 */ /* 0x041fe200078e0206 */
[----:B---3--:R-:W-:Y:S02]  /*64820*/  ISETP.GE.AND P1, PT, R13, c[0x0][0x17c], PT ;  /* 0x00005f000d007a0c */ /* 0x008fe40003f26270 */
[----:B------:R-:W3:Y:S04]  /*64830*/  LDL.LU R13, [R1+0x144] ;  /* 0x00014400010d7983 */ /* 0x000ee80000300800 */
[----:B-1----:R-:W3:Y:S04]  /*64840*/  LDL.LU R9, [R1+0x20a0] ;  /* 0x0020a00001097983 */ /* 0x002ee80000300800 */
[----:B----4-:R-:W-:Y:S04]  /*64850*/  @P6 STG.E.U16 [R28.64], R14 ;  /* 0x0000000e1c006986 */ /* 0x010fe8000c101504 */
[----:B------:R0:W-:Y:S04]  /*64860*/  @P4 STG.E.U16 [R18.64], R15 ;  /* 0x0000000f12004986 */ /* 0x0001e8000c101504 */
[----:B0-----:R-:W4:Y:S01]  /*64870*/  LDL.LU.64 R18, [R1+0x2120] ;  /* 0x0021200001127983 */ /* 0x001f220000300a00 */
[----:B------:R-:W-:Y:S01]  /*64880*/  IMAD.WIDE R16, R0, 0x2, R20 ;  /* 0x0000000200107825 */ /* 0x000fe200078e0214 */
[----:B------:R-:W-:-:S02]  /*64890*/  PRMT R8, R14, 0x7632, R8 ;  /* 0x000076320e087816 */ /* 0x000fc40000000008 */
[----:B------:R-:W-:Y:S01]  /*648a0*/  ISETP.LT.AND P6, PT, R10, c[0x0][0x178], !P2 ;  /* 0x00005e000a007a0c */ /* 0x000fe200057c1270 */
[----:B------:R-:W3:Y:S01]  /*648b0*/  LDL.LU R14, [R1+0xf4] ;  /* 0x0000f400010e7983 */ /* 0x000ee20000300800 */
[----:B------:R-:W-:Y:S02]  /*648c0*/  ISETP.LT.AND P5, PT, R11, c[0x0][0x178], !P2 ;  /* 0x00005e000b007a0c */ /* 0x000fe400057a1270 */
[----:B------:R-:W-:Y:S01]  /*648d0*/  ISETP.LT.AND P4, PT, R27, c[0x0][0x178], !P2 ;  /* 0x00005e001b007a0c */ /* 0x000fe20005781270 */
[----:B--2---:R0:W-:Y:S04]  /*648e0*/  @P3 STG.E.U16 [R16.64], R25 ;  /* 0x0000001910003986 */ /* 0x0041e8000c101504 */
[----:B0-----:R-:W2:Y:S01]  /*648f0*/  LDL.LU.64 R16, [R1+0x2118] ;  /* 0x0021180001107983 */ /* 0x001ea20000300a00 */
[----:B------:R-:W-:-:S02]  /*64900*/  IADD3 R24, R0, c[0x0][0x198], RZ ;  /* 0x0000660000187a10 */ /* 0x000fc40007ffe0ff */
[----:B----4-:R-:W-:Y:S02]  /*64910*/  ISETP.LT.AND P3, PT, R19, c[0x0][0x178], !P2 ;  /* 0x00005e0013007a0c */ /* 0x010fe40005761270 */
[----:B---3--:R-:W-:Y:S02]  /*64920*/  ISETP.GE.AND P2, PT, R9, c[0x0][0x17c], PT ;  /* 0x00005f0009007a0c */ /* 0x008fe40003f46270 */
[----:B------:R-:W3:Y:S01]  /*64930*/  LDL.LU R9, [R1+0x20a4] ;  /* 0x0020a40001097983 */ /* 0x000ee20000300800 */
[----:B------:R-:W-:-:S04]  /*64940*/  IMAD.WIDE R22, R24, 0x2, R2 ;  /* 0x0000000218167825 */ /* 0x000fc800078e0202 */
[----:B------:R-:W-:Y:S01]  /*64950*/  IMAD.WIDE R28, R24, 0x2, R4 ;  /* 0x00000002181c7825 */ /* 0x000fe200078e0204 */
[----:B------:R0:W-:Y:S04]  /*64960*/  @P6 STG.E.U16 [R22.64], R12 ;  /* 0x0000000c16006986 */ /* 0x0001e8000c101504 */
[----:B------:R1:W-:Y:S01]  /*64970*/  @P5 STG.E.U16 [R28.64], R8 ;  /* 0x000000081c005986 */ /* 0x0003e2000c101504 */
[----:B------:R-:W-:Y:S02]  /*64980*/  ISETP.LT.AND P5, PT, R10, c[0x0][0x178], !P0 ;  /* 0x00005e000a007a0c */ /* 0x000fe400047a1270 */
[C---:B------:R-:W-:Y:S02]  /*64990*/  IADD3 R0, R24.reuse, c[0x0][0x198], RZ ;  /* 0x0000660018007a10 */ /* 0x040fe40007ffe0ff */
[----:B0-----:R-:W-:Y:S01]  /*649a0*/  PRMT R12, R15, 0x7632, R12 ;  /* 0x000076320f0c7816 */ /* 0x001fe2000000000c */
[----:B------:R-:W-:Y:S01]  /*649b0*/  IMAD.WIDE R22, R24, 0x2, R6 ;  /* 0x0000000218167825 */ /* 0x000fe200078e0206 */
[----:B------:R-:W4:Y:S01]  /*649c0*/  LDL.LU R15, [R1+0x174] ;  /* 0x00017400010f7983 */ /* 0x000f220000300800 */
[----:B-1----:R-:W-:-:S02]  /*649d0*/  PRMT R8, R25, 0x7632, R8 ;  /* 0x0000763219087816 */ /* 0x002fc40000000008 */
[----:B------:R-:W-:Y:S01]  /*649e0*/  IMAD.WIDE R24, R24, 0x2, R20 ;  /* 0x0000000218187825 */ /* 0x000fe200078e0214 */
[----:B------:R0:W-:Y:S04]  /*649f0*/  @P4 STG.E.U16 [R22.64], R12 ;  /* 0x0000000c16004986 */ /* 0x0001e8000c101504 */
[----:B------:R-:W-:Y:S01]  /*64a00*/  @P3 STG.E.U16 [R24.64], R8 ;  /* 0x0000000818003986 */ /* 0x000fe2000c101504 */
[----:B0-----:R-:W-:Y:S01]  /*64a10*/  IMAD.WIDE R22, R0, 0x2, R2 ;  /* 0x0000000200167825 */ /* 0x001fe200078e0202 */
[----:B------:R-:W-:-:S04]  /*64a20*/  PRMT R12, R26, 0x7632, R12 ;  /* 0x000076321a0c7816 */ /* 0x000fc8000000000c */
[----:B------:R0:W-:Y:S04]  /*64a30*/  @P5 STG.E.U16 [R22.64], R26 ;  /* 0x0000001a16005986 */ /* 0x0001e8000c101504 */
[----:B0-----:R-:W2:Y:S01]  /*64a40*/  LDL.LU R26, [R1+0x134] ;  /* 0x00013400011a7983 */ /* 0x001ea20000300800 */
[----:B---3--:R-:W-:-:S03]  /*64a50*/  ISETP.GE.AND P5, PT, R9, c[0x0][0x17c], PT ;  /* 0x00005f0009007a0c */ /* 0x008fc60003fa6270 */
[----:B------:R-:W3:Y:S01]  /*64a60*/  LDL.LU R9, [R1+0x2110] ;  /* 0x0021100001097983 */ /* 0x000ee20000300800 */
[----:B------:R-:W-:Y:S02]  /*64a70*/  ISETP.LT.AND P6, PT, R11, c[0x0][0x178], !P0 ;  /* 0x00005e000b007a0c */ /* 0x000fe400047c1270 */
[----:B------:R-:W-:Y:S01]  /*64a80*/  ISETP.LT.AND P4, PT, R27, c[0x0][0x178], !P0 ;  /* 0x00005e001b007a0c */ /* 0x000fe20004781270 */
[----:B------:R-:W-:Y:S01]  /*64a90*/  IMAD.WIDE R28, R0, 0x2, R4 ;  /* 0x00000002001c7825 */ /* 0x000fe200078e0204 */
[----:B------:R-:W-:Y:S02]  /*64aa0*/  ISETP.LT.AND P0, PT, R19, c[0x0][0x178], !P0 ;  /* 0x00005e0013007a0c */ /* 0x000fe40004701270 */
[----:B------:R-:W-:Y:S01]  /*64ab0*/  ISETP.LT.AND P3, PT, R10, c[0x0][0x178], !P1 ;  /* 0x00005e000a007a0c */ /* 0x000fe20004f61270 */
[C---:B------:R-:W-:Y:S01]  /*64ac0*/  IMAD.WIDE R22, R0.reuse, 0x2, R6 ;  /* 0x0000000200167825 */ /* 0x040fe200078e0206 */
[----:B------:R-:W-:-:S05]  /*64ad0*/  IADD3 R8, R0, c[0x0][0x198], RZ ;  /* 0x0000660000087a10 */ /* 0x000fca0007ffe0ff */
[----:B------:R0:W-:Y:S01]  /*64ae0*/  @P6 STG.E.U16 [R28.64], R13 ;  /* 0x0000000d1c006986 */ /* 0x0001e2000c101504 */
[----:B------:R-:W-:Y:S01]  /*64af0*/  ISETP.LT.AND P6, PT, R11, c[0x0][0x178], !P1 ;  /* 0x00005e000b007a0c */ /* 0x000fe20004fc1270 */
[----:B------:R-:W-:Y:S02]  /*64b00*/  IMAD.WIDE R24, R0, 0x2, R20 ;  /* 0x0000000200187825 */ /* 0x000fe400078e0214 */
[----:B------:R1:W-:Y:S01]  /*64b10*/  @P4 STG.E.U16 [R22.64], R14 ;  /* 0x0000000e16004986 */ /* 0x0003e2000c101504 */
[----:B------:R-:W-:Y:S02]  /*64b20*/  ISETP.LT.AND P4, PT, R27, c[0x0][0x178], !P1 ;  /* 0x00005e001b007a0c */ /* 0x000fe40004f81270 */
[----:B------:R-:W-:Y:S01]  /*64b30*/  PRMT R0, R13, 0x7632, R0 ;  /* 0x000076320d007816 */ /* 0x000fe20000000000 */
[----:B0-----:R-:W-:Y:S01]  /*64b40*/  IMAD.WIDE R28, R8, 0x2, R2 ;  /* 0x00000002081c7825 */ /* 0x001fe200078e0202 */
[----:B------:R-:W-:-:S03]  /*64b50*/  ISETP.LT.AND P1, PT, R19, c[0x0][0x178], !P1 ;  /* 0x00005e0013007a0c */ /* 0x000fc60004f21270 */
[----:B-1----:R-:W-:Y:S01]  /*64b60*/  IMAD.WIDE R22, R8, 0x2, R6 ;  /* 0x0000000208167825 */ /* 0x002fe200078e0206 */
[----:B---3--:R0:W-:Y:S04]  /*64b70*/  @P0 STG.E.U16 [R24.64], R9 ;  /* 0x0000000918000986 */ /* 0x0081e8000c101504 */
[----:B------:R1:W-:Y:S01]  /*64b80*/  @P3 STG.E.U16 [R28.64], R12 ;  /* 0x0000000c1c003986 */ /* 0x0003e2000c101504 */
[----:B------:R-:W-:Y:S01]  /*64b90*/  ISETP.LT.AND P3, PT, R10, c[0x0][0x178], !P2 ;  /* 0x00005e000a007a0c */ /* 0x000fe20005761270 */
[----:B0-----:R-:W-:Y:S01]  /*64ba0*/  IMAD.WIDE R24, R8, 0x2, R4 ;  /* 0x0000000208187825 */ /* 0x001fe200078e0204 */
[----:B------:R-:W-:Y:S01]  /*64bb0*/  PRMT R9, R14, 0x7632, R9 ;  /* 0x000076320e097816 */ /* 0x000fe20000000009 */
[----:B-1----:R-:W3:Y:S04]  /*64bc0*/  LDL.LU R29, [R1+0x20a8] ;  /* 0x0020a800011d7983 */ /* 0x002ee80000300800 */
[----:B------:R0:W-:Y:S01]  /*64bd0*/  @P6 STG.E.U16 [R24.64], R0 ;  /* 0x0000000018006986 */ /* 0x0001e2000c101504 */
[----:B------:R-:W-:-:S03]  /*64be0*/  PRMT R12, R9, 0x7632, R12 ;  /* 0x00007632090c7816 */ /* 0x000fc6000000000c */
[----:B------:R1:W-:Y:S04]  /*64bf0*/  @P4 STG.E.U16 [R22.64], R9 ;  /* 0x0000000916004986 */ /* 0x0003e8000c101504 */
[----:B------:R-:W3:Y:S01]  /*64c00*/  LDL.LU R13, [R1+0x210c] ;  /* 0x00210c00010d7983 */ /* 0x000ee20000300800 */
[----:B0-----:R-:W-:-:S03]  /*64c10*/  IADD3 R0, R8, c[0x0][0x198], RZ ;  /* 0x0000660008007a10 */ /* 0x001fc60007ffe0ff */
[----:B------:R-:W3:Y:S01]  /*64c20*/  LDL.LU R14, [R1+0x2108] ;  /* 0x00210800010e7983 */ /* 0x000ee20000300800 */
[----:B-1----:R-:W-:-:S03]  /*64c30*/  IMAD.WIDE R8, R8, 0x2, R20 ;  /* 0x0000000208087825 */ /* 0x002fc600078e0214 */
[----:B------:R-:W3:Y:S01]  /*64c40*/  LDL.LU R28, [R1+0x20ac] ;  /* 0x0020ac00011c7983 */ /* 0x000ee20000300800 */
[----:B------:R-:W-:-:S03]  /*64c50*/  IMAD.WIDE R22, R0, 0x2, R2 ;  /* 0x0000000200167825 */ /* 0x000fc600078e0202 */
[----:B------:R-:W-:Y:S01]  /*64c60*/  @P1 STG.E.U16 [R8.64], R12 ;  /* 0x0000000c08001986 */ /* 0x000fe2000c101504 */
[----:B------:R-:W-:-:S03]  /*64c70*/  ISETP.LT.AND P6, PT, R11, c[0x0][0x178], !P2 ;  /* 0x00005e000b007a0c */ /* 0x000fc600057c1270 */
[----:B----4-:R0:W-:Y:S01]  /*64c80*/  @P3 STG.E.U16 [R22.64], R15 ;  /* 0x0000000f16003986 */ /* 0x0101e2000c101504 */
[----:B------:R-:W-:-:S03]  /*64c90*/  IMAD.WIDE R24, R0, 0x2, R4 ;  /* 0x0000000200187825 */ /* 0x000fc600078e0204 */
[----:B0-----:R-:W4:Y:S01]  /*64ca0*/  LDL.LU R23, [R1+0xe4] ;  /* 0x0000e40001177983 */ /* 0x001f220000300800 */
[C---:B------:R-:W-:Y:S01]  /*64cb0*/  IADD3 R22, R0.reuse, c[0x0][0x198], RZ ;  /* 0x0000660000167a10 */ /* 0x040fe20007ffe0ff */
[----:B------:R-:W-:-:S04]  /*64cc0*/  IMAD.WIDE R8, R0, 0x2, R6 ;  /* 0x0000000200087825 */ /* 0x000fc800078e0206 */
[----:B--2---:R0:W-:Y:S02]  /*64cd0*/  @P6 STG.E.U16 [R24.64], R26 ;  /* 0x0000001a18006986 */ /* 0x0041e4000c101504 */
[----:B0-----:R-:W-:Y:S01]  /*64ce0*/  IMAD.WIDE R24, R0, 0x2, R20 ;  /* 0x0000000200187825 */ /* 0x001fe200078e0214 */
[----:B------:R-:W-:Y:S02]  /*64cf0*/  PRMT R0, R15, 0x7632, R0 ;  /* 0x000076320f007816 */ /* 0x000fe40000000000 */
[----:B------:R-:W2:Y:S01]  /*64d00*/  LDL.LU R15, [R1+0x20b0] ;  /* 0x0020b000010f7983 */ /* 0x000ea20000300800 */
[----:B------:R-:W-:Y:S02]  /*64d10*/  ISETP.LT.AND P4, PT, R27, c[0x0][0x178], !P2 ;  /* 0x00005e001b007a0c */ /* 0x000fe40005781270 */
[----:B------:R-:W-:Y:S02]  /*64d20*/  ISETP.LT.AND P2, PT, R19, c[0x0][0x178], !P2 ;  /* 0x00005e0013007a0c */ /* 0x000fe40005741270 */
[----:B------:R-:W-:-:S02]  /*64d30*/  ISETP.LT.AND P3, PT, R10, c[0x0][0x178], !P5 ;  /* 0x00005e000a007a0c */ /* 0x000fc40006f61270 */
[----:B------:R-:W-:Y:S02]  /*64d40*/  ISETP.LT.AND P6, PT, R11, c[0x0][0x178], !P5 ;  /* 0x00005e000b007a0c */ /* 0x000fe40006fc1270 */
[----:B------:R-:W-:Y:S02]  /*64d50*/  PRMT R12, R26, 0x7632, R12 ;  /* 0x000076321a0c7816 */ /* 0x000fe4000000000c */
[----:B------:R-:W2:Y:S01]  /*64d60*/  LDL.LU R26, [R1+0xd4] ;  /* 0x0000d400011a7983 */ /* 0x000ea20000300800 */
[----:B---3--:R-:W-:Y:S02]  /*64d70*/  ISETP.GE.AND P0, PT, R29, c[0x0][0x17c], PT ;  /* 0x00005f001d007a0c */ /* 0x008fe40003f06270 */
[----:B------:R-:W-:Y:S01]  /*64d80*/  ISETP.GE.AND P1, PT, R28, c[0x0][0x17c], PT ;  /* 0x00005f001c007a0c */ /* 0x000fe20003f26270 */
[----:B------:R-:W-:Y:S01]  /*64d90*/  IMAD.WIDE R28, R22, 0x2, R2 ;  /* 0x00000002161c7825 */ /* 0x000fe200078e0202 */
[----:B----4-:R0:W-:Y:S04]  /*64da0*/  @P4 STG.E.U16 [R8.64], R23 ;  /* 0x0000001708004986 */ /* 0x0101e8000c101504 */
[----:B------:R1:W-:Y:S04]  /*64db0*/  @P2 STG.E.U16 [R24.64], R13 ;  /* 0x0000000d18002986 */ /* 0x0003e8000c101504 */
[----:B------:R3:W-:Y:S01]  /*64dc0*/  @P3 STG.E.U16 [R28.64], R0 ;  /* 0x000000001c003986 */ /* 0x0007e2000c101504 */
[----:B------:R-:W-:-:S02]  /*64dd0*/  ISETP.LT.AND P3, PT, R27, c[0x0][0x178], !P5 ;  /* 0x00005e001b007a0c */ /* 0x000fc40006f61270 */
[----:B------:R-:W-:Y:S01]  /*64de0*/  ISETP.LT.AND P5, PT, R19, c[0x0][0x178], !P5 ;  /* 0x00005e0013007a0c */ /* 0x000fe20006fa1270 */
[----:B0-----:R-:W-:Y:S01]  /*64df0*/  IMAD.WIDE R8, R22, 0x2, R4 ;  /* 0x0000000216087825 */ /* 0x001fe200078e0204 */
[----:B------:R-:W-:Y:S02]  /*64e00*/  ISETP.LT.AND P4, PT, R10, c[0x0][0x178], !P0 ;  /* 0x00005e000a007a0c */ /* 0x000fe40004781270 */
[----:B------:R-:W4:Y:S01]  /*64e10*/  LDL.LU R10, [R1+0x2104] ;  /* 0x00210400010a7983 */ /* 0x000f220000300800 */
[----:B-1----:R-:W-:-:S03]  /*64e20*/  PRMT R13, R13, 0x7632, R13 ;  /* 0x000076320d0d7816 */ /* 0x002fc6000000000d */
[----:B------:R0:W-:Y:S01]  /*64e30*/  @P6 STG.E.U16 [R8.64], R12 ;  /* 0x0000000c08006986 */ /* 0x0001e2000c101504 */
[----:B---3--:R-:W-:Y:S02]  /*64e40*/  PRMT R0, R23, 0x7632, R0 ;  /* 0x0000763217007816 */ /* 0x008fe40000000000 */
[----:B--2---:R-:W-:Y:S02]  /*64e50*/  ISETP.GE.AND P2, PT, R15, c[0x0][0x17c], PT ;  /* 0x00005f000f007a0c */ /* 0x004fe40003f46270 */
[----:B------:R-:W2:Y:S01]  /*64e60*/  LDL.LU R15, [R1+0x118] ;  /* 0x00011800010f7983 */ /* 0x000ea20000300800 */
[C---:B0-----:R-:W-:Y:S01]  /*64e70*/  IMAD.WIDE R8, R22.reuse, 0x2, R6 ;  /* 0x0000000216087825 */ /* 0x041fe200078e0206 */
[----:B------:R-:W-:-:S03]  /*64e80*/  IADD3 R12, R22, c[0x0][0x198], RZ ;  /* 0x00006600160c7a10 */ /* 0x000fc60007ffe0ff */
[----:B------:R-:W-:Y:S01]  /*64e90*/  IMAD.WIDE R22, R22, 0x2, R20 ;  /* 0x0000000216167825 */ /* 0x000fe200078e0214 */
[----:B------:R0:W-:Y:S04]  /*64ea0*/  @P3 STG.E.U16 [R8.64], R0 ;  /* 0x0000000008003986 */ /* 0x0001e8000c101504 */
[----:B------:R1:W-:Y:S04]  /*64eb0*/  @P5 STG.E.U16 [R22.64], R13 ;  /* 0x0000000d16005986 */ /* 0x0003e8000c101504 */
[----:B0-----:R-:W3:Y:S04]  /*64ec0*/  LDL.LU R8, [R1+0x20b4] ;  /* 0x0020b40001087983 */ /* 0x001ee80000300800 */
[----:B------:R-:W2:Y:S04]  /*64ed0*/  LDL.LU R9, [R1+0x184] ;  /* 0x0001840001097983 */ /* 0x000ea80000300800 */
[----:B-1----:R-:W3:Y:S01]  /*64ee0*/  LDL.LU R23, [R1+0x124] ;  /* 0x0001240001177983 */ /* 0x002ee20000300800 */
[----:B------:R-:W-:Y:S01]  /*64ef0*/  ISETP.LT.AND P6, PT, R11, c[0x0][0x178], !P0 ;  /* 0x00005e000b007a0c */ /* 0x000fe200047c1270 */
[----:B------:R-:W-:-:S04]  /*64f00*/  IMAD.WIDE R24, R12, 0x2, R2 ;  /* 0x000000020c187825 */ /* 0x000fc800078e0202 */
[----:B------:R-:W-:Y:S01]  /*64f10*/  IMAD.WIDE R28, R12, 0x2, R4 ;  /* 0x000000020c1c7825 */ /* 0x000fe200078e0204 */
[----:B--2---:R-:W-:Y:S07]  /*64f20*/  @P4 STG.E.U16 [R24.64], R9 ;  /* 0x0000000918004986 */ /* 0x004fee000c101504 */
[----:B---3--:R0:W-:Y:S04]  /*64f30*/  @P6 STG.E.U16 [R28.64], R23 ;  /* 0x000000171c006986 */ /* 0x0081e8000c101504 */
[----:B0-----:R-:W2:Y:S01]  /*64f40*/  LDL.LU R29, [R1+0xbdc] ;  /* 0x000bdc00011d7983 */ /* 0x001ea20000300800 */
[----:B------:R-:W-:-:S02]  /*64f50*/  ISETP.LT.AND P4, PT, R27, c[0x0][0x178], !P0 ;  /* 0x00005e001b007a0c */ /* 0x000fc40004781270 */
[----:B------:R-:W-:Y:S02]  /*64f60*/  ISETP.LT.AND P3, PT, R19, c[0x0][0x178], !P0 ;  /* 0x00005e0013007a0c */ /* 0x000fe40004761270 */
[----:B------:R-:W-:Y:S02]  /*64f70*/  ISETP.GE.AND P0, PT, R8, c[0x0][0x17c], PT ;  /* 0x00005f0008007a0c */ /* 0x000fe40003f06270 */
[----:B------:R-:W-:Y:S01]  /*64f80*/  PRMT R16, R9, 0x7632, R16 ;  /* 0x0000763209107816 */ /* 0x000fe20000000010 */
[C---:B------:R-:W-:Y:S01]  /*64f90*/  IMAD.WIDE R8, R12.reuse, 0x2, R6 ;  /* 0x000000020c087825 */ /* 0x040fe200078e0206 */
[----:B------:R-:W-:-:S05]  /*64fa0*/  IADD3 R0, R12, c[0x0][0x198], RZ ;  /* 0x000066000c007a10 */ /* 0x000fca0007ffe0ff */
[----:B------:R0:W-:Y:S01]  /*64fb0*/  @P4 STG.E.U16 [R8.64], R26 ;  /* 0x0000001a08004986 */ /* 0x0001e2000c101504 */
[----:B------:R-:W-:Y:S01]  /*64fc0*/  PRMT R28, R23, 0x7632, R28 ;  /* 0x00007632171c7816 */ /* 0x000fe2000000001c */
[----:B------:R-:W-:-:S04]  /*64fd0*/  IMAD.WIDE R12, R12, 0x2, R20 ;  /* 0x000000020c0c7825 */ /* 0x000fc800078e0214 */
[----:B------:R-:W-:Y:S01]  /*64fe0*/  IMAD.WIDE R22, R0, 0x2, R2 ;  /* 0x0000000200167825 */ /* 0x000fe200078e0202 */
[----:B0-----:R-:W3:Y:S04]  /*64ff0*/  LDL.LU R8, [R1+0x20b8] ;  /* 0x0020b80001087983 */ /* 0x001ee80000300800 */
[----:B------:R-:W-:Y:S01]  /*65000*/  @P3 STG.E.U16 [R12.64], R17 ;  /* 0x000000110c003986 */ /* 0x000fe2000c101504 */
[----:B--2---:R-:W-:-:S13]  /*65010*/  ISETP.LT.AND P6, PT, R29, c[0x0][0x178], !P1 ;  /* 0x00005e001d007a0c */ /* 0x004fda0004fc1270 */
[----:B------:R0:W-:Y:S04]  /*65020*/  @P6 STG.E.U16 [R22.64], R16 ;  /* 0x0000001016006986 */ /* 0x0001e8000c101504 */
[----:B0-----:R-:W2:Y:S01]  /*65030*/  LDL.LU R16, [R1+0x158] ;  /* 0x0001580001107983 */ /* 0x001ea20000300800 */
[----:B------:R-:W-:Y:S01]  /*65040*/  ISETP.LT.AND P5, PT, R11, c[0x0][0x178], !P1 ;  /* 0x00005e000b007a0c */ /* 0x000fe20004fa1270 */
[C---:B------:R-:W-:Y:S01]  /*65050*/  IMAD.WIDE R24, R0.reuse, 0x2, R4 ;  /* 0x0000000200187825 */ /* 0x040fe200078e0204 */
[----:B------:R-:W-:Y:S02]  /*65060*/  ISETP.LT.AND P4, PT, R27, c[0x0][0x178], !P1 ;  /* 0x00005e001b007a0c */ /* 0x000fe40004f81270 */
[----:B------:R-:W-:Y:S02]  /*65070*/  ISETP.LT.AND P3, PT, R19, c[0x0][0x178], !P1 ;  /* 0x00005e0013007a0c */ /* 0x000fe40004f61270 */
[----:B------:R-:W-:Y:S01]  /*65080*/  ISETP.LT.AND P6, PT, R29, c[0x0][0x178], !P2 ;  /* 0x00005e001d007a0c */ /* 0x000fe200057c1270 */
[----:B------:R-:W-:Y:S01]  /*65090*/  IMAD.WIDE R12, R0, 0x2, R6 ;  /* 0x00000002000c7825 */ /* 0x000fe200078e0206 */
[----:B------:R-:W-:-:S02]  /*650a0*/  PRMT R9, R26, 0x7632, R9 ;  /* 0x000076321a097816 */ /* 0x000fc40000000009 */
[----:B---3--:R-:W-:Y:S01]  /*650b0*/  ISETP.GE.AND P1, PT, R8, c[0x0][0x17c], PT ;  /* 0x00005f0008007a0c */ /* 0x008fe20003f26270 */
[C---:B------:R-:W-:Y:S02]  /*650c0*/  IMAD.WIDE R22, R0.reuse, 0x2, R20 ;  /* 0x0000000200167825 */ /* 0x040fe400078e0214 */
[----:B------:R0:W-:Y:S01]  /*650d0*/  @P5 STG.E.U16 [R24.64], R28 ;  /* 0x0000001c18005986 */ /* 0x0001e2000c101504 */
[----:B------:R-:W-:Y:S02]  /*650e0*/  ISETP.LT.AND P5, PT, R11, c[0x0][0x178], !P2 ;  /* 0x00005e000b007a0c */ /* 0x000fe400057a1270 */
[----:B------:R-:W-:Y:S01]  /*650f0*/  IADD3 R8, R0, c[0x0][0x198], RZ ;  /* 0x0000660000087a10 */ /* 0x000fe20007ffe0ff */
[----:B------:R1:W-:Y:S01]  /*65100*/  @P4 STG.E.U16 [R12.64], R9 ;  /* 0x000000090c004986 */ /* 0x0003e2000c101504 */
[----:B------:R-:W-:-:S03]  /*65110*/  PRMT R17, R17, 0x7632, R17 ;  /* 0x0000763211117816 */ /* 0x000fc60000000011 */
[----:B------:R-:W3:Y:S01]  /*65120*/  LDL.LU R26, [R1+0x2100] ;  /* 0x00210000011a7983 */ /* 0x000ee20000300800 */
[----:B0-----:R-:W-:-:S04]  /*65130*/  IMAD.WIDE R24, R8, 0x2, R4 ;  /* 0x0000000208187825 */ /* 0x001fc800078e0204 */
[----:B-1----:R-:W-:Y:S01]  /*65140*/  IMAD.WIDE R12, R8, 0x2, R2 ;  /* 0x00000002080c7825 */ /* 0x002fe200078e0202 */
[----:B------:R-:W-:Y:S04]  /*65150*/  @P3 STG.E.U16 [R22.64], R17 ;  /* 0x0000001116003986 */ /* 0x000fe8000c101504 */
[----:B------:R-:W3:Y:S04]  /*65160*/  LDL.LU R28, [R1+0x20bc] ;  /* 0x0020bc00011c7983 */ /* 0x000ee80000300800 */
[----:B--2---:R-:W-:Y:S04]  /*65170*/  @P6 STG.E.U16 [R12.64], R16 ;  /* 0x000000100c006986 */ /* 0x004fe8000c101504 */
[----:B------:R0:W-:Y:S04]  /*65180*/  @P5 STG.E.U16 [R24.64], R15 ;  /* 0x0000000f18005986 */ /* 0x0001e8000c101504 */
[----:B0-----:R-:W2:Y:S01]  /*65190*/  LDL.LU R24, [R1+0x108] ;  /* 0x0001080001187983 */ /* 0x001ea20000300800 */
[----:B------:R-:W-:-:S02]  /*651a0*/  ISETP.LT.AND P4, PT, R27, c[0x0][0x178], !P2 ;  /* 0x00005e001b007a0c */ /* 0x000fc40005781270 */
[----:B------:R-:W-:Y:S02]  /*651b0*/  ISETP.LT.AND P2, PT, R19, c[0x0][0x178], !P2 ;  /* 0x00005e0013007a0c */ /* 0x000fe40005741270 */
[----:B------:R-:W-:Y:S02]  /*651c0*/  ISETP.LT.AND P3, PT, R29, c[0x0][0x178], !P0 ;  /* 0x00005e001d007a0c */ /* 0x000fe40004761270 */
[C---:B------:R-:W-:Y:S01]  /*651d0*/  IADD3 R0, R8.reuse, c[0x0][0x198], RZ ;  /* 0x0000660008007a10 */ /* 0x040fe20007ffe0ff */
[----:B------:R-:W-:Y:S01]  /*651e0*/  IMAD.WIDE R12, R8, 0x2, R6 ;  /* 0x00000002080c7825 */ /* 0x000fe200078e0206 */
[----:B------:R-:W-:Y:S01]  /*651f0*/  ISETP.LT.AND P5, PT, R11, c[0x0][0x178], !P0 ;  /* 0x00005e000b007a0c */ /* 0x000fe200047a1270 */
[----:B------:R-:W4:Y:S01]  /*65200*/  LDL.LU R25, [R1+0x168] ;  /* 0x0001680001197983 */ /* 0x000f220000300800 */
[----:B------:R-:W-:Y:S01]  /*65210*/  PRMT R22, R16, 0x7632, R22 ;  /* 0x0000763210167816 */ /* 0x000fe20000000016 */
[----:B------:R-:W-:Y:S01]  /*65220*/  IMAD.WIDE R8, R8, 0x2, R20 ;  /* 0x0000000208087825 */ /* 0x000fe200078e0214 */
[----:B------:R-:W-:Y:S01]  /*65230*/  ISETP.LT.AND P6, PT, R27, c[0x0][0x178], !P0 ;  /* 0x00005e001b007a0c */ /* 0x000fe200047c1270 */
[----:B------:R-:W4:Y:S02]  /*65240*/  LDL.LU R23, [R1+0x20c0] ;  /* 0x0020c00001177983 */ /* 0x000f240000300800 */
[----:B------:R-:W-:-:S02]  /*65250*/  IMAD.WIDE R16, R0, 0x2, R2 ;  /* 0x0000000200107825 */ /* 0x000fc400078e0202 */
[----:B--2---:R0:W-:Y:S04]  /*65260*/  @P4 STG.E.U16 [R12.64], R24 ;  /* 0x000000180c004986 */ /* 0x0041e8000c101504 */
[----:B---3--:R1:W-:Y:S01]  /*65270*/  @P2 STG.E.U16 [R8.64], R26 ;  /* 0x0000001a08002986 */ /* 0x0083e2000c101504 */
[----:B------:R-:W-:-:S03]  /*65280*/  ISETP.LT.AND P2, PT, R19, c[0x0][0x178], !P0 ;  /* 0x00005e0013007a0c */ /* 0x000fc60004741270 */
[----:B------:R2:W-:Y:S01]  /*65290*/  @P3 STG.E.U16 [R16.64], R22 ;  /* 0x0000001610003986 */ /* 0x0005e2000c101504 */
[----:B0-----:R-:W-:-:S04]  /*652a0*/  IMAD.WIDE R12, R0, 0x2, R4 ;  /* 0x00000002000c7825 */ /* 0x001fc800078e0204 */
[----:B-1----:R-:W-:Y:S01]  /*652b0*/  IMAD.WIDE R8, R0, 0x2, R6 ;  /* 0x0000000200087825 */ /* 0x002fe200078e0206 */
[----:B--2---:R-:W-:Y:S02]  /*652c0*/  PRMT R17, R15, 0x7632, R17 ;  /* 0x000076320f117816 */ /* 0x004fe40000000011 */
[----:B------:R-:W-:-:S03]  /*652d0*/  PRMT R16, R24, 0x7632, R16 ;  /* 0x0000763218107816 */ /* 0x000fc60000000010 */
[----:B------:R-:W-:Y:S01]  /*652e0*/  @P5 STG.E.U16 [R12.64], R17 ;  /* 0x000000110c005986 */ /* 0x000fe2000c101504 */
[----:B------:R-:W-:-:S03]  /*652f0*/  PRMT R26, R26, 0x7632, R26 ;  /* 0x000076321a1a7816 */ /* 0x000fc6000000001a */
[----:B------:R0:W-:Y:S01]  /*65300*/  @P6 STG.E.U16 [R8.64], R16 ;  /* 0x0000001008006986 */ /* 0x0001e2000c101504 */
[----:B------:R-:W-:-:S03]  /*65310*/  ISETP.GE.AND P4, PT, R28, c[0x0][0x17c], PT ;  /* 0x00005f001c007a0c */ /* 0x000fc60003f86270 */
[----:B------:R-:W2:Y:S04]  /*65320*/  LDL.LU R28, [R1+0x148] ;  /* 0x00014800011c7983 */ /* 0x000ea80000300800 */
[----:B------:R-:W3:Y:S01]  /*65330*/  LDL.LU R15, [R1+0x20c4] ;  /* 0x0020c400010f7983 */ /* 0x000ee20000300800 */
[----:B0-----:R-:W-:-:S05]  /*65340*/  IMAD.WIDE R8, R0, 0x2, R20 ;  /* 0x0000000200087825 */ /* 0x001fca00078e0214 */
[----:B------:R0:W-:Y:S04]  /*65350*/  @P2 STG.E.U16 [R8.64], R26 ;  /* 0x0000001a08002986 */ /* 0x0001e8000c101504 */
[----:B0-----:R-:W3:Y:S01]  /*65360*/  LDL.LU R9, [R1+0xf8] ;  /* 0x0000f80001097983 */ /* 0x001ee20000300800 */
[----:B------:R-:W-:Y:S02]  /*65370*/  ISETP.LT.AND P3, PT, R29, c[0x0][0x178], !P1 ;  /* 0x00005e001d007a0c */ /* 0x000fe40004f61270 */
[----:B------:R-:W-:Y:S02]  /*65380*/  IADD3 R22, R0, c[0x0][0x198], RZ ;  /* 0x0000660000167a10 */ /* 0x000fe40007ffe0ff */
[----:B------:R-:W-:Y:S02]  /*65390*/  ISETP.LT.AND P5, PT, R11, c[0x0][0x178], !P1 ;  /* 0x00005e000b007a0c */ /* 0x000fe40004fa1270 */
[----:B------:R-:W-:Y:S01]  /*653a0*/  ISETP.LT.AND P6, PT, R27, c[0x0][0x178], !P1 ;  /* 0x00005e001b007a0c */ /* 0x000fe20004fc1270 */
[----:B------:R-:W-:Y:S01]  /*653b0*/  IMAD.WIDE R12, R22, 0x2, R2 ;  /* 0x00000002160c7825 */ /* 0x000fe200078e0202 */
[----:B------:R-:W-:-:S02]  /*653c0*/  ISETP.LT.AND P1, PT, R19, c[0x0][0x178], !P1 ;  /* 0x00005e0013007a0c */ /* 0x000fc40004f21270 */
[----:B------:R-:W-:Y:S02]  /*653d0*/  ISETP.LT.AND P2, PT, R29, c[0x0][0x178], !P4 ;  /* 0x00005e001d007a0c */ /* 0x000fe40006741270 */
[C---:B------:R-:W-:Y:S01]  /*653e0*/  IADD3 R8, R22.reuse, c[0x0][0x198], RZ ;  /* 0x0000660016087a10 */ /* 0x040fe20007ffe0ff */
[----:B----4-:R0:W-:Y:S01]  /*653f0*/  @P3 STG.E.U16 [R12.64], R25 ;  /* 0x000000190c003986 */ /* 0x0101e2000c101504 */
[----:B------:R-:W-:Y:S01]  /*65400*/  ISETP.GE.AND P0, PT, R23, c[0x0][0x17c], PT ;  /* 0x00005f0017007a0c */ /* 0x000fe20003f06270 */
[----:B------:R-:W-:Y:S01]  /*65410*/  IMAD.WIDE R16, R22, 0x2, R6 ;  /* 0x0000000216107825 */ /* 0x000fe200078e0206 */
[----:B------:R-:W-:-:S03]  /*65420*/  PRMT R0, R25, 0x7632, R0 ;  /* 0x0000763219007816 */ /* 0x000fc60000000000 */
[----:B0-----:R-:W-:-:S04]  /*65430*/  IMAD.WIDE R12, R22, 0x2, R4 ;  /* 0x00000002160c7825 */ /* 0x001fc800078e0204 */
[----:B------:R-:W-:-:S04]  /*65440*/  IMAD.WIDE R22, R22, 0x2, R20 ;  /* 0x0000000216167825 */ /* 0x000fc800078e0214 */
[----:B------:R-:W-:Y:S01]  /*65450*/  IMAD.WIDE R24, R8, 0x2, R2 ;  /* 0x0000000208187825 */ /* 0x000fe200078e0202 */
[----:B--2---:R-:W-:Y:S01]  /*65460*/  @P5 STG.E.U16 [R12.64], R28 ;  /* 0x0000001c0c005986 */ /* 0x004fe2000c101504 */
[----:B---3--:R-:W-:-:S03]  /*65470*/  ISETP.GE.AND P3, PT, R15, c[0x0][0x17c], PT ;  /* 0x00005f000f007a0c */ /* 0x008fc60003f66270 */
[----:B------:R-:W2:Y:S04]  /*65480*/  LDL.LU R15, [R1+0x178] ;  /* 0x00017800010f7983 */ /* 0x000ea80000300800 */
[----:B------:R-:W3:Y:S04]  /*65490*/  LDL.LU R27, [R1+0x138] ;  /* 0x00013800011b7983 */ /* 0x000ee80000300800 */
[----:B------:R-:W-:Y:S04]  /*654a0*/  @P6 STG.E.U16 [R16.64], R9 ;  /* 0x0000000910006986 */ /* 0x000fe8000c101504 */
[----:B------:R-:W-:Y:S04]  /*654b0*/  @P1 STG.E.U16 [R22.64], R10 ;  /* 0x0000000a16001986 */ /* 0x000fe8000c101504 */
[----:B------:R0:W-:Y:S01]  /*654c0*/  @P2 STG.E.U16 [R24.64], R0 ;  /* 0x0000000018002986 */ /* 0x0001e2000c101504 */
[----:B------:R-:W-:-:S03]  /*654d0*/  ISETP.LT.AND P1, PT, R11, c[0x0][0x178], !P4 ;  /* 0x00005e000b007a0c */ /* 0x000fc60006721270 */
[----:B0-----:R-:W4:Y:S01]  /*654e0*/  LDL.LU R25, [R1+0xbe8] ;  /* 0x000be80001197983 */ /* 0x001f220000300800 */
[----:B------:R-:W-:Y:S01]  /*654f0*/  PRMT R23, R28, 0x7632, R23 ;  /* 0x000076321c177816 */ /* 0x000fe20000000017 */
[C---:B------:R-:W-:Y:S02]  /*65500*/  IMAD.WIDE R16, R8.reuse, 0x2, R4 ;  /* 0x0000000208107825 */ /* 0x040fe400078e0204 */
[----:B------:R-:W2:Y:S04]  /*65510*/  LDL.LU R28, [R1+0xe8] ;  /* 0x0000e800011c7983 */ /* 0x000ea80000300800 */
[----:B------:R-:W2:Y:S04]  /*65520*/  LDL.LU R26, [R1+0x20cc] ;  /* 0x0020cc00011a7983 */ /* 0x000ea80000300800 */
[----:B------:R0:W-:Y:S04]  /*65530*/  @P1 STG.E.U16 [R16.64], R23 ;  /* 0x0000001710001986 */ /* 0x0001e8000c101504 */
[----:B0-----:R-:W2:Y:S01]  /*65540*/  LDL.LU R23, [R1+0x20c8] ;  /* 0x0020c80001177983 */ /* 0x001ea20000300800 */
[----:B------:R-:W-:Y:S01]  /*65550*/  PRMT R0, R9, 0x7632, R0 ;  /* 0x0000763209007816 */ /* 0x000fe20000000000 */
[----:B------:R-:W-:Y:S01]  /*65560*/  IMAD.WIDE R12, R8, 0x2, R6 ;  /* 0x00000002080c7825 */ /* 0x000fe200078e0206 */
[----:B------:R-:W-:-:S02]  /*65570*/  ISETP.LT.AND P6, PT, R29, c[0x0][0x178], !P0 ;  /* 0x00005e001d007a0c */ /* 0x000fc400047c1270 */
[C---:B------:R-:W-:Y:S01]  /*65580*/  IADD3 R22, R8.reuse, c[0x0][0x198], RZ ;  /* 0x0000660008167a10 */ /* 0x040fe20007ffe0ff */
[----:B------:R-:W-:Y:S01]  /*65590*/  IMAD.WIDE R8, R8, 0x2, R20 ;  /* 0x0000000208087825 */ /* 0x000fe200078e0214 */
[----:B------:R-:W-:Y:S02]  /*655a0*/  PRMT R10, R10, 0x7632, R10 ;  /* 0x000076320a0a7816 */ /* 0x000fe4000000000a */
[----:B------:R-:W-:Y:S01]  /*655b0*/  ISETP.LT.AND P5, PT, R11, c[0x0][0x178], !P0 ;  /* 0x00005e000b007a0c */ /* 0x000fe200047a1270 */
[----:B------:R-:W-:Y:S01]  /*655c0*/  IMAD.WIDE R16, R22, 0x2, R2 ;  /* 0x0000000216107825 */ /* 0x000fe200078e0202 */
[----:B---3--:R-:W-:Y:S02]  /*655d0*/  PRMT R24, R27, 0x7632, R24 ;  /* 0x000076321b187816 */ /* 0x008fe40000000018 */
[----:B----4-:R-:W-:Y:S02]  /*655e0*/  ISETP.LT.AND P2, PT, R25, c[0x0][0x178], !P4 ;  /* 0x00005e0019007a0c */ /* 0x010fe40006741270 */
[----:B------:R-:W-:-:S11]  /*655f0*/  ISETP.LT.AND P4, PT, R19, c[0x0][0x178], !P4 ;  /* 0x00005e0013007a0c */ /* 0x000fd60006781270 */
[----:B------:R-:W-:Y:S04]  /*65600*/  @P2 STG.E.U16 [R12.64], R0 ;  /* 0x000000000c002986 */ /* 0x000fe8000c101504 */
[----:B------:R0:W-:Y:S01]  /*65610*/  @P4 STG.E.U16 [R8.64], R10 ;  /* 0x0000000a08004986 */ /* 0x0001e2000c101504 */
[----:B------:R-:W-:Y:S02]  /*65620*/  ISETP.LT.AND P4, PT, R25, c[0x0][0x178], !P0 ;  /* 0x00005e0019007a0c */ /* 0x000fe40004781270 */
[----:B------:R-:W-:Y:S01]  /*65630*/  ISETP.LT.AND P0, PT, R19, c[0x0][0x178], !P0 ;  /* 0x00005e0013007a0c */ /* 0x000fe20004701270 */
[----:B--2---:R-:W-:Y:S01]  /*65640*/  @P6 STG.E.U16 [R16.64], R15 ;  /* 0x0000000f10006986 */ /* 0x004fe2000c101504 */
[----:B------:R-:W-:Y:S01]  /*65650*/  ISETP.LT.AND P6, PT, R29, c[0x0][0x178], !P3 ;  /* 0x00005e001d007a0c */ /* 0x000fe20005fc1270 */
[----:B0-----:R-:W-:Y:S01]  /*65660*/  IMAD.WIDE R8, R22, 0x2, R4 ;  /* 0x0000000216087825 */ /* 0x001fe200078e0204 */
[----:B------:R-:W-:-:S02]  /*65670*/  ISETP.GE.AND P1, PT, R23, c[0x0][0x17c], PT ;  /* 0x00005f0017007a0c */ /* 0x000fc40003f26270 */
[C---:B------:R-:W-:Y:S02]  /*65680*/  IADD3 R0, R22.reuse, c[0x0][0x198], RZ ;  /* 0x0000660016007a10 */ /* 0x040fe40007ffe0ff */
[----:B------:R0:W-:Y:S01]  /*65690*/  @P5 STG.E.U16 [R8.64], R27 ;  /* 0x0000001b08005986 */ /* 0x0001e2000c101504 */
[----:B------:R-:W-:Y:S02]  /*656a0*/  ISETP.LT.AND P5, PT, R11, c[0x0][0x178], !P3 ;  /* 0x00005e000b007a0c */ /* 0x000fe40005fa1270 */
[----:B------:R-:W-:Y:S01]  /*656b0*/  PRMT R10, R15, 0x7632, R10 ;  /* 0x000076320f0a7816 */ /* 0x000fe2000000000a */
[----:B0-----:R-:W-:-:S04]  /*656c0*/  IMAD.WIDE R8, R22, 0x2, R6 ;  /* 0x0000000216087825 */ /* 0x001fc800078e0206 */
[----:B------:R-:W-:Y:S01]  /*656d0*/  IMAD.WIDE R22, R22, 0x2, R20 ;  /* 0x0000000216167825 */ /* 0x000fe200078e0214 */
[----:B------:R-:W-:Y:S04]  /*656e0*/  @P4 STG.E.U16 [R8.64], R28 ;  /* 0x0000001c08004986 */ /* 0x000fe8000c101504 */
[----:B------:R0:W-:Y:S01]  /*656f0*/  @P0 STG.E.U16 [R22.64], R14 ;  /* 0x0000000e16000986 */ /* 0x0001e2000c101504 */
[----:B------:R-:W-:Y:S01]  /*65700*/  ISETP.LT.AND P0, PT, R25, c[0x0][0x178], !P3 ;  /* 0x00005e0019007a0c */ /* 0x000fe20005f01270 */
[----:B------:R-:W-:Y:S01]  /*65710*/  IMAD.WIDE R12, R0, 0x2, R2 ;  /* 0x00000002000c7825 */ /* 0x000fe200078e0202 */
[----:B------:R-:W-:-:S03]  /*65720*/  ISETP.LT.AND P3, PT, R19, c[0x0][0x178], !P3 ;  /* 0x00005e0013007a0c */ /* 0x000fc60005f61270 */
[----:B------:R-:W-:Y:S01]  /*65730*/  IMAD.WIDE R16, R0, 0x2, R4 ;  /* 0x0000000200107825 */ /* 0x000fe200078e0204 */
[----:B------:R1:W-:Y:S01]  /*65740*/  @P6 STG.E.U16 [R12.64], R10 ;  /* 0x0000000a0c006986 */ /* 0x0003e2000c101504 */
[----:B0-----:R-:W-:-:S03]  /*65750*/  PRMT R14, R28, 0x7632, R14 ;  /* 0x000076321c0e7816 */ /* 0x001fc6000000000e */
[----:B------:R0:W-:Y:S01]  /*65760*/  @P5 STG.E.U16 [R16.64], R24 ;  /* 0x0000001810005986 */ /* 0x0001e2000c101504 */
[----:B------:R-:W-:Y:S01]  /*65770*/  IMAD.WIDE R8, R0, 0x2, R6 ;  /* 0x0000000200087825 */ /* 0x000fe200078e0206 */
[----:B------:R-:W-:Y:S02]  /*65780*/  ISETP.GE.AND P2, PT, R26, c[0x0][0x17c], PT ;  /* 0x00005f001a007a0c */ /* 0x000fe40003f46270 */
[----:B------:R-:W2:Y:S01]  /*65790*/  LDL.LU R26, [R1+0x20d0] ;  /* 0x0020d000011a7983 */ /* 0x000ea20000300800 */
[----:B-1----:R-:W-:Y:S01]  /*657a0*/  IMAD.WIDE R12, R0, 0x2, R20 ;  /* 0x00000002000c7825 */ /* 0x002fe200078e0214 */
[----:B------:R-:W-:Y:S02]  /*657b0*/  ISETP.LT.AND P5, PT, R11, c[0x0][0x178], !P1 ;  /* 0x00005e000b007a0c */ /* 0x000fe40004fa1270 */
[----:B------:R-:W3:Y:S01]  /*657c0*/  LDL.LU R27, [R1+0xd8] ;  /* 0x0000d800011b7983 */ /* 0x000ee20000300800 */
[----:B0-----:R-:W-:-:S03]  /*657d0*/  PRMT R24, R14, 0x7632, R24 ;  /* 0x000076320e187816 */ /* 0x001fc60000000018 */
[----:B------:R-:W4:Y:S04]  /*657e0*/  LDL.LU R11, [R1+0x20fc] ;  /* 0x0020fc00010b7983 */ /* 0x000f280000300800 */
[----:B------:R-:W-:Y:S04]  /*657f0*/  @P0 STG.E.U16 [R8.64], R14 ;  /* 0x0000000e08000986 */ /* 0x000fe8000c101504 */
[----:B------:R-:W3:Y:S04]  /*65800*/  LDL.LU R15, [R1+0x20d4] ;  /* 0x0020d400010f7983 */ /* 0x000ee80000300800 */
[----:B------:R0:W-:Y:S04]  /*65810*/  @P3 STG.E.U16 [R12.64], R24 ;  /* 0x000000180c003986 */ /* 0x0001e8000c101504 */
[----:B0-----:R-:W4:Y:S04]  /*65820*/  LDL.LU R12, [R1+0x188] ;  /* 0x00018800010c7983 */ /* 0x001f280000300800 */
[----:B------:R-:W4:Y:S04]  /*65830*/  LDL.LU R13, [R1+0x128] ;  /* 0x00012800010d7983 */ /* 0x000f280000300800 */
[----:B------:R-:W4:Y:S01]  /*65840*/  LDL.LU R24, [R1+0xbe0] ;  /* 0x000be00001187983 */ /* 0x000f220000300800 */
[----:B------:R-:W-:-:S02]  /*65850*/  ISETP.LT.AND P6, PT, R29, c[0x0][0x178], !P1 ;  /* 0x00005e001d007a0c */ /* 0x000fc40004fc1270 */
[----:B------:R-:W-:Y:S02]  /*65860*/  IADD3 R10, R0, c[0x0][0x198], RZ ;  /* 0x00006600000a7a10 */ /* 0x000fe40007ffe0ff */
[----:B------:R-:W-:-:S03]  /*65870*/  ISETP.LT.AND P4, PT, R25, c[0x0][0x178], !P1 ;  /* 0x00005e0019007a0c */ /* 0x000fc60004f81270 */
[----:B------:R-:W-:-:S04]  /*65880*/  IMAD.WIDE R16, R10, 0x2, R2 ;  /* 0x000000020a107825 */ /* 0x000fc800078e0202 */
[----:B------:R-:W-:Y:S01]  /*65890*/  IMAD.WIDE R22, R10, 0x2, R4 ;  /* 0x000000020a167825 */ /* 0x000fe200078e0204 */
[----:B------:R-:W-:-:S03]  /*658a0*/  ISETP.LT.AND P3, PT, R19, c[0x0][0x178], !P1 ;  /* 0x00005e0013007a0c */ /* 0x000fc60004f61270 */
[C---:B------:R-:W-:Y:S01]  /*658b0*/  IMAD.WIDE R8, R10.reuse, 0x2, R6 ;  /* 0x000000020a087825 */ /* 0x040fe200078e0206 */
[----:B------:R-:W-:Y:S02]  /*658c0*/  IADD3 R0, R10, c[0x0][0x198], RZ ;  /* 0x000066000a007a10 */ /* 0x000fe40007ffe0ff */
[----:B--2---:R-:W-:Y:S02]  /*658d0*/  ISETP.GE.AND P0, PT, R26, c[0x0][0x17c], PT ;  /* 0x00005f001a007a0c */ /* 0x004fe40003f06270 */
[----:B---3--:R-:W-:Y:S02]  /*658e0*/  ISETP.GE.AND P1, PT, R15, c[0x0][0x17c], PT ;  /* 0x00005f000f007a0c */ /* 0x008fe40003f26270 */
[----:B------:R-:W2:Y:S04]  /*658f0*/  LDL.LU R15, [R1+0x15c] ;  /* 0x00015c00010f7983 */ /* 0x000ea80000300800 */
[----:B------:R-:W3:Y:S04]  /*65900*/  LDL.LU R26, [R1+0x11c] ;  /* 0x00011c00011a7983 */ /* 0x000ee80000300800 */
[----:B------:R-:W3:Y:S04]  /*65910*/  LDL.LU R28, [R1+0x10c] ;  /* 0x00010c00011c7983 */ /* 0x000ee80000300800 */
[----:B----4-:R0:W-:Y:S04]  /*65920*/  @P6 STG.E.U16 [R16.64], R12 ;  /* 0x0000000c10006986 */ /* 0x0101e8000c101504 */
[----:B------:R1:W-:Y:S01]  /*65930*/  @P5 STG.E.U16 [R22.64], R13 ;  /* 0x0000000d16005986 */ /* 0x0003e2000c101504 */
[----:B------:R-:W-:-:S02]  /*65940*/  ISETP.LT.AND P5, PT, R29, c[0x0][0x178], !P2 ;  /* 0x00005e001d007a0c */ /* 0x000fc400057a1270 */
[----:B------:R-:W-:Y:S01]  /*65950*/  ISETP.LT.AND P6, PT, R24, c[0x0][0x178], !P2 ;  /* 0x00005e0018007a0c */ /* 0x000fe200057c1270 */
[----:B------:R4:W-:Y:S01]  /*65960*/  @P4 STG.E.U16 [R8.64], R27 ;  /* 0x0000001b08004986 */ /* 0x0009e2000c101504 */
[----:B------:R-:W-:Y:S01]  /*65970*/  PRMT R14, R12, 0x7632, R14 ;  /* 0x000076320c0e7816 */ /* 0x000fe2000000000e */
[----:B0-----:R-:W-:Y:S02]  /*65980*/  IMAD.WIDE R16, R0, 0x2, R4 ;  /* 0x0000000200107825 */ /* 0x001fe400078e0204 */
[----:B-1----:R-:W3:Y:S02]  /*65990*/  LDL.LU R23, [R1+0x20d8] ;  /* 0x0020d80001177983 */ /* 0x002ee40000300800 */
[----:B----4-:R-:W-:Y:S01]  /*659a0*/  IMAD.WIDE R8, R10, 0x2, R20 ;  /* 0x000000020a087825 */ /* 0x010fe200078e0214 */
[----:B------:R-:W-:-:S03]  /*659b0*/  PRMT R10, R13, 0x7632, R10 ;  /* 0x000076320d0a7816 */ /* 0x000fc6000000000a */
[----:B------:R-:W-:Y:S01]  /*659c0*/  IMAD.WIDE R12, R0, 0x2, R2 ;  /* 0x00000002000c7825 */ /* 0x000fe200078e0202 */
[----:B------:R-:W-:Y:S04]  /*659d0*/  @P3 STG.E.U16 [R8.64], R18 ;  /* 0x0000001208003986 */ /* 0x000fe8000c101504 */
[----:B------:R-:W-:Y:S04]  /*659e0*/  @P5 STG.E.U16 [R12.64], R14 ;  /* 0x0000000e0c005986 */ /* 0x000fe8000c101504 */
[----:B------:R0:W-:Y:S04]  /*659f0*/  @P6 STG.E.U16 [R16.64], R10 ;  /* 0x0000000a10006986 */ /* 0x0001e8000c101504 */
[----:B0-----:R-:W4:Y:S01]  /*65a00*/  LDL.LU R17, [R1+0x20dc] ;  /* 0x0020dc0001117983 */ /* 0x001f220000300800 */
[----:B------:R-:W-:-:S03]  /*65a10*/  PRMT R10, R27, 0x7632, R10 ;  /* 0x000076321b0a7816 */ /* 0x000fc6000000000a */
[----:B------:R-:W4:Y:S01]  /*65a20*/  LDL.LU R27, [R1+0x20f8] ;  /* 0x0020f800011b7983 */ /* 0x000f220000300800 */
[----:B------:R-:W-:Y:S02]  /*65a30*/  ISETP.LT.AND P4, PT, R25, c[0x0][0x178], !P2 ;  /* 0x00005e0019007a0c */ /* 0x000fe40005781270 */
[----:B------:R-:W-:Y:S02]  /*65a40*/  ISETP.LT.AND P2, PT, R19, c[0x0][0x178], !P2 ;  /* 0x00005e0013007a0c */ /* 0x000fe40005741270 */
[----:B------:R-:W-:Y:S01]  /*65a50*/  ISETP.LT.AND P3, PT, R29, c[0x0][0x178], !P0 ;  /* 0x00005e001d007a0c */ /* 0x000fe20004761270 */
[----:B------:R-:W-:Y:S01]  /*65a60*/  IMAD.WIDE R8, R0, 0x2, R6 ;  /* 0x0000000200087825 */ /* 0x000fe200078e0206 */
[----:B------:R-:W-:-:S03]  /*65a70*/  ISETP.LT.AND P6, PT, R24, c[0x0][0x178], !P0 ;  /* 0x00005e0018007a0c */ /* 0x000fc600047c1270 */
[C---:B------:R-:W-:Y:S01]  /*65a80*/  IMAD.WIDE R12, R0.reuse, 0x2, R20 ;  /* 0x00000002000c7825 */ /* 0x040fe200078e0214 */
[----:B------:R-:W-:Y:S02]  /*65a90*/  IADD3 R0, R0, c[0x0][0x198], RZ ;  /* 0x0000660000007a10 */ /* 0x000fe40007ffe0ff */
[----:B------:R-:W-:Y:S02]  /*65aa0*/  ISETP.LT.AND P5, PT, R25, c[0x0][0x178], !P0 ;  /* 0x00005e0019007a0c */ /* 0x000fe400047a1270 */
[----:B------:R-:W-:Y:S01]  /*65ab0*/  PRMT R18, R18, 0x7632, R18 ;  /* 0x0000763212127816 */ /* 0x000fe20000000012 */
[----:B------:R0:W-:Y:S01]  /*65ac0*/  @P4 STG.E.U16 [R8.64], R10 ;  /* 0x0000000a08004986 */ /* 0x0001e2000c101504 */
[----:B------:R-:W-:-:S03]  /*65ad0*/  ISETP.LT.AND P0, PT, R19, c[0x0][0x178], !P0 ;  /* 0x00005e0013007a0c */ /* 0x000fc60004701270 */
[----:B------:R1:W-:Y:S01]  /*65ae0*/  @P2 STG.E.U16 [R12.64], R18 ;  /* 0x000000120c002986 */ /* 0x0003e2000c101504 */
[----:B0-----:R-:W-:-:S04]  /*65af0*/  IMAD.WIDE R8, R0, 0x2, R2 ;  /* 0x0000000200087825 */ /* 0x001fc800078e0202 */
[----:B-1----:R-:W-:Y:S01]  /*65b00*/  IMAD.WIDE R12, R0, 0x2, R4 ;  /* 0x00000002000c7825 */ /* 0x002fe200078e0204 */
[----:B--2---:R0:W-:Y:S01]  /*65b10*/  @P3 STG.E.U16 [R8.64], R15 ;  /* 0x0000000f08003986 */ /* 0x0041e2000c101504 */
[----:B------:R-:W-:-:S03]  /*65b20*/  PRMT R10, R15, 0x7632, R10 ;  /* 0x000076320f0a7816 */ /* 0x000fc6000000000a */
[----:B---3--:R1:W-:Y:S01]  /*65b30*/  @P6 STG.E.U16 [R12.64], R26 ;  /* 0x0000001a0c006986 */ /* 0x0083e2000c101504 */
[----:B------:R-:W-:Y:S02]  /*65b40*/  PRMT R22, R26, 0x7632, R22 ;  /* 0x000076321a167816 */ /* 0x000fe40000000016 */
[----:B------:R-:W-:Y:S01]  /*65b50*/  PRMT R18, R28, 0x7632, R18 ;  /* 0x000076321c127816 */ /* 0x000fe20000000012 */
[----:B0-----:R-:W-:Y:S01]  /*65b60*/  IMAD.WIDE R8, R0, 0x2, R20 ;  /* 0x0000000200087825 */ /* 0x001fe200078e0214 */
[----:B------:R-:W2:Y:S04]  /*65b70*/  LDL.LU R15, [R1+0x14c] ;  /* 0x00014c00010f7983 */ /* 0x000ea80000300800 */
[----:B-1----:R-:W3:Y:S01]  /*65b80*/  LDL.LU R26, [R1+0xfc] ;  /* 0x0000fc00011a7983 */ /* 0x002ee20000300800 */
[----:B------:R-:W-:-:S02]  /*65b90*/  ISETP.GE.AND P2, PT, R23, c[0x0][0x17c], PT ;  /* 0x00005f0017007a0c */ /* 0x000fc40003f46270 */
[----:B----4-:R-:W-:Y:S01]  /*65ba0*/  ISETP.GE.AND P4, PT, R17, c[0x0][0x17c], PT ;  /* 0x00005f0011007a0c */ /* 0x010fe20003f86270 */
[----:B------:R-:W-:Y:S01]  /*65bb0*/  IMAD.WIDE R16, R0, 0x2, R6 ;  /* 0x0000000200107825 */ /* 0x000fe200078e0206 */
[----:B------:R-:W-:-:S04]  /*65bc0*/  PRMT R14, R27, 0x7632, R14 ;  /* 0x000076321b0e7816 */ /* 0x000fc8000000000e */
[----:B------:R0:W-:Y:S04]  /*65bd0*/  @P5 STG.E.U16 [R16.64], R28 ;  /* 0x0000001c10005986 */ /* 0x0001e8000c101504 */
[----:B------:R1:W-:Y:S04]  /*65be0*/  @P0 STG.E.U16 [R8.64], R27 ;  /* 0x0000001b08000986 */ /* 0x0003e8000c101504 */
[----:B0-----:R-:W4:Y:S04]  /*65bf0*/  LDL.LU R28, [R1+0x20e4] ;  /* 0x0020e400011c7983 */ /* 0x001f280000300800 */
[----:B------:R-:W2:Y:S04]  /*65c00*/  LDL.LU R23, [R1+0x20e0] ;  /* 0x0020e00001177983 */ /* 0x000ea80000300800 */
[----:B-1----:R-:W2:Y:S01]  /*65c10*/  LDL.LU R27, [R1+0x16c] ;  /* 0x00016c00011b7983 */ /* 0x002ea20000300800 */
[----:B------:R-:W-:-:S02]  /*65c20*/  ISETP.LT.AND P3, PT, R29, c[0x0][0x178], !P1 ;  /* 0x00005e001d007a0c */ /* 0x000fc40004f61270 */
[----:B------:R-:W-:Y:S02]  /*65c30*/  ISETP.LT.AND P6, PT, R24, c[0x0][0x178], !P1 ;  /* 0x00005e0018007a0c */ /* 0x000fe40004fc1270 */
[----:B------:R-:W-:Y:S02]  /*65c40*/  ISETP.LT.AND P5, PT, R25, c[0x0][0x178], !P1 ;  /* 0x00005e0019007a0c */ /* 0x000fe40004fa1270 */
[----:B------:R-:W-:Y:S02]  /*65c50*/  IADD3 R0, R0, c[0x0][0x198], RZ ;  /* 0x0000660000007a10 */ /* 0x000fe40007ffe0ff */
[----:B------:R-:W-:-:S03]  /*65c60*/  ISETP.LT.AND P1, PT, R19, c[0x0][0x178], !P1 ;  /* 0x00005e0013007a0c */ /* 0x000fc60004f21270 */
[----:B------:R-:W-:-:S04]  /*65c70*/  IMAD.WIDE R8, R0, 0x2, R2 ;  /* 0x0000000200087825 */ /* 0x000fc800078e0202 */
[C---:B------:R-:W-:Y:S01]  /*65c80*/  IMAD.WIDE R12, R0.reuse, 0x2, R4 ;  /* 0x00000002000c7825 */ /* 0x040fe200078e0204 */
[----:B------:R0:W-:Y:S03]  /*65c90*/  @P3 STG.E.U16 [R8.64], R10 ;  /* 0x0000000a08003986 */ /* 0x0001e6000c101504 */
[----:B------:R-:W-:Y:S01]  /*65ca0*/  IMAD.WIDE R16, R0, 0x2, R6 ;  /* 0x0000000200107825 */ /* 0x000fe200078e0206 */
[----:B------:R1:W-:Y:S01]  /*65cb0*/  @P6 STG.E.U16 [R12.64], R22 ;  /* 0x000000160c006986 */ /* 0x0003e2000c101504 */
[----:B------:R-:W-:-:S03]  /*65cc0*/  ISETP.LT.AND P0, PT, R29, c[0x0][0x178], !P4 ;  /* 0x00005e001d007a0c */ /* 0x000fc60006701270 */
[----:B------:R1:W-:Y:S01]  /*65cd0*/  @P5 STG.E.U16 [R16.64], R18 ;  /* 0x0000001210005986 */ /* 0x0003e2000c101504 */
[----:B------:R-:W-:Y:S02]  /*65ce0*/  ISETP.LT.AND P5, PT, R24, c[0x0][0x178], !P4 ;  /* 0x00005e0018007a0c */ /* 0x000fe400067a1270 */
[C---:B0-----:R-:W-:Y:S01]  /*65cf0*/  IADD3 R8, R0.reuse, c[0x0][0x198], RZ ;  /* 0x0000660000087a10 */ /* 0x041fe20007ffe0ff */
[----:B-1----:R-:W-:-:S04]  /*65d00*/  IMAD.WIDE R12, R0, 0x2, R20 ;  /* 0x00000002000c7825 */ /* 0x002fc800078e0214 */
[C---:B------:R-:W-:Y:S01]  /*65d10*/  IMAD.WIDE R16, R8.reuse, 0x2, R2 ;  /* 0x0000000208107825 */ /* 0x040fe200078e0202 */
[----:B------:R0:W-:Y:S01]  /*65d20*/  @P1 STG.E.U16 [R12.64], R14 ;  /* 0x0000000e0c001986 */ /* 0x0001e2000c101504 */
[----:B------:R-:W-:Y:S02]  /*65d30*/  ISETP.LT.AND P6, PT, R25, c[0x0][0x178], !P4 ;  /* 0x00005e0019007a0c */ /* 0x000fe400067c1270 */
[----:B------:R-:W-:Y:S01]  /*65d40*/  ISETP.LT.AND P4, PT, R19, c[0x0][0x178], !P4 ;  /* 0x00005e0013007a0c */ /* 0x000fe20006781270 */
[----:B0-----:R-:W-:Y:S01]  /*65d50*/  IMAD.WIDE R12, R8, 0x2, R4 ;  /* 0x00000002080c7825 */ /* 0x001fe200078e0204 */
[----:B----4-:R-:W-:Y:S02]  /*65d60*/  ISETP.GE.AND P3, PT, R28, c[0x0][0x17c], PT ;  /* 0x00005f001c007a0c */ /* 0x010fe40003f66270 */
[----:B------:R-:W4:Y:S04]  /*65d70*/  LDL.LU R28, [R1+0x17c] ;  /* 0x00017c00011c7983 */ /* 0x000f280000300800 */
[----:B--2---:R0:W-:Y:S01]  /*65d80*/  @P0 STG.E.U16 [R16.64], R27 ;  /* 0x0000001b10000986 */ /* 0x0041e2000c101504 */
[----:B------:R-:W-:-:S03]  /*65d90*/  PRMT R10, R27, 0x7632, R10 ;  /* 0x000076321b0a7816 */ /* 0x000fc6000000000a */
[----:B------:R1:W-:Y:S04]  /*65da0*/  @P5 STG.E.U16 [R12.64], R15 ;  /* 0x0000000f0c005986 */ /* 0x0003e8000c101504 */
[----:B0-----:R-:W2:Y:S04]  /*65db0*/  LDL.LU R27, [R1+0xec] ;  /* 0x0000ec00011b7983 */ /* 0x001ea80000300800 */
[----:B-1----:R-:W2:Y:S01]  /*65dc0*/  LDL.LU R13, [R1+0x20e8] ;  /* 0x0020e800010d7983 */ /* 0x002ea20000300800 */
[----:B------:R-:W-:Y:S01]  /*65dd0*/  ISETP.GE.AND P1, PT, R23, c[0x0][0x17c], PT ;  /* 0x00005f0017007a0c */ /* 0x000fe20003f26270 */
[----:B------:R-:W-:-:S04]  /*65de0*/  IMAD.WIDE R16, R8, 0x2, R6 ;  /* 0x0000000208107825 */ /* 0x000fc800078e0206 */
[----:B------:R-:W-:Y:S01]  /*65df0*/  IMAD.WIDE R22, R8, 0x2, R20 ;  /* 0x0000000208167825 */ /* 0x000fe200078e0214 */
[----:B---3--:R-:W-:Y:S04]  /*65e00*/  @P6 STG.E.U16 [R16.64], R26 ;  /* 0x0000001a10006986 */ /* 0x008fe8000c101504 */
[----:B------:R0:W-:Y:S04]  /*65e10*/  @P4 STG.E.U16 [R22.64], R11 ;  /* 0x0000000b16004986 */ /* 0x0001e8000c101504 */
[----:B0-----:R-:W3:Y:S04]  /*65e20*/  LDL.LU R23, [R1+0x13c] ;  /* 0x00013c0001177983 */ /* 0x001ee80000300800 */
[----:B------:R-:W3:Y:S01]  /*65e30*/  LDL.LU R17, [R1+0x20ec] ;  /* 0x0020ec0001117983 */ /* 0x000ee20000300800 */
[----:B------:R-:W-:-:S03]  /*65e40*/  PRMT R16, R15, 0x7632, R16 ;  /* 0x000076320f107816 */ /* 0x000fc60000000010 */
[----:B------:R-:W3:Y:S01]  /*65e50*/  LDL.LU R15, [R1+0x20f4] ;  /* 0x0020f400010f7983 */ /* 0x000ee20000300800 */
[----:B------:R-:W-:-:S03]  /*65e60*/  PRMT R11, R26, 0x7632, R11 ;  /* 0x000076321a0b7816 */ /* 0x000fc6000000000b */
[----:B------:R-:W3:Y:S01]  /*65e70*/  LDL.LU R26, [R1+0x18c] ;  /* 0x00018c00011a7983 */ /* 0x000ee20000300800 */
[----:B------:R-:W-:Y:S02]  /*65e80*/  ISETP.LT.AND P0, PT, R29, c[0x0][0x178], !P2 ;  /* 0x00005e001d007a0c */ /* 0x000fe40005701270 */
[----:B------:R-:W-:Y:S02]  /*65e90*/  IADD3 R0, R8, c[0x0][0x198], RZ ;  /* 0x0000660008007a10 */ /* 0x000fe40007ffe0ff */
[----:B------:R-:W-:-:S03]  /*65ea0*/  ISETP.LT.AND P5, PT, R24, c[0x0][0x178], !P2 ;  /* 0x00005e0018007a0c */ /* 0x000fc600057a1270 */
[----:B------:R-:W-:Y:S01]  /*65eb0*/  IMAD.WIDE R8, R0, 0x2, R2 ;  /* 0x0000000200087825 */ /* 0x000fe200078e0202 */
[----:B------:R-:W-:Y:S02]  /*65ec0*/  ISETP.LT.AND P6, PT, R25, c[0x0][0x178], !P2 ;  /* 0x00005e0019007a0c */ /* 0x000fe400057c1270 */
[----:B------:R-:W-:-:S03]  /*65ed0*/  ISETP.LT.AND P2, PT, R19, c[0x0][0x178], !P2 ;  /* 0x00005e0013007a0c */ /* 0x000fc60005741270 */
[----:B------:R0:W-:Y:S01]  /*65ee0*/  @P0 STG.E.U16 [R8.64], R10 ;  /* 0x0000000a08000986 */ /* 0x0001e2000c101504 */
[----:B------:R-:W-:Y:S02]  /*65ef0*/  ISETP.LT.AND P0, PT, R29, c[0x0][0x178], !P3 ;  /* 0x00005e001d007a0c */ /* 0x000fe40005f01270 */
[----:B------:R-:W-:Y:S01]  /*65f00*/  PRMT R14, R11, 0x7632, R14 ;  /* 0x000076320b0e7816 */ /* 0x000fe2000000000e */
[C---:B0-----:R-:W-:Y:S01]  /*65f10*/  IMAD.WIDE R8, R0.reuse, 0x2, R4 ;  /* 0x0000000200087825 */ /* 0x041fe200078e0204 */
[----:B------:R-:W-:-:S04]  /*65f20*/  IADD3 R10, R0, c[0x0][0x198], RZ ;  /* 0x00006600000a7a10 */ /* 0x000fc80007ffe0ff */
[----:B------:R0:W-:Y:S01]  /*65f30*/  @P5 STG.E.U16 [R8.64], R16 ;  /* 0x0000001008005986 */ /* 0x0001e2000c101504 */
[----:B------:R-:W-:Y:S01]  /*65f40*/  ISETP.LT.AND P5, PT, R24, c[0x0][0x178], !P3 ;  /* 0x00005e0018007a0c */ /* 0x000fe20005fa1270 */
[----:B0-----:R-:W-:Y:S01]  /*65f50*/  IMAD.WIDE R8, R0, 0x2, R20 ;  /* 0x0000000200087825 */ /* 0x001fe200078e0214 */
[----:B--2---:R-:W-:-:S03]  /*65f60*/  ISETP.GE.AND P4, PT, R13, c[0x0][0x17c], PT ;  /* 0x00005f000d007a0c */ /* 0x004fc60003f86270 */
[----:B------:R-:W-:-:S05]  /*65f70*/  IMAD.WIDE R12, R0, 0x2, R6 ;  /* 0x00000002000c7825 */ /* 0x000fca00078e0206 */
[----:B------:R0:W-:Y:S01]  /*65f80*/  @P6 STG.E.U16 [R12.64], R11 ;  /* 0x0000000b0c006986 */ /* 0x0001e2000c101504 */
[----:B------:R-:W-:Y:S02]  /*65f90*/  ISETP.LT.AND P6, PT, R25, c[0x0][0x178], !P3 ;  /* 0x00005e0019007a0c */ /* 0x000fe40005fc1270 */
[----:B------:R-:W-:Y:S01]  /*65fa0*/  ISETP.LT.AND P3, PT, R19, c[0x0][0x178], !P3 ;  /* 0x00005e0013007a0c */ /* 0x000fe20005f61270 */
[----:B------:R1:W-:Y:S01]  /*65fb0*/  @P2 STG.E.U16 [R8.64], R14 ;  /* 0x0000000e08002986 */ /* 0x0003e2000c101504 */
[----:B------:R-:W-:Y:S02]  /*65fc0*/  ISETP.LT.AND P2, PT, R29, c[0x0][0x178], !P1 ;  /* 0x00005e001d007a0c */ /* 0x000fe40004f41270 */
[C---:B------:R-:W-:Y:S01]  /*65fd0*/  IADD3 R0, R10.reuse, c[0x0][0x198], RZ ;  /* 0x000066000a007a10 */ /* 0x040fe20007ffe0ff */
[----:B0-----:R-:W-:-:S04]  /*65fe0*/  IMAD.WIDE R12, R10, 0x2, R2 ;  /* 0x000000020a0c7825 */ /* 0x001fc800078e0202 */
[----:B-1----:R-:W-:Y:S01]  /*65ff0*/  IMAD.WIDE R8, R10, 0x2, R4 ;  /* 0x000000020a087825 */ /* 0x002fe200078e0204 */
[----:B----4-:R0:W-:Y:S01]  /*66000*/  @P0 STG.E.U16 [R12.64], R28 ;  /* 0x0000001c0c000986 */ /* 0x0101e2000c101504 */
[----:B------:R-:W-:-:S03]  /*66010*/  PRMT R14, R28, 0x7632, R14 ;  /* 0x000076321c0e7816 */ /* 0x000fc6000000000e */
[----:B---3--:R1:W-:Y:S01]  /*66020*/  @P5 STG.E.U16 [R8.64], R23 ;  /* 0x0000001708005986 */ /* 0x0083e2000c101504 */
[----:B------:R-:W-:Y:S01]  /*66030*/  ISETP.GE.AND P0, PT, R17, c[0x0][0x17c], PT ;  /* 0x00005f0011007a0c */ /* 0x000fe20003f06270 */
[----:B------:R-:W-:Y:S01]  /*66040*/  IMAD.WIDE R16, R0, 0x2, R2 ;  /* 0x0000000200107825 */ /* 0x000fe200078e0202 */
[----:B------:R-:W-:-:S03]  /*66050*/  ISETP.LT.AND P5, PT, R24, c[0x0][0x178], !P1 ;  /* 0x00005e0018007a0c */ /* 0x000fc60004fa1270 */
[C---:B0-----:R-:W-:Y:S01]  /*66060*/  IMAD.WIDE R12, R10.reuse, 0x2, R6 ;  /* 0x000000020a0c7825 */ /* 0x041fe200078e0206 */
[----:B------:R-:W-:Y:S01]  /*66070*/  PRMT R18, R15, 0x7632, R18 ;  /* 0x000076320f127816 */ /* 0x000fe20000000012 */
[----:B------:R-:W2:Y:S02]  /*66080*/  LDL.LU R28, [R1+0x12c] ;  /* 0x00012c00011c7983 */ /* 0x000ea40000300800 */
[----:B------:R-:W-:Y:S02]  /*66090*/  IMAD.WIDE R10, R10, 0x2, R20 ;  /* 0x000000020a0a7825 */ /* 0x000fe400078e0214 */
[----:B------:R0:W-:Y:S01]  /*660a0*/  @P6 STG.E.U16 [R12.64], R27 ;  /* 0x0000001b0c006986 */ /* 0x0001e2000c101504 */
[----:B------:R-:W-:Y:S02]  /*660b0*/  ISETP.LT.AND P6, PT, R25, c[0x0][0x178], !P1 ;  /* 0x00005e0019007a0c */ /* 0x000fe40004fc1270 */
[----:B------:R-:W-:Y:S01]  /*660c0*/  ISETP.LT.AND P1, PT, R19, c[0x0][0x178], !P1 ;  /* 0x00005e0013007a0c */ /* 0x000fe20004f21270 */
[----:B------:R3:W-:Y:S01]  /*660d0*/  @P3 STG.E.U16 [R10.64], R15 ;  /* 0x0000000f0a003986 */ /* 0x0007e2000c101504 */
[----:B-1----:R-:W-:-:S03]  /*660e0*/  IMAD.WIDE R8, R0, 0x2, R4 ;  /* 0x0000000200087825 */ /* 0x002fc600078e0204 */
[----:B------:R1:W-:Y:S01]  /*660f0*/  @P2 STG.E.U16 [R16.64], R14 ;  /* 0x0000000e10002986 */ /* 0x0003e2000c101504 */
[----:B------:R-:W-:Y:S02]  /*66100*/  ISETP.LT.AND P2, PT, R29, c[0x0][0x178], !P4 ;  /* 0x00005e001d007a0c */ /* 0x000fe40006741270 */
[----:B0-----:R-:W-:Y:S02]  /*66110*/  PRMT R13, R23, 0x7632, R13 ;  /* 0x00007632170d7816 */ /* 0x001fe4000000000d */
[C---:B------:R-:W-:Y:S01]  /*66120*/  IADD3 R23, R0.reuse, c[0x0][0x198], RZ ;  /* 0x0000660000177a10 */ /* 0x040fe20007ffe0ff */
[----:B---3--:R-:W-:Y:S02]  /*66130*/  IMAD.WIDE R10, R0, 0x2, R6 ;  /* 0x00000002000a7825 */ /* 0x008fe400078e0206 */
[----:B------:R0:W-:Y:S01]  /*66140*/  @P5 STG.E.U16 [R8.64], R13 ;  /* 0x0000000d08005986 */ /* 0x0001e2000c101504 */
[----:B-1----:R-:W-:Y:S01]  /*66150*/  PRMT R17, R27, 0x7632, R17 ;  /* 0x000076321b117816 */ /* 0x002fe20000000011 */
[----:B------:R-:W-:Y:S01]  /*66160*/  IMAD.WIDE R14, R23, 0x2, R2 ;  /* 0x00000002170e7825 */ /* 0x000fe200078e0202 */
[----:B------:R-:W-:-:S02]  /*66170*/  ISETP.LT.AND P3, PT, R29, c[0x0][0x178], !P0 ;  /* 0x00005e001d007a0c */ /* 0x000fc40004761270 */
[----:B------:R-:W3:Y:S01]  /*66180*/  LDL.LU R29, [R1+0xdc] ;  /* 0x0000dc00011d7983 */ /* 0x000ee20000300800 */
[----:B0-----:R-:W-:-:S03]  /*66190*/  IMAD.WIDE R12, R0, 0x2, R20 ;  /* 0x00000002000c7825 */ /* 0x001fc600078e0214 */
[----:B------:R0:W-:Y:S01]  /*661a0*/  @P6 STG.E.U16 [R10.64], R17 ;  /* 0x000000110a006986 */ /* 0x0001e2000c101504 */
[----:B------:R-:W-:-:S03]  /*661b0*/  ISETP.LT.AND P5, PT, R24, c[0x0][0x178], !P0 ;  /* 0x00005e0018007a0c */ /* 0x000fc600047a1270 */
[----:B------:R2:W-:Y:S01]  /*661c0*/  @P1 STG.E.U16 [R12.64], R18 ;  /* 0x000000120c001986 */ /* 0x0005e2000c101504 */
[----:B------:R-:W-:Y:S02]  /*661d0*/  ISETP.LT.AND P6, PT, R24, c[0x0][0x178], !P4 ;  /* 0x00005e0018007a0c */ /* 0x000fe400067c1270 */
[C---:B------:R-:W-:Y:S01]  /*661e0*/  ISETP.LT.AND P1, PT, R25.reuse, c[0x0][0x178], !P0 ;  /* 0x00005e0019007a0c */ /* 0x040fe20004721270 */
[----:B------:R1:W-:Y:S01]  /*661f0*/  @P2 STG.E.U16 [R14.64], R26 ;  /* 0x0000001a0e002986 */ /* 0x0003e2000c101504 */
[----:B------:R-:W-:Y:S02]  /*66200*/  ISETP.LT.AND P2, PT, R25, c[0x0][0x178], !P4 ;  /* 0x00005e0019007a0c */ /* 0x000fe40006741270 */
[C---:B------:R-:W-:Y:S02]  /*66210*/  ISETP.LT.AND P0, PT, R19.reuse, c[0x0][0x178], !P0 ;  /* 0x00005e0013007a0c */ /* 0x040fe40004701270 */
[----:B------:R-:W-:Y:S02]  /*66220*/  ISETP.LT.AND P4, PT, R19, c[0x0][0x178], !P4 ;  /* 0x00005e0013007a0c */ /* 0x000fe40006781270 */
[----:B------:R-:W4:Y:S01]  /*66230*/  LDL.LU R19, [R1+0x20f0] ;  /* 0x0020f00001137983 */ /* 0x000f220000300800 */
[C---:B------:R-:W-:Y:S01]  /*66240*/  IADD3 R25, R23.reuse, c[0x0][0x198], RZ ;  /* 0x0000660017197a10 */ /* 0x040fe20007ffe0ff */
[----:B0-----:R-:W-:Y:S01]  /*66250*/  IMAD.WIDE R16, R23, 0x2, R4 ;  /* 0x0000000217107825 */ /* 0x001fe200078e0204 */
[----:B------:R-:W-:-:S03]  /*66260*/  PRMT R0, R26, 0x7632, R0 ;  /* 0x000076321a007816 */ /* 0x000fc60000000000 */
[----:B------:R-:W-:-:S04]  /*66270*/  IMAD.WIDE R8, R23, 0x2, R6 ;  /* 0x0000000217087825 */ /* 0x000fc800078e0206 */
[----:B------:R-:W-:-:S04]  /*66280*/  IMAD.WIDE R10, R23, 0x2, R20 ;  /* 0x00000002170a7825 */ /* 0x000fc800078e0214 */
[----:B------:R-:W-:-:S04]  /*66290*/  IMAD.WIDE R2, R25, 0x2, R2 ;  /* 0x0000000219027825 */ /* 0x000fc800078e0202 */
[----:B------:R-:W-:-:S04]  /*662a0*/  IMAD.WIDE R4, R25, 0x2, R4 ;  /* 0x0000000219047825 */ /* 0x000fc800078e0204 */
[----:B------:R-:W-:-:S04]  /*662b0*/  IMAD.WIDE R6, R25, 0x2, R6 ;  /* 0x0000000219067825 */ /* 0x000fc800078e0206 */
[----:B------:R-:W-:Y:S01]  /*662c0*/  IMAD.WIDE R20, R25, 0x2, R20 ;  /* 0x0000000219147825 */ /* 0x000fe200078e0214 */
[----:B--2---:R-:W-:Y:S01]  /*662d0*/  PRMT R12, R28, 0x7632, R12 ;  /* 0x000076321c0c7816 */ /* 0x004fe2000000000c */
[----:B------:R1:W-:Y:S01]  /*662e0*/  @P6 STG.E.U16 [R16.64], R28 ;  /* 0x0000001c10006986 */ /* 0x0003e2000c101504 */
[----:B---3--:R-:W-:-:S03]  /*662f0*/  PRMT R13, R29, 0x7632, R13 ;  /* 0x000076321d0d7816 */ /* 0x008fc6000000000d */
[----:B------:R1:W-:Y:S04]  /*66300*/  @P2 STG.E.U16 [R8.64], R29 ;  /* 0x0000001d08002986 */ /* 0x0003e8000c101504 */
[----:B----4-:R1:W-:Y:S04]  /*66310*/  @P4 STG.E.U16 [R10.64], R19 ;  /* 0x000000130a004986 */ /* 0x0103e8000c101504 */
[----:B------:R1:W-:Y:S04]  /*66320*/  @P3 STG.E.U16 [R2.64], R0 ;  /* 0x0000000002003986 */ /* 0x0003e8000c101504 */
[----:B------:R1:W-:Y:S04]  /*66330*/  @P5 STG.E.U16 [R4.64], R12 ;  /* 0x0000000c04005986 */ /* 0x0003e8000c101504 */
[----:B------:R1:W-:Y:S01]  /*66340*/  @P1 STG.E.U16 [R6.64], R13 ;  /* 0x0000000d06001986 */ /* 0x0003e2000c101504 */
[----:B------:R-:W-:Y:S05]  /*66350*/  @!P0 EXIT ;  /* 0x000000000000894d */ /* 0x000fea0003800000 */
[----:B-1----:R-:W-:-:S05]  /*66360*/  PRMT R10, R19, 0x7632, R10 ;  /* 0x00007632130a7816 */ /* 0x002fca000000000a */
[----:B------:R-:W-:Y:S01]  /*66370*/  STG.E.U16 [R20.64], R10 ;  /* 0x0000000a14007986 */ /* 0x000fe2000c101504 */
[----:B------:R-:W-:Y:S05]  /*66380*/  EXIT ;  /* 0x000000000000794d */ /* 0x000fea0003800000 */
.L_x_3:
[----:B------:R-:W-:-:S00]  /*66390*/  BRA `(.L_x_3) ;  /* 0xfffffff000007947 */ /* 0x000fc0000383ffff */
[----:B------:R-:W-:-:S00]  /*663a0*/  NOP ;  /* 0x0000000000007918 */ /* 0x000fc00000000000 */
        /* <DEDUP_REMOVED lines=13> */
.L_x_4:


//--------------------- .nv.shared.matmul_kernel  --------------------------
	.section	.nv.shared.matmul_kernel,"aw",@nobits
	.sectionflags	@""
	.align	16
